	.target	sm_100a

	.elftype	@"ET_EXEC"


//--------------------- .note.nv.tkinfo           --------------------------
	.section	.note.nv.tkinfo,"",@"SHT_NOTE"
	.sectionflags	@"SHF_NOTE_NV_TKINFO"
	.tkinfo
        /*0018*/ 	.word	0x00000002
        /*0030*/ 	.string	""
        /*0030*/ 	.string	"ptxas"
        /*0030*/ 	.string	"Cuda compilation tools, release 13.0, V13.0.88"
        /*0030*/ 	.string	"Build cuda_13.0.r13.0/compiler.36424714_0"
        /*0030*/ 	.string	"-arch sm_100a -m 64 "



//--------------------- .note.nv.cuinfo           --------------------------
	.section	.note.nv.cuinfo,"",@"SHT_NOTE"
	.sectionflags	@"SHF_NOTE_NV_CUINFO"
        /*0018*/ 	.short	0x0002
        /*001a*/ 	.short	0x0064
        /*001c*/ 	.short	0x0082
	.zero		2


//--------------------- .nv.info                  --------------------------
	.section	.nv.info,"",@"SHT_CUDA_INFO"
	.align	4


	//----- nvinfo : EIATTR_REGCOUNT
	.align		4
        /*0000*/ 	.byte	0x04, 0x2f
        /*0002*/ 	.short	(.L_19 - .L_18)
	.align		4
.L_18:
        /*0004*/ 	.word	index@(_ZN7cutlass13device_kernelINS_4conv6kernel13ConvUniversalINS1_16ConvProblemShapeILNS1_8OperatorE0ELi2EEENS1_10collective14CollectiveConvINS1_47MainloopSm100TmaUmmaWarpSpecializedImplicitGemmILS5_0ELi3ELi2ELi1ELi2EN4cute5tupleIJNSA_1CILi1EEESD_SD_EEEEENSB_IJNSC_ILi128EEESG_NSB_IJNSC_ILi64EEEEEEEEENS_10tfloat32_tESK_NSA_8TiledMMAINSA_8MMA_AtomIJNSA_17SM100_MMA_TF32_SSISK_SK_fLi128ELi128ELNSA_4UMMA5MajorE0ELSP_0ELNSO_7ScaleInE0ELSQ_0EEEEEENSA_6LayoutISE_NSB_IJNSC_ILi0EEESU_SU_EEEEENSB_IJNSA_10UnderscoreESX_SX_EEEEENS7_6detail27Sm100ImplicitGemmTileTraitsINSA_20SM90_TMA_LOAD_IM2COLENSA_14ComposedLayoutINSA_7SwizzleILi3ELi4ELi3EEENSA_18smem_ptr_flag_bitsILi32EEENST_INSB_IJNSC_ILi8EEENSC_ILi32EEEEEENSB_IJS19_SD_EEEEEEEvEENS11_INSA_13SM90_TMA_LOADES1D_vEEEENS_8epilogue10collective18CollectiveEpilogueINS1I_23Sm100TmaWarpSpecializedILi4ELi2ELi16ELb1ELb0EEEJSJ_NSB_IJNST_ISG_SD_EENST_INSC_ILi16EEESD_EEEEESK_NSB_IJNSB_IJlllEEESD_SU_EEESK_S1S_NS1I_6fusion15FusionCallbacksIS1M_NS1T_17LinearCombinationISK_fSK_fLNS_15FloatRoundStyleE2EEESJ_S1Q_JEEENSA_5SM1004TMEM4LOAD26SM100_TMEM_LOAD_32dp32b16xES12_NS13_INS14_ILi2ELi4ELi3EEES17_NST_INSB_IJS18_S1O_EEENSB_IJS1O_SD_EEEEEEENSA_39AutoVectorizingCopyWithAssumedAlignmentILi128EEENSA_21SM90_TMA_STORE_IM2COLES27_S29_S29_EEEvvEEEEvNT_6ParamsE)
        /*0008*/ 	.word	0x0000006f


	//----- nvinfo : EIATTR_FRAME_SIZE
	.align		4
.L_19:
        /*000c*/ 	.byte	0x04, 0x11
        /*000e*/ 	.short	(.L_21 - .L_20)
	.align		4
.L_20:
        /*0010*/ 	.word	index@($__internal_2_$__cuda_sm10x_tcgen05_guardrail_trap_unallocated_columns_being_dealloced)
        /*0014*/ 	.word	0x00000008


	//----- nvinfo : EIATTR_FRAME_SIZE
	.align		4
.L_21:
        /*0018*/ 	.byte	0x04, 0x11
        /*001a*/ 	.short	(.L_23 - .L_22)
	.align		4
.L_22:
        /*001c*/ 	.word	index@($__internal_1_$__cuda_sm10x_tcgen05_guardrail_trap_phase_invalid_during_alloc)
        /*0020*/ 	.word	0x00000008


	//----- nvinfo : EIATTR_FRAME_SIZE
	.align		4
.L_23:
        /*0024*/ 	.byte	0x04, 0x11
        /*0026*/ 	.short	(.L_25 - .L_24)
	.align		4
.L_24:
        /*0028*/ 	.word	index@($__internal_0_$__cuda_sm10x_tcgen05_guardrail_trap_col_being_dealloced_not_returned_by_alloc)
        /*002c*/ 	.word	0x00000008


	//----- nvinfo : EIATTR_FRAME_SIZE
	.align		4
.L_25:
        /*0030*/ 	.byte	0x04, 0x11
        /*0032*/ 	.short	(.L_27 - .L_26)
	.align		4
.L_26:
        /*0034*/ 	.word	index@(_ZN7cutlass13device_kernelINS_4conv6kernel13ConvUniversalINS1_16ConvProblemShapeILNS1_8OperatorE0ELi2EEENS1_10collective14CollectiveConvINS1_47MainloopSm100TmaUmmaWarpSpecializedImplicitGemmILS5_0ELi3ELi2ELi1ELi2EN4cute5tupleIJNSA_1CILi1EEESD_SD_EEEEENSB_IJNSC_ILi128EEESG_NSB_IJNSC_ILi64EEEEEEEEENS_10tfloat32_tESK_NSA_8TiledMMAINSA_8MMA_AtomIJNSA_17SM100_MMA_TF32_SSISK_SK_fLi128ELi128ELNSA_4UMMA5MajorE0ELSP_0ELNSO_7ScaleInE0ELSQ_0EEEEEENSA_6LayoutISE_NSB_IJNSC_ILi0EEESU_SU_EEEEENSB_IJNSA_10UnderscoreESX_SX_EEEEENS7_6detail27Sm100ImplicitGemmTileTraitsINSA_20SM90_TMA_LOAD_IM2COLENSA_14ComposedLayoutINSA_7SwizzleILi3ELi4ELi3EEENSA_18smem_ptr_flag_bitsILi32EEENST_INSB_IJNSC_ILi8EEENSC_ILi32EEEEEENSB_IJS19_SD_EEEEEEEvEENS11_INSA_13SM90_TMA_LOADES1D_vEEEENS_8epilogue10collective18CollectiveEpilogueINS1I_23Sm100TmaWarpSpecializedILi4ELi2ELi16ELb1ELb0EEEJSJ_NSB_IJNST_ISG_SD_EENST_INSC_ILi16EEESD_EEEEESK_NSB_IJNSB_IJlllEEESD_SU_EEESK_S1S_NS1I_6fusion15FusionCallbacksIS1M_NS1T_17LinearCombinationISK_fSK_fLNS_15FloatRoundStyleE2EEESJ_S1Q_JEEENSA_5SM1004TMEM4LOAD26SM100_TMEM_LOAD_32dp32b16xES12_NS13_INS14_ILi2ELi4ELi3EEES17_NST_INSB_IJS18_S1O_EEENSB_IJS1O_SD_EEEEEEENSA_39AutoVectorizingCopyWithAssumedAlignmentILi128EEENSA_21SM90_TMA_STORE_IM2COLES27_S29_S29_EEEvvEEEEvNT_6ParamsE)
        /*0038*/ 	.word	0x00000008


	//----- nvinfo : EIATTR_MIN_STACK_SIZE
	.align		4
.L_27:
        /*003c*/ 	.byte	0x04, 0x12
        /*003e*/ 	.short	(.L_29 - .L_28)
	.align		4
.L_28:
        /*0040*/ 	.word	index@(_ZN7cutlass13device_kernelINS_4conv6kernel13ConvUniversalINS1_16ConvProblemShapeILNS1_8OperatorE0ELi2EEENS1_10collective14CollectiveConvINS1_47MainloopSm100TmaUmmaWarpSpecializedImplicitGemmILS5_0ELi3ELi2ELi1ELi2EN4cute5tupleIJNSA_1CILi1EEESD_SD_EEEEENSB_IJNSC_ILi128EEESG_NSB_IJNSC_ILi64EEEEEEEEENS_10tfloat32_tESK_NSA_8TiledMMAINSA_8MMA_AtomIJNSA_17SM100_MMA_TF32_SSISK_SK_fLi128ELi128ELNSA_4UMMA5MajorE0ELSP_0ELNSO_7ScaleInE0ELSQ_0EEEEEENSA_6LayoutISE_NSB_IJNSC_ILi0EEESU_SU_EEEEENSB_IJNSA_10UnderscoreESX_SX_EEEEENS7_6detail27Sm100ImplicitGemmTileTraitsINSA_20SM90_TMA_LOAD_IM2COLENSA_14ComposedLayoutINSA_7SwizzleILi3ELi4ELi3EEENSA_18smem_ptr_flag_bitsILi32EEENST_INSB_IJNSC_ILi8EEENSC_ILi32EEEEEENSB_IJS19_SD_EEEEEEEvEENS11_INSA_13SM90_TMA_LOADES1D_vEEEENS_8epilogue10collective18CollectiveEpilogueINS1I_23Sm100TmaWarpSpecializedILi4ELi2ELi16ELb1ELb0EEEJSJ_NSB_IJNST_ISG_SD_EENST_INSC_ILi16EEESD_EEEEESK_NSB_IJNSB_IJlllEEESD_SU_EEESK_S1S_NS1I_6fusion15FusionCallbacksIS1M_NS1T_17LinearCombinationISK_fSK_fLNS_15FloatRoundStyleE2EEESJ_S1Q_JEEENSA_5SM1004TMEM4LOAD26SM100_TMEM_LOAD_32dp32b16xES12_NS13_INS14_ILi2ELi4ELi3EEES17_NST_INSB_IJS18_S1O_EEENSB_IJS1O_SD_EEEEEEENSA_39AutoVectorizingCopyWithAssumedAlignmentILi128EEENSA_21SM90_TMA_STORE_IM2COLES27_S29_S29_EEEvvEEEEvNT_6ParamsE)
        /*0044*/ 	.word	0x00000008
.L_29:


//--------------------- .nv.compat                --------------------------
	.section	.nv.compat,"",@"SHT_CUDA_COMPAT_INFO"
	.align	4
        /*0000*/ 	.byte	0x02, 0x09, 0x01, 0x00, 0x02, 0x02, 0x02, 0x00, 0x02, 0x05, 0x05, 0x00, 0x03, 0x07, 0x01, 0x01
        /*0010*/ 	.byte	0x02, 0x03, 0x01, 0x00, 0x02, 0x06, 0x01, 0x00, 0x04, 0x0b, 0x08, 0x00, 0x09, 0x00, 0x00, 0x00
        /*0020*/ 	.byte	0x00, 0x00, 0x00, 0x00


//--------------------- .nv.info._ZN7cutlass13device_kernelINS_4conv6kernel13ConvUniversalINS1_16ConvProblemShapeILNS1_8OperatorE0ELi2EEENS1_10collective14CollectiveConvINS1_47MainloopSm100TmaUmmaWarpSpecializedImplicitGemmILS5_0ELi3ELi2ELi1ELi2EN4cute5tupleIJNSA_1CILi1EEESD_SD_EEEEENSB_IJNSC_ILi128EEESG_NSB_IJNSC_ILi64EEEEEEEEENS_10tfloat32_tESK_NSA_8TiledMMAINSA_8MMA_AtomIJNSA_17SM100_MMA_TF32_SSISK_SK_fLi128ELi128ELNSA_4UMMA5MajorE0ELSP_0ELNSO_7ScaleInE0ELSQ_0EEEEEENSA_6LayoutISE_NSB_IJNSC_ILi0EEESU_SU_EEEEENSB_IJNSA_10UnderscoreESX_SX_EEEEENS7_6detail27Sm100ImplicitGemmTileTraitsINSA_20SM90_TMA_LOAD_IM2COLENSA_14ComposedLayoutINSA_7SwizzleILi3ELi4ELi3EEENSA_18smem_ptr_flag_bitsILi32EEENST_INSB_IJNSC_ILi8EEENSC_ILi32EEEEEENSB_IJS19_SD_EEEEEEEvEENS11_INSA_13SM90_TMA_LOADES1D_vEEEENS_8epilogue10collective18CollectiveEpilogueINS1I_23Sm100TmaWarpSpecializedILi4ELi2ELi16ELb1ELb0EEEJSJ_NSB_IJNST_ISG_SD_EENST_INSC_ILi16EEESD_EEEEESK_NSB_IJNSB_IJlllEEESD_SU_EEESK_S1S_NS1I_6fusion15FusionCallbacksIS1M_NS1T_17LinearCombinationISK_fSK_fLNS_15FloatRoundStyleE2EEESJ_S1Q_JEEENSA_5SM1004TMEM4LOAD26SM100_TMEM_LOAD_32dp32b16xES12_NS13_INS14_ILi2ELi4ELi3EEES17_NST_INSB_IJS18_S1O_EEENSB_IJS1O_SD_EEEEEEENSA_39AutoVectorizingCopyWithAssumedAlignmentILi128EEENSA_21SM90_TMA_STORE_IM2COLES27_S29_S29_EEEvvEEEEvNT_6ParamsE --------------------------
	.section	.nv.info._ZN7cutlass13device_kernelINS_4conv6kernel13ConvUniversalINS1_16ConvProblemShapeILNS1_8OperatorE0ELi2EEENS1_10collective14CollectiveConvINS1_47MainloopSm100TmaUmmaWarpSpecializedImplicitGemmILS5_0ELi3ELi2ELi1ELi2EN4cute5tupleIJNSA_1CILi1EEESD_SD_EEEEENSB_IJNSC_ILi128EEESG_NSB_IJNSC_ILi64EEEEEEEEENS_10tfloat32_tESK_NSA_8TiledMMAINSA_8MMA_AtomIJNSA_17SM100_MMA_TF32_SSISK_SK_fLi128ELi128ELNSA_4UMMA5MajorE0ELSP_0ELNSO_7ScaleInE0ELSQ_0EEEEEENSA_6LayoutISE_NSB_IJNSC_ILi0EEESU_SU_EEEEENSB_IJNSA_10UnderscoreESX_SX_EEEEENS7_6detail27Sm100ImplicitGemmTileTraitsINSA_20SM90_TMA_LOAD_IM2COLENSA_14ComposedLayoutINSA_7SwizzleILi3ELi4ELi3EEENSA_18smem_ptr_flag_bitsILi32EEENST_INSB_IJNSC_ILi8EEENSC_ILi32EEEEEENSB_IJS19_SD_EEEEEEEvEENS11_INSA_13SM90_TMA_LOADES1D_vEEEENS_8epilogue10collective18CollectiveEpilogueINS1I_23Sm100TmaWarpSpecializedILi4ELi2ELi16ELb1ELb0EEEJSJ_NSB_IJNST_ISG_SD_EENST_INSC_ILi16EEESD_EEEEESK_NSB_IJNSB_IJlllEEESD_SU_EEESK_S1S_NS1I_6fusion15FusionCallbacksIS1M_NS1T_17LinearCombinationISK_fSK_fLNS_15FloatRoundStyleE2EEESJ_S1Q_JEEENSA_5SM1004TMEM4LOAD26SM100_TMEM_LOAD_32dp32b16xES12_NS13_INS14_ILi2ELi4ELi3EEES17_NST_INSB_IJS18_S1O_EEENSB_IJS1O_SD_EEEEEEENSA_39AutoVectorizingCopyWithAssumedAlignmentILi128EEENSA_21SM90_TMA_STORE_IM2COLES27_S29_S29_EEEvvEEEEvNT_6ParamsE,"",@"SHT_CUDA_INFO"
	.sectionflags	@""
	.align	4


	//----- nvinfo : EIATTR_CUDA_API_VERSION
	.align		4
        /*0000*/ 	.byte	0x04, 0x37
        /*0002*/ 	.short	(.L_31 - .L_30)
.L_30:
        /*0004*/ 	.word	0x00000082


	//----- nvinfo : EIATTR_KPARAM_INFO
	.align		4
.L_31:
        /*0008*/ 	.byte	0x04, 0x17
        /*000a*/ 	.short	(.L_33 - .L_32)
.L_32:
        /*000c*/ 	.word	0x00000000
        /*0010*/ 	.short	0x0000
        /*0012*/ 	.short	0x0000
        /*0014*/ 	.byte	0x00, 0xf0, 0x01, 0x20


	//----- nvinfo : EIATTR_AT_ENTRY_FRAGMENTS
	.align		4
.L_33:
        /*0018*/ 	.byte	0x04, 0x4f
        /*001a*/ 	.short	(.L_35 - .L_34)


	//   ....[0]....
.L_34:
        /*001c*/ 	.word	0x00000006


	//----- nvinfo : EIATTR_RESERVED_SMEM_USED
	.align		4
.L_35:
        /*0020*/ 	.byte	0x01, 0x41
	.zero		2


	//----- nvinfo : EIATTR_SPARSE_MMA_MASK
	.align		4
        /*0024*/ 	.byte	0x03, 0x50
        /*0026*/ 	.short	0x0000


	//----- nvinfo : EIATTR_TCGEN05_1CTA_USED
	.align		4
        /*0028*/ 	.byte	0x01, 0x51
	.zero		2


	//----- nvinfo : EIATTR_MAXREG_COUNT
	.align		4
        /*002c*/ 	.byte	0x03, 0x1b
        /*002e*/ 	.short	0x00ff


	//----- nvinfo : EIATTR_NUM_BARRIERS
	.align		4
        /*0030*/ 	.byte	0x02, 0x4c
        /*0032*/ 	.byte	0x07
	.zero		1


	//----- nvinfo : EIATTR_EXTERNS
	.align		4
        /*0034*/ 	.byte	0x04, 0x0f
        /*0036*/ 	.short	(.L_37 - .L_36)


	//   ....[0]....
	.align		4
.L_36:
        /*0038*/ 	.word	index@(__assertfail)


	//----- nvinfo : EIATTR_MERCURY_ISA_VERSION
	.align		4
.L_37:
        /*003c*/ 	.byte	0x03, 0x5f
        /*003e*/ 	.short	0x0101


	//----- nvinfo : EIATTR_INT_WARP_WIDE_INSTR_OFFSETS
	.align		4
        /*0040*/ 	.byte	0x04, 0x31
        /*0042*/ 	.short	(.L_39 - .L_38)


	//   ....[0]....
.L_38:
        /*0044*/ 	.word	0x00009a00


	//   ....[1]....
        /*0048*/ 	.word	0x00009a20


	//   ....[2]....
        /*004c*/ 	.word	0x00009a50


	//   ....[3]....
        /*0050*/ 	.word	0x0000a510


	//   ....[4]....
        /*0054*/ 	.word	0x0000a530


	//   ....[5]....
        /*0058*/ 	.word	0x0000a650


	//   ....[6]....
        /*005c*/ 	.word	0x0000a670


	//   ....[7]....
        /*0060*/ 	.word	0x0000a7d0


	//   ....[8]....
        /*0064*/ 	.word	0x0000a7f0


	//   ....[9]....
        /*0068*/ 	.word	0x0000a950


	//   ....[10]....
        /*006c*/ 	.word	0x0000a970


	//   ....[11]....
        /*0070*/ 	.word	0x0000aae0


	//   ....[12]....
        /*0074*/ 	.word	0x0000ab00


	//   ....[13]....
        /*0078*/ 	.word	0x0000ac70


	//   ....[14]....
        /*007c*/ 	.word	0x0000ac90


	//   ....[15]....
        /*0080*/ 	.word	0x0000ae10


	//   ....[16]....
        /*0084*/ 	.word	0x0000ae30


	//   ....[17]....
        /*0088*/ 	.word	0x0000b080


	//   ....[18]....
        /*008c*/ 	.word	0x0000b090


	//----- nvinfo : EIATTR_COOP_GROUP_MASK_REGIDS
	.align		4
.L_39:
        /*0090*/ 	.byte	0x04, 0x29
        /*0092*/ 	.short	(.L_41 - .L_40)


	//   ....[0]....
.L_40:
        /*0094*/ 	.word	0xffffffff


	//   ....[1]....
        /*0098*/ 	.word	0xffffffff


	//   ....[2]....
        /*009c*/ 	.word	0xffffffff


	//   ....[3]....
        /*00a0*/ 	.word	0xffffffff


	//   ....[4]....
        /*00a4*/ 	.word	0xffffffff


	//   ....[5]....
        /*00a8*/ 	.word	0xffffffff


	//   ....[6]....
        /*00ac*/ 	.word	0xffffffff


	//   ....[7]....
        /*00b0*/ 	.word	0xffffffff


	//   ....[8]....
        /*00b4*/ 	.word	0xffffffff


	//   ....[9]....
        /*00b8*/ 	.word	0xffffffff


	//   ....[10]....
        /*00bc*/ 	.word	0xffffffff


	//   ....[11]....
        /*00c0*/ 	.word	0xffffffff


	//----- nvinfo : EIATTR_COOP_GROUP_INSTR_OFFSETS
	.align		4
.L_41:
        /*00c4*/ 	.byte	0x04, 0x28
        /*00c6*/ 	.short	(.L_43 - .L_42)


	//   ....[0]....
.L_42:
        /*00c8*/ 	.word	0x000000a0


	//   ....[1]....
        /*00cc*/ 	.word	0x000004e0


	//   ....[2]....
        /*00d0*/ 	.word	0x00000630


	//   ....[3]....
        /*00d4*/ 	.word	0x000007d0


	//   ....[4]....
        /*00d8*/ 	.word	0x000008d0


	//   ....[5]....
        /*00dc*/ 	.word	0x00000a20


	//   ....[6]....
        /*00e0*/ 	.word	0x00008130


	//   ....[7]....
        /*00e4*/ 	.word	0x00008b80


	//   ....[8]....
        /*00e8*/ 	.word	0x00008d90


	//   ....[9]....
        /*00ec*/ 	.word	0x00008dc0


	//   ....[10]....
        /*00f0*/ 	.word	0x000098e0


	//   ....[11]....
        /*00f4*/ 	.word	0x00009b20


	//----- nvinfo : EIATTR_VRC_CTA_INIT_COUNT
	.align		4
.L_43:
        /*00f8*/ 	.byte	0x02, 0x4a
        /*00fa*/ 	.byte	0x80
	.zero		1


	//----- nvinfo : EIATTR_SYSCALL_OFFSETS
	.align		4
        /*00fc*/ 	.byte	0x04, 0x46
        /*00fe*/ 	.short	(.L_45 - .L_44)


	//   ....[0]....
.L_44:
        /*0100*/ 	.word	0x0000bc30


	//   ....[1]....
        /*0104*/ 	.word	0x0000bd20


	//   ....[2]....
        /*0108*/ 	.word	0x0000c550


	//   ....[3]....
        /*010c*/ 	.word	0x0000cef0


	//   ....[4]....
        /*0110*/ 	.word	0x0000d850


	//   ....[5]....
        /*0114*/ 	.word	0x0000e1f0


	//   ....[6]....
        /*0118*/ 	.word	0x0000eb90


	//   ....[7]....
        /*011c*/ 	.word	0x0000f560


	//   ....[8]....
        /*0120*/ 	.word	0x0000ff00


	//   ....[9]....
        /*0124*/ 	.word	0x00010850


	//----- nvinfo : EIATTR_MBARRIER_INSTR_OFFSETS
	.align		4
.L_45:
        /*0128*/ 	.byte	0x04, 0x39
        /*012a*/ 	.short	(.L_47 - .L_46)


	//   ....[0]....
.L_46:
        /*012c*/ 	.word	0x000005c0
        /*0130*/ 	.word	0x000000ff
        /*0134*/ 	.word	0x00000000
        /*0138*/ 	.short	0x0100
        /*013a*/ 	.byte	0x05
	.zero		1


	//   ....[1]....
        /*013c*/ 	.word	0x000005d0
        /*0140*/ 	.word	0x000000ff
        /*0144*/ 	.word	0x00000018
        /*0148*/ 	.short	0x0100
        /*014a*/ 	.byte	0x05
	.zero		1


	//   ....[2]....
        /*014c*/ 	.word	0x000005e0
        /*0150*/ 	.word	0x000000ff
        /*0154*/ 	.word	0x00000008
        /*0158*/ 	.short	0x0100
        /*015a*/ 	.byte	0x05
	.zero		1


	//   ....[3]....
        /*015c*/ 	.word	0x000005f0
        /*0160*/ 	.word	0x000000ff
        /*0164*/ 	.word	0x00000020
        /*0168*/ 	.short	0x0100
        /*016a*/ 	.byte	0x05
	.zero		1


	//   ....[4]....
        /*016c*/ 	.word	0x00000600
        /*0170*/ 	.word	0x000000ff
        /*0174*/ 	.word	0x00000010
        /*0178*/ 	.short	0x0100
        /*017a*/ 	.byte	0x05
	.zero		1


	//   ....[5]....
        /*017c*/ 	.word	0x00000610
        /*0180*/ 	.word	0x000000ff
        /*0184*/ 	.word	0x00000028
        /*0188*/ 	.short	0x0100
        /*018a*/ 	.byte	0x05
	.zero		1


	//   ....[6]....
        /*018c*/ 	.word	0x00000740
        /*0190*/ 	.word	0x000000ff
        /*0194*/ 	.word	0x00000030
        /*0198*/ 	.short	0x0100
        /*019a*/ 	.byte	0x07
	.zero		1


	//   ....[7]....
        /*019c*/ 	.word	0x00000750
        /*01a0*/ 	.word	0x000000ff
        /*01a4*/ 	.word	0x00000050
        /*01a8*/ 	.short	0x0100
        /*01aa*/ 	.byte	0x07
	.zero		1


	//   ....[8]....
        /*01ac*/ 	.word	0x00000760
        /*01b0*/ 	.word	0x000000ff
        /*01b4*/ 	.word	0x00000038
        /*01b8*/ 	.short	0x0100
        /*01ba*/ 	.byte	0x07
	.zero		1


	//   ....[9]....
        /*01bc*/ 	.word	0x00000770
        /*01c0*/ 	.word	0x000000ff
        /*01c4*/ 	.word	0x00000058
        /*01c8*/ 	.short	0x0100
        /*01ca*/ 	.byte	0x07
	.zero		1


	//   ....[10]....
        /*01cc*/ 	.word	0x00000780
        /*01d0*/ 	.word	0x000000ff
        /*01d4*/ 	.word	0x00000040
        /*01d8*/ 	.short	0x0100
        /*01da*/ 	.byte	0x07
	.zero		1


	//   ....[11]....
        /*01dc*/ 	.word	0x00000790
        /*01e0*/ 	.word	0x000000ff
        /*01e4*/ 	.word	0x00000060
        /*01e8*/ 	.short	0x0100
        /*01ea*/ 	.byte	0x07
	.zero		1


	//   ....[12]....
        /*01ec*/ 	.word	0x000007a0
        /*01f0*/ 	.word	0x000000ff
        /*01f4*/ 	.word	0x00000048
        /*01f8*/ 	.short	0x0100
        /*01fa*/ 	.byte	0x07
	.zero		1


	//   ....[13]....
        /*01fc*/ 	.word	0x000007b0
        /*0200*/ 	.word	0x000000ff
        /*0204*/ 	.word	0x00000068
        /*0208*/ 	.short	0x0100
        /*020a*/ 	.byte	0x07
	.zero		1


	//   ....[14]....
        /*020c*/ 	.word	0x000008a0
        /*0210*/ 	.word	0x000000ff
        /*0214*/ 	.word	0x00000070
        /*0218*/ 	.short	0x0100
        /*021a*/ 	.byte	0x05
	.zero		1


	//   ....[15]....
        /*021c*/ 	.word	0x000008b0
        /*0220*/ 	.word	0x000000ff
        /*0224*/ 	.word	0x00000078
        /*0228*/ 	.short	0x0100
        /*022a*/ 	.byte	0x05
	.zero		1


	//   ....[16]....
        /*022c*/ 	.word	0x000009f0
        /*0230*/ 	.word	0x000000ff
        /*0234*/ 	.word	0x00000080
        /*0238*/ 	.short	0x0100
        /*023a*/ 	.byte	0x05
	.zero		1


	//   ....[17]....
        /*023c*/ 	.word	0x00000a00
        /*0240*/ 	.word	0x000000ff
        /*0244*/ 	.word	0x00000088
        /*0248*/ 	.short	0x0100
        /*024a*/ 	.byte	0x05
	.zero		1


	//   ....[18]....
        /*024c*/ 	.word	0x00000b30
        /*0250*/ 	.word	0x000000ff
        /*0254*/ 	.word	0x00000090
        /*0258*/ 	.short	0x0100
        /*025a*/ 	.byte	0x07
	.zero		1


	//   ....[19]....
        /*025c*/ 	.word	0x00000b40
        /*0260*/ 	.word	0x000000ff
        /*0264*/ 	.word	0x000000a0
        /*0268*/ 	.short	0x0100
        /*026a*/ 	.byte	0x07
	.zero		1


	//   ....[20]....
        /*026c*/ 	.word	0x00000b50
        /*0270*/ 	.word	0x000000ff
        /*0274*/ 	.word	0x00000098
        /*0278*/ 	.short	0x0100
        /*027a*/ 	.byte	0x07
	.zero		1


	//   ....[21]....
        /*027c*/ 	.word	0x00000b60
        /*0280*/ 	.word	0x000000ff
        /*0284*/ 	.word	0x000000a8
        /*0288*/ 	.short	0x0100
        /*028a*/ 	.byte	0x07
	.zero		1


	//   ....[22]....
        /*028c*/ 	.word	0x000014a0
        /*0290*/ 	.word	0x0000000e
        /*0294*/ 	.word	0x00000018
        /*0298*/ 	.short	0x010a
        /*029a*/ 	.byte	0xff
	.zero		1


	//   ....[23]....
        /*029c*/ 	.word	0x00002c20
        /*02a0*/ 	.word	0x000000ff
        /*02a4*/ 	.word	0x00000018
        /*02a8*/ 	.short	0x010a
        /*02aa*/ 	.byte	0x04
	.zero		1


	//   ....[24]....
        /*02ac*/ 	.word	0x00002f80
        /*02b0*/ 	.word	0x00000059
        /*02b4*/ 	.word	0x00000018
        /*02b8*/ 	.short	0x010a
        /*02ba*/ 	.byte	0xff
	.zero		1


	//   ....[25]....
        /*02bc*/ 	.word	0x00004b30
        /*02c0*/ 	.word	0x00000000
        /*02c4*/ 	.word	0x00000078
        /*02c8*/ 	.short	0x0101
        /*02ca*/ 	.byte	0xff
	.zero		1


	//   ....[26]....
        /*02cc*/ 	.word	0x00004b60
        /*02d0*/ 	.word	0x0000000f
        /*02d4*/ 	.word	0x00000018
        /*02d8*/ 	.short	0x010a
        /*02da*/ 	.byte	0xff
	.zero		1


	//   ....[27]....
        /*02dc*/ 	.word	0x00006280
        /*02e0*/ 	.word	0x000000ff
        /*02e4*/ 	.word	0x00000018
        /*02e8*/ 	.short	0x010a
        /*02ea*/ 	.byte	0x04
	.zero		1


	//   ....[28]....
        /*02ec*/ 	.word	0x00006640
        /*02f0*/ 	.word	0x00000056
        /*02f4*/ 	.word	0x00000018
        /*02f8*/ 	.short	0x010a
        /*02fa*/ 	.byte	0xff
	.zero		1


	//   ....[29]....
        /*02fc*/ 	.word	0x00008140
        /*0300*/ 	.word	0x00000000
        /*0304*/ 	.word	0x00000080
        /*0308*/ 	.short	0x010a
        /*030a*/ 	.byte	0xff
	.zero		1


	//   ....[30]....
        /*030c*/ 	.word	0x00008200
        /*0310*/ 	.word	0x00000008
        /*0314*/ 	.word	0x00000000
        /*0318*/ 	.short	0x0101
        /*031a*/ 	.byte	0xff
	.zero		1


	//   ....[31]....
        /*031c*/ 	.word	0x00008710
        /*0320*/ 	.word	0x00000003
        /*0324*/ 	.word	0x00000000
        /*0328*/ 	.short	0x010a
        /*032a*/ 	.byte	0xff
	.zero		1


	//   ....[32]....
        /*032c*/ 	.word	0x00008780
        /*0330*/ 	.word	0x00000004
        /*0334*/ 	.word	0x00000000
        /*0338*/ 	.short	0x010a
        /*033a*/ 	.byte	0xff
	.zero		1


	//   ....[33]....
        /*033c*/ 	.word	0x00008810
        /*0340*/ 	.word	0x00000005
        /*0344*/ 	.word	0x00000000
        /*0348*/ 	.short	0x010a
        /*034a*/ 	.byte	0xff
	.zero		1


	//   ....[34]....
        /*034c*/ 	.word	0x00008940
        /*0350*/ 	.word	0x000000ff
        /*0354*/ 	.word	0x00000088
        /*0358*/ 	.short	0x010a
        /*035a*/ 	.byte	0x2d
	.zero		1


	//   ....[35]....
        /*035c*/ 	.word	0x000089e0
        /*0360*/ 	.word	0x000000ff
        /*0364*/ 	.word	0x00000080
        /*0368*/ 	.short	0x010a
        /*036a*/ 	.byte	0x2d
	.zero		1


	//   ....[36]....
        /*036c*/ 	.word	0x00008a80
        /*0370*/ 	.word	0x000000ff
        /*0374*/ 	.word	0x00000000
        /*0378*/ 	.short	0x0101
        /*037a*/ 	.byte	0x06
	.zero		1


	//   ....[37]....
        /*037c*/ 	.word	0x00008ac0
        /*0380*/ 	.word	0x000000ff
        /*0384*/ 	.word	0x00000088
        /*0388*/ 	.short	0x0106
        /*038a*/ 	.byte	0x2d
	.zero		1


	//   ....[38]....
        /*038c*/ 	.word	0x00008b00
        /*0390*/ 	.word	0x00000000
        /*0394*/ 	.word	0x00000088
        /*0398*/ 	.short	0x010a
        /*039a*/ 	.byte	0xff
	.zero		1


	//   ....[39]....
        /*039c*/ 	.word	0x000090d0
        /*03a0*/ 	.word	0x000000ff
        /*03a4*/ 	.word	0x00000080
        /*03a8*/ 	.short	0x010a
        /*03aa*/ 	.byte	0x06
	.zero		1


	//   ....[40]....
        /*03ac*/ 	.word	0x00009180
        /*03b0*/ 	.word	0x000000ff
        /*03b4*/ 	.word	0x00000000
        /*03b8*/ 	.short	0x0101
        /*03ba*/ 	.byte	0x05
	.zero		1


	//   ....[41]....
        /*03bc*/ 	.word	0x00009190
        /*03c0*/ 	.word	0x000000ff
        /*03c4*/ 	.word	0x000000a0
        /*03c8*/ 	.short	0x010a
        /*03ca*/ 	.byte	0x08
	.zero		1


	//   ....[42]....
        /*03cc*/ 	.word	0x00009220
        /*03d0*/ 	.word	0x000000ff
        /*03d4*/ 	.word	0x00000000
        /*03d8*/ 	.short	0x010a
        /*03da*/ 	.byte	0x04
	.zero		1


	//   ....[43]....
        /*03dc*/ 	.word	0x00009290
        /*03e0*/ 	.word	0x000000ff
        /*03e4*/ 	.word	0x00000000
        /*03e8*/ 	.short	0x010a
        /*03ea*/ 	.byte	0x07
	.zero		1


	//   ....[44]....
        /*03ec*/ 	.word	0x000093c0
        /*03f0*/ 	.word	0x000000ff
        /*03f4*/ 	.word	0x00000000
        /*03f8*/ 	.short	0x010a
        /*03fa*/ 	.byte	0x04
	.zero		1


	//   ....[45]....
        /*03fc*/ 	.word	0x00009830
        /*0400*/ 	.word	0x000000ff
        /*0404*/ 	.word	0x00000000
        /*0408*/ 	.short	0x010a
        /*040a*/ 	.byte	0x05
	.zero		1


	//   ....[46]....
        /*040c*/ 	.word	0x000098c0
        /*0410*/ 	.word	0x000000ff
        /*0414*/ 	.word	0x00000000
        /*0418*/ 	.short	0x010a
        /*041a*/ 	.byte	0x07
	.zero		1


	//   ....[47]....
        /*041c*/ 	.word	0x00009dd0
        /*0420*/ 	.word	0x000000ff
        /*0424*/ 	.word	0x00000080
        /*0428*/ 	.short	0x010a
        /*042a*/ 	.byte	0x16
	.zero		1


	//   ....[48]....
        /*042c*/ 	.word	0x00009e70
        /*0430*/ 	.word	0x000000ff
        /*0434*/ 	.word	0x00000000
        /*0438*/ 	.short	0x0101
        /*043a*/ 	.byte	0x0f
	.zero		1


	//   ....[49]....
        /*043c*/ 	.word	0x0000a190
        /*0440*/ 	.word	0x000000ff
        /*0444*/ 	.word	0x00000078
        /*0448*/ 	.short	0x010a
        /*044a*/ 	.byte	0x16
	.zero		1


	//   ....[50]....
        /*044c*/ 	.word	0x0000a380
        /*0450*/ 	.word	0x000000ff
        /*0454*/ 	.word	0x00000050
        /*0458*/ 	.short	0x010a
        /*045a*/ 	.byte	0x16
	.zero		1


	//   ....[51]....
        /*045c*/ 	.word	0x0000a5f0
        /*0460*/ 	.word	0x000000ff
        /*0464*/ 	.word	0x00000030
        /*0468*/ 	.short	0x010b
        /*046a*/ 	.byte	0x16
	.zero		1


	//   ....[52]....
        /*046c*/ 	.word	0x0000a600
        /*0470*/ 	.word	0x000000ff
        /*0474*/ 	.word	0x00000000
        /*0478*/ 	.short	0x0101
        /*047a*/ 	.byte	0x1f
	.zero		1


	//   ....[53]....
        /*047c*/ 	.word	0x0000a620
        /*0480*/ 	.word	0x000000ff
        /*0484*/ 	.word	0x00000058
        /*0488*/ 	.short	0x010a
        /*048a*/ 	.byte	0x16
	.zero		1


	//   ....[54]....
        /*048c*/ 	.word	0x0000a770
        /*0490*/ 	.word	0x000000ff
        /*0494*/ 	.word	0x00000038
        /*0498*/ 	.short	0x010b
        /*049a*/ 	.byte	0x16
	.zero		1


	//   ....[55]....
        /*049c*/ 	.word	0x0000a780
        /*04a0*/ 	.word	0x000000ff
        /*04a4*/ 	.word	0x00000000
        /*04a8*/ 	.short	0x0101
        /*04aa*/ 	.byte	0x1e
	.zero		1


	//   ....[56]....
        /*04ac*/ 	.word	0x0000a7a0
        /*04b0*/ 	.word	0x000000ff
        /*04b4*/ 	.word	0x00000060
        /*04b8*/ 	.short	0x010a
        /*04ba*/ 	.byte	0x16
	.zero		1


	//   ....[57]....
        /*04bc*/ 	.word	0x0000a8f0
        /*04c0*/ 	.word	0x000000ff
        /*04c4*/ 	.word	0x00000040
        /*04c8*/ 	.short	0x010b
        /*04ca*/ 	.byte	0x16
	.zero		1


	//   ....[58]....
        /*04cc*/ 	.word	0x0000a900
        /*04d0*/ 	.word	0x000000ff
        /*04d4*/ 	.word	0x00000000
        /*04d8*/ 	.short	0x0101
        /*04da*/ 	.byte	0x17
	.zero		1


	//   ....[59]....
        /*04dc*/ 	.word	0x0000a920
        /*04e0*/ 	.word	0x000000ff
        /*04e4*/ 	.word	0x00000068
        /*04e8*/ 	.short	0x010a
        /*04ea*/ 	.byte	0x16
	.zero		1


	//   ....[60]....
        /*04ec*/ 	.word	0x0000aa80
        /*04f0*/ 	.word	0x000000ff
        /*04f4*/ 	.word	0x00000048
        /*04f8*/ 	.short	0x010b
        /*04fa*/ 	.byte	0x16
	.zero		1


	//   ....[61]....
        /*04fc*/ 	.word	0x0000aa90
        /*0500*/ 	.word	0x000000ff
        /*0504*/ 	.word	0x00000000
        /*0508*/ 	.short	0x0101
        /*050a*/ 	.byte	0x26
	.zero		1


	//   ....[62]....
        /*050c*/ 	.word	0x0000aab0
        /*0510*/ 	.word	0x000000ff
        /*0514*/ 	.word	0x00000050
        /*0518*/ 	.short	0x010a
        /*051a*/ 	.byte	0x16
	.zero		1


	//   ....[63]....
        /*051c*/ 	.word	0x0000ac10
        /*0520*/ 	.word	0x000000ff
        /*0524*/ 	.word	0x00000030
        /*0528*/ 	.short	0x010b
        /*052a*/ 	.byte	0x16
	.zero		1


	//   ....[64]....
        /*052c*/ 	.word	0x0000ac20
        /*0530*/ 	.word	0x000000ff
        /*0534*/ 	.word	0x00000000
        /*0538*/ 	.short	0x0101
        /*053a*/ 	.byte	0x1f
	.zero		1


	//   ....[65]....
        /*053c*/ 	.word	0x0000ac40
        /*0540*/ 	.word	0x000000ff
        /*0544*/ 	.word	0x00000058
        /*0548*/ 	.short	0x010a
        /*054a*/ 	.byte	0x16
	.zero		1


	//   ....[66]....
        /*054c*/ 	.word	0x0000adb0
        /*0550*/ 	.word	0x000000ff
        /*0554*/ 	.word	0x00000038
        /*0558*/ 	.short	0x010b
        /*055a*/ 	.byte	0x16
	.zero		1


	//   ....[67]....
        /*055c*/ 	.word	0x0000adc0
        /*0560*/ 	.word	0x000000ff
        /*0564*/ 	.word	0x00000000
        /*0568*/ 	.short	0x0101
        /*056a*/ 	.byte	0x1e
	.zero		1


	//   ....[68]....
        /*056c*/ 	.word	0x0000add0
        /*0570*/ 	.word	0x000000ff
        /*0574*/ 	.word	0x00000060
        /*0578*/ 	.short	0x010a
        /*057a*/ 	.byte	0x16
	.zero		1


	//   ....[69]....
        /*057c*/ 	.word	0x0000af70
        /*0580*/ 	.word	0x000000ff
        /*0584*/ 	.word	0x00000040
        /*0588*/ 	.short	0x010b
        /*058a*/ 	.byte	0x16
	.zero		1


	//   ....[70]....
        /*058c*/ 	.word	0x0000afe0
        /*0590*/ 	.word	0x000000ff
        /*0594*/ 	.word	0x00000000
        /*0598*/ 	.short	0x0101
        /*059a*/ 	.byte	0x17
	.zero		1


	//   ....[71]....
        /*059c*/ 	.word	0x0000b010
        /*05a0*/ 	.word	0x000000ff
        /*05a4*/ 	.word	0x00000068
        /*05a8*/ 	.short	0x010a
        /*05aa*/ 	.byte	0x16
	.zero		1


	//   ....[72]....
        /*05ac*/ 	.word	0x0000b1e0
        /*05b0*/ 	.word	0x000000ff
        /*05b4*/ 	.word	0x00000048
        /*05b8*/ 	.short	0x010b
        /*05ba*/ 	.byte	0x16
	.zero		1


	//   ....[73]....
        /*05bc*/ 	.word	0x0000b200
        /*05c0*/ 	.word	0x000000ff
        /*05c4*/ 	.word	0x00000000
        /*05c8*/ 	.short	0x0101
        /*05ca*/ 	.byte	0x26
	.zero		1


	//   ....[74]....
        /*05cc*/ 	.word	0x0000b220
        /*05d0*/ 	.word	0x000000ff
        /*05d4*/ 	.word	0x00000050
        /*05d8*/ 	.short	0x010a
        /*05da*/ 	.byte	0x16
	.zero		1


	//   ....[75]....
        /*05dc*/ 	.word	0x0000b240
        /*05e0*/ 	.word	0x000000ff
        /*05e4*/ 	.word	0x00000058
        /*05e8*/ 	.short	0x010a
        /*05ea*/ 	.byte	0x16
	.zero		1


	//   ....[76]....
        /*05ec*/ 	.word	0x0000b260
        /*05f0*/ 	.word	0x000000ff
        /*05f4*/ 	.word	0x00000060
        /*05f8*/ 	.short	0x010a
        /*05fa*/ 	.byte	0x16
	.zero		1


	//   ....[77]....
        /*05fc*/ 	.word	0x0000b2b0
        /*0600*/ 	.word	0x00000002
        /*0604*/ 	.word	0x00000068
        /*0608*/ 	.short	0x010a
        /*060a*/ 	.byte	0xff
	.zero		1


	//   ....[78]....
        /*060c*/ 	.word	0x0000b5f0
        /*0610*/ 	.word	0x000000ff
        /*0614*/ 	.word	0x00000080
        /*0618*/ 	.short	0x010a
        /*061a*/ 	.byte	0x32
	.zero		1


	//   ....[79]....
        /*061c*/ 	.word	0x0000b710
        /*0620*/ 	.word	0x000000ff
        /*0624*/ 	.word	0x00000000
        /*0628*/ 	.short	0x0101
        /*062a*/ 	.byte	0x04
	.zero		1


	//   ....[80]....
        /*062c*/ 	.word	0x0000c1a0
        /*0630*/ 	.word	0x000000ff
        /*0634*/ 	.word	0x00000030
        /*0638*/ 	.short	0x010a
        /*063a*/ 	.byte	0x32
	.zero		1


	//   ....[81]....
        /*063c*/ 	.word	0x0000c250
        /*0640*/ 	.word	0x00000063
        /*0644*/ 	.word	0x00000090
        /*0648*/ 	.short	0x010a
        /*064a*/ 	.byte	0xff
	.zero		1


	//   ....[82]....
        /*064c*/ 	.word	0x0000c340
        /*0650*/ 	.word	0x000000ff
        /*0654*/ 	.word	0x00000030
        /*0658*/ 	.short	0x010a
        /*065a*/ 	.byte	0x32
	.zero		1


	//   ....[83]....
        /*065c*/ 	.word	0x0000c430
        /*0660*/ 	.word	0x00000063
        /*0664*/ 	.word	0x00000090
        /*0668*/ 	.short	0x010a
        /*066a*/ 	.byte	0xff
	.zero		1


	//   ....[84]....
        /*066c*/ 	.word	0x0000cc20
        /*0670*/ 	.word	0x00000000
        /*0674*/ 	.word	0x00000000
        /*0678*/ 	.short	0x0101
        /*067a*/ 	.byte	0xff
	.zero		1


	//   ....[85]....
        /*067c*/ 	.word	0x0000cc30
        /*0680*/ 	.word	0x00000003
        /*0684*/ 	.word	0x00000030
        /*0688*/ 	.short	0x010a
        /*068a*/ 	.byte	0xff
	.zero		1


	//   ....[86]....
        /*068c*/ 	.word	0x0000cd10
        /*0690*/ 	.word	0x00000003
        /*0694*/ 	.word	0x00000030
        /*0698*/ 	.short	0x010a
        /*069a*/ 	.byte	0xff
	.zero		1


	//   ....[87]....
        /*069c*/ 	.word	0x0000d580
        /*06a0*/ 	.word	0x00000068
        /*06a4*/ 	.word	0x00000000
        /*06a8*/ 	.short	0x0101
        /*06aa*/ 	.byte	0xff
	.zero		1


	//   ....[88]....
        /*06ac*/ 	.word	0x0000d5a0
        /*06b0*/ 	.word	0x00000032
        /*06b4*/ 	.word	0x00000030
        /*06b8*/ 	.short	0x010a
        /*06ba*/ 	.byte	0xff
	.zero		1


	//   ....[89]....
        /*06bc*/ 	.word	0x0000d670
        /*06c0*/ 	.word	0x00000032
        /*06c4*/ 	.word	0x00000030
        /*06c8*/ 	.short	0x010a
        /*06ca*/ 	.byte	0xff
	.zero		1


	//   ....[90]....
        /*06cc*/ 	.word	0x0000ded0
        /*06d0*/ 	.word	0x00000068
        /*06d4*/ 	.word	0x00000000
        /*06d8*/ 	.short	0x0101
        /*06da*/ 	.byte	0xff
	.zero		1


	//   ....[91]....
        /*06dc*/ 	.word	0x0000def0
        /*06e0*/ 	.word	0x00000069
        /*06e4*/ 	.word	0x00000030
        /*06e8*/ 	.short	0x010a
        /*06ea*/ 	.byte	0xff
	.zero		1


	//   ....[92]....
        /*06ec*/ 	.word	0x0000dfd0
        /*06f0*/ 	.word	0x00000069
        /*06f4*/ 	.word	0x00000030
        /*06f8*/ 	.short	0x010a
        /*06fa*/ 	.byte	0xff
	.zero		1


	//   ....[93]....
        /*06fc*/ 	.word	0x0000e870
        /*0700*/ 	.word	0x0000006c
        /*0704*/ 	.word	0x00000000
        /*0708*/ 	.short	0x0101
        /*070a*/ 	.byte	0xff
	.zero		1


	//   ....[94]....
        /*070c*/ 	.word	0x0000e890
        /*0710*/ 	.word	0x0000006a
        /*0714*/ 	.word	0x00000030
        /*0718*/ 	.short	0x010a
        /*071a*/ 	.byte	0xff
	.zero		1


	//   ....[95]....
        /*071c*/ 	.word	0x0000e960
        /*0720*/ 	.word	0x0000006a
        /*0724*/ 	.word	0x00000030
        /*0728*/ 	.short	0x010a
        /*072a*/ 	.byte	0xff
	.zero		1


	//   ....[96]....
        /*072c*/ 	.word	0x0000f240
        /*0730*/ 	.word	0x0000006c
        /*0734*/ 	.word	0x00000000
        /*0738*/ 	.short	0x0101
        /*073a*/ 	.byte	0xff
	.zero		1


	//   ....[97]....
        /*073c*/ 	.word	0x0000f260
        /*0740*/ 	.word	0x0000006a
        /*0744*/ 	.word	0x00000030
        /*0748*/ 	.short	0x010a
        /*074a*/ 	.byte	0xff
	.zero		1


	//   ....[98]....
        /*074c*/ 	.word	0x0000f330
        /*0750*/ 	.word	0x0000006a
        /*0754*/ 	.word	0x00000030
        /*0758*/ 	.short	0x010a
        /*075a*/ 	.byte	0xff
	.zero		1


	//   ....[99]....
        /*075c*/ 	.word	0x0000fbe0
        /*0760*/ 	.word	0x0000006c
        /*0764*/ 	.word	0x00000000
        /*0768*/ 	.short	0x0101
        /*076a*/ 	.byte	0xff
	.zero		1


	//   ....[100]....
        /*076c*/ 	.word	0x0000fc00
        /*0770*/ 	.word	0x0000006a
        /*0774*/ 	.word	0x00000030
        /*0778*/ 	.short	0x010a
        /*077a*/ 	.byte	0xff
	.zero		1


	//   ....[101]....
        /*077c*/ 	.word	0x0000fcd0
        /*0780*/ 	.word	0x0000006a
        /*0784*/ 	.word	0x00000030
        /*0788*/ 	.short	0x010a
        /*078a*/ 	.byte	0xff
	.zero		1


	//   ....[102]....
        /*078c*/ 	.word	0x00010580
        /*0790*/ 	.word	0x0000006a
        /*0794*/ 	.word	0x00000000
        /*0798*/ 	.short	0x0101
        /*079a*/ 	.byte	0xff
	.zero		1


	//   ....[103]....
        /*079c*/ 	.word	0x000105a0
        /*07a0*/ 	.word	0x00000069
        /*07a4*/ 	.word	0x00000030
        /*07a8*/ 	.short	0x010a
        /*07aa*/ 	.byte	0xff
	.zero		1


	//   ....[104]....
        /*07ac*/ 	.word	0x00010670
        /*07b0*/ 	.word	0x00000069
        /*07b4*/ 	.word	0x00000030
        /*07b8*/ 	.short	0x010a
        /*07ba*/ 	.byte	0xff
	.zero		1


	//   ....[105]....
        /*07bc*/ 	.word	0x000109b0
        /*07c0*/ 	.word	0x000000ff
        /*07c4*/ 	.word	0x00000000
        /*07c8*/ 	.short	0x0101
        /*07ca*/ 	.byte	0x05
	.zero		1


	//   ....[106]....
        /*07cc*/ 	.word	0x00010f30
        /*07d0*/ 	.word	0x00000002
        /*07d4*/ 	.word	0x00000000
        /*07d8*/ 	.short	0x0101
        /*07da*/ 	.byte	0xff
	.zero		1


	//   ....[107]....
        /*07dc*/ 	.word	0x00011170
        /*07e0*/ 	.word	0x000000ff
        /*07e4*/ 	.word	0x00000000
        /*07e8*/ 	.short	0x0101
        /*07ea*/ 	.byte	0x04
	.zero		1


	//   ....[108]....
        /*07ec*/ 	.word	0x000111c0
        /*07f0*/ 	.word	0x00000011
        /*07f4*/ 	.word	0x00000018
        /*07f8*/ 	.short	0x010a
        /*07fa*/ 	.byte	0xff
	.zero		1


	//   ....[109]....
        /*07fc*/ 	.word	0x00011240
        /*0800*/ 	.word	0x0000004c
        /*0804*/ 	.word	0x00000018
        /*0808*/ 	.short	0x010a
        /*080a*/ 	.byte	0xff
	.zero		1


	//   ....[110]....
        /*080c*/ 	.word	0x00011290
        /*0810*/ 	.word	0x00000000
        /*0814*/ 	.word	0x00000080
        /*0818*/ 	.short	0x010a
        /*081a*/ 	.byte	0xff
	.zero		1


	//   ....[111]....
        /*081c*/ 	.word	0x000112e0
        /*0820*/ 	.word	0x00000003
        /*0824*/ 	.word	0x00000000
        /*0828*/ 	.short	0x010a
        /*082a*/ 	.byte	0xff
	.zero		1


	//   ....[112]....
        /*082c*/ 	.word	0x00011330
        /*0830*/ 	.word	0x00000004
        /*0834*/ 	.word	0x00000000
        /*0838*/ 	.short	0x010a
        /*083a*/ 	.byte	0xff
	.zero		1


	//   ....[113]....
        /*083c*/ 	.word	0x00011390
        /*0840*/ 	.word	0x00000004
        /*0844*/ 	.word	0x00000088
        /*0848*/ 	.short	0x010a
        /*084a*/ 	.byte	0xff
	.zero		1


	//   ....[114]....
        /*084c*/ 	.word	0x000113f0
        /*0850*/ 	.word	0x00000004
        /*0854*/ 	.word	0x00000080
        /*0858*/ 	.short	0x010a
        /*085a*/ 	.byte	0xff
	.zero		1


	//   ....[115]....
        /*085c*/ 	.word	0x00011450
        /*0860*/ 	.word	0x00000000
        /*0864*/ 	.word	0x00000080
        /*0868*/ 	.short	0x010a
        /*086a*/ 	.byte	0xff
	.zero		1


	//   ....[116]....
        /*086c*/ 	.word	0x000114b0
        /*0870*/ 	.word	0x00000005
        /*0874*/ 	.word	0x000000a0
        /*0878*/ 	.short	0x010a
        /*087a*/ 	.byte	0xff
	.zero		1


	//   ....[117]....
        /*087c*/ 	.word	0x00011510
        /*0880*/ 	.word	0x00000000
        /*0884*/ 	.word	0x00000000
        /*0888*/ 	.short	0x010a
        /*088a*/ 	.byte	0xff
	.zero		1


	//   ....[118]....
        /*088c*/ 	.word	0x00011570
        /*0890*/ 	.word	0x00000000
        /*0894*/ 	.word	0x00000000
        /*0898*/ 	.short	0x010a
        /*089a*/ 	.byte	0xff
	.zero		1


	//   ....[119]....
        /*089c*/ 	.word	0x000115d0
        /*08a0*/ 	.word	0x00000000
        /*08a4*/ 	.word	0x00000000
        /*08a8*/ 	.short	0x010a
        /*08aa*/ 	.byte	0xff
	.zero		1


	//   ....[120]....
        /*08ac*/ 	.word	0x00011630
        /*08b0*/ 	.word	0x00000000
        /*08b4*/ 	.word	0x00000080
        /*08b8*/ 	.short	0x010a
        /*08ba*/ 	.byte	0xff
	.zero		1


	//   ....[121]....
        /*08bc*/ 	.word	0x00011690
        /*08c0*/ 	.word	0x00000000
        /*08c4*/ 	.word	0x00000078
        /*08c8*/ 	.short	0x010a
        /*08ca*/ 	.byte	0xff
	.zero		1


	//   ....[122]....
        /*08cc*/ 	.word	0x000116f0
        /*08d0*/ 	.word	0x00000003
        /*08d4*/ 	.word	0x00000050
        /*08d8*/ 	.short	0x010a
        /*08da*/ 	.byte	0xff
	.zero		1


	//   ....[123]....
        /*08dc*/ 	.word	0x00011750
        /*08e0*/ 	.word	0x00000003
        /*08e4*/ 	.word	0x00000058
        /*08e8*/ 	.short	0x010a
        /*08ea*/ 	.byte	0xff
	.zero		1


	//   ....[124]....
        /*08ec*/ 	.word	0x000117b0
        /*08f0*/ 	.word	0x00000003
        /*08f4*/ 	.word	0x00000060
        /*08f8*/ 	.short	0x010a
        /*08fa*/ 	.byte	0xff
	.zero		1


	//   ....[125]....
        /*08fc*/ 	.word	0x00011810
        /*0900*/ 	.word	0x00000003
        /*0904*/ 	.word	0x00000068
        /*0908*/ 	.short	0x010a
        /*090a*/ 	.byte	0xff
	.zero		1


	//   ....[126]....
        /*090c*/ 	.word	0x00011870
        /*0910*/ 	.word	0x00000003
        /*0914*/ 	.word	0x00000050
        /*0918*/ 	.short	0x010a
        /*091a*/ 	.byte	0xff
	.zero		1


	//   ....[127]....
        /*091c*/ 	.word	0x000118d0
        /*0920*/ 	.word	0x00000003
        /*0924*/ 	.word	0x00000058
        /*0928*/ 	.short	0x010a
        /*092a*/ 	.byte	0xff
	.zero		1


	//   ....[128]....
        /*092c*/ 	.word	0x00011930
        /*0930*/ 	.word	0x00000003
        /*0934*/ 	.word	0x00000060
        /*0938*/ 	.short	0x010a
        /*093a*/ 	.byte	0xff
	.zero		1


	//   ....[129]....
        /*093c*/ 	.word	0x00011990
        /*0940*/ 	.word	0x00000003
        /*0944*/ 	.word	0x00000068
        /*0948*/ 	.short	0x010a
        /*094a*/ 	.byte	0xff
	.zero		1


	//   ....[130]....
        /*094c*/ 	.word	0x000119f0
        /*0950*/ 	.word	0x00000003
        /*0954*/ 	.word	0x00000050
        /*0958*/ 	.short	0x010a
        /*095a*/ 	.byte	0xff
	.zero		1


	//   ....[131]....
        /*095c*/ 	.word	0x00011a50
        /*0960*/ 	.word	0x00000003
        /*0964*/ 	.word	0x00000058
        /*0968*/ 	.short	0x010a
        /*096a*/ 	.byte	0xff
	.zero		1


	//   ....[132]....
        /*096c*/ 	.word	0x00011ab0
        /*0970*/ 	.word	0x00000003
        /*0974*/ 	.word	0x00000060
        /*0978*/ 	.short	0x010a
        /*097a*/ 	.byte	0xff
	.zero		1


	//   ....[133]....
        /*097c*/ 	.word	0x00011b10
        /*0980*/ 	.word	0x00000000
        /*0984*/ 	.word	0x00000080
        /*0988*/ 	.short	0x010a
        /*098a*/ 	.byte	0xff
	.zero		1


	//   ....[134]....
        /*098c*/ 	.word	0x00011b70
        /*0990*/ 	.word	0x00000002
        /*0994*/ 	.word	0x00000030
        /*0998*/ 	.short	0x010a
        /*099a*/ 	.byte	0xff
	.zero		1


	//   ....[135]....
        /*099c*/ 	.word	0x00011bc0
        /*09a0*/ 	.word	0x00000063
        /*09a4*/ 	.word	0x00000090
        /*09a8*/ 	.short	0x010a
        /*09aa*/ 	.byte	0xff
	.zero		1


	//   ....[136]....
        /*09ac*/ 	.word	0x00011c10
        /*09b0*/ 	.word	0x00000003
        /*09b4*/ 	.word	0x00000030
        /*09b8*/ 	.short	0x010a
        /*09ba*/ 	.byte	0xff
	.zero		1


	//   ....[137]....
        /*09bc*/ 	.word	0x00011c60
        /*09c0*/ 	.word	0x00000032
        /*09c4*/ 	.word	0x00000030
        /*09c8*/ 	.short	0x010a
        /*09ca*/ 	.byte	0xff
	.zero		1


	//   ....[138]....
        /*09cc*/ 	.word	0x00011cb0
        /*09d0*/ 	.word	0x00000069
        /*09d4*/ 	.word	0x00000030
        /*09d8*/ 	.short	0x010a
        /*09da*/ 	.byte	0xff
	.zero		1


	//   ....[139]....
        /*09dc*/ 	.word	0x00011d00
        /*09e0*/ 	.word	0x0000006a
        /*09e4*/ 	.word	0x00000030
        /*09e8*/ 	.short	0x010a
        /*09ea*/ 	.byte	0xff
	.zero		1


	//   ....[140]....
        /*09ec*/ 	.word	0x00011d50
        /*09f0*/ 	.word	0x0000006a
        /*09f4*/ 	.word	0x00000030
        /*09f8*/ 	.short	0x010a
        /*09fa*/ 	.byte	0xff
	.zero		1


	//   ....[141]....
        /*09fc*/ 	.word	0x00011da0
        /*0a00*/ 	.word	0x0000006a
        /*0a04*/ 	.word	0x00000030
        /*0a08*/ 	.short	0x010a
        /*0a0a*/ 	.byte	0xff
	.zero		1


	//   ....[142]....
        /*0a0c*/ 	.word	0x00011df0
        /*0a10*/ 	.word	0x00000069
        /*0a14*/ 	.word	0x00000030
        /*0a18*/ 	.short	0x010a
        /*0a1a*/ 	.byte	0xff
	.zero		1


	//----- nvinfo : EIATTR_NUM_MBARRIERS
	.align		4
.L_47:
        /*0a1c*/ 	.byte	0x03, 0x38
        /*0a1e*/ 	.short	0x0016


	//----- nvinfo : EIATTR_EXIT_INSTR_OFFSETS
	.align		4
        /*0a20*/ 	.byte	0x04, 0x1c
        /*0a22*/ 	.short	(.L_49 - .L_48)


	//   ....[0]....
.L_48:
        /*0a24*/ 	.word	0x00008840


	//   ....[1]....
        /*0a28*/ 	.word	0x00008ad0


	//   ....[2]....
        /*0a2c*/ 	.word	0x00008b30


	//   ....[3]....
        /*0a30*/ 	.word	0x00009b30


	//   ....[4]....
        /*0a34*/ 	.word	0x0000b2e0


	//   ....[5]....
        /*0a38*/ 	.word	0x0000b320


	//   ....[6]....
        /*0a3c*/ 	.word	0x00011060


	//   ....[7]....
        /*0a40*/ 	.word	0x000110e0


	//   ....[8]....
        /*0a44*/ 	.word	0x00011110


	//   ....[9]....
        /*0a48*/ 	.word	0x00011180


	//----- nvinfo : EIATTR_MAX_THREADS
	.align		4
.L_49:
        /*0a4c*/ 	.byte	0x04, 0x05
        /*0a4e*/ 	.short	(.L_51 - .L_50)
.L_50:
        /*0a50*/ 	.word	0x00000100
        /*0a54*/ 	.word	0x00000001
        /*0a58*/ 	.word	0x00000001


	//----- nvinfo : EIATTR_CRS_STACK_SIZE
	.align		4
.L_51:
        /*0a5c*/ 	.byte	0x04, 0x1e
        /*0a5e*/ 	.short	(.L_53 - .L_52)
.L_52:
        /*0a60*/ 	.word	0x00000000


	//----- nvinfo : EIATTR_CBANK_PARAM_SIZE
	.align		4
.L_53:
        /*0a64*/ 	.byte	0x03, 0x19
        /*0a66*/ 	.short	0x0800


	//----- nvinfo : EIATTR_PARAM_CBANK
	.align		4
        /*0a68*/ 	.byte	0x04, 0x0a
        /*0a6a*/ 	.short	(.L_55 - .L_54)
	.align		4
.L_54:
        /*0a6c*/ 	.word	index@(.nv.constant0._ZN7cutlass13device_kernelINS_4conv6kernel13ConvUniversalINS1_16ConvProblemShapeILNS1_8OperatorE0ELi2EEENS1_10collective14CollectiveConvINS1_47MainloopSm100TmaUmmaWarpSpecializedImplicitGemmILS5_0ELi3ELi2ELi1ELi2EN4cute5tupleIJNSA_1CILi1EEESD_SD_EEEEENSB_IJNSC_ILi128EEESG_NSB_IJNSC_ILi64EEEEEEEEENS_10tfloat32_tESK_NSA_8TiledMMAINSA_8MMA_AtomIJNSA_17SM100_MMA_TF32_SSISK_SK_fLi128ELi128ELNSA_4UMMA5MajorE0ELSP_0ELNSO_7ScaleInE0ELSQ_0EEEEEENSA_6LayoutISE_NSB_IJNSC_ILi0EEESU_SU_EEEEENSB_IJNSA_10UnderscoreESX_SX_EEEEENS7_6detail27Sm100ImplicitGemmTileTraitsINSA_20SM90_TMA_LOAD_IM2COLENSA_14ComposedLayoutINSA_7SwizzleILi3ELi4ELi3EEENSA_18smem_ptr_flag_bitsILi32EEENST_INSB_IJNSC_ILi8EEENSC_ILi32EEEEEENSB_IJS19_SD_EEEEEEEvEENS11_INSA_13SM90_TMA_LOADES1D_vEEEENS_8epilogue10collective18CollectiveEpilogueINS1I_23Sm100TmaWarpSpecializedILi4ELi2ELi16ELb1ELb0EEEJSJ_NSB_IJNST_ISG_SD_EENST_INSC_ILi16EEESD_EEEEESK_NSB_IJNSB_IJlllEEESD_SU_EEESK_S1S_NS1I_6fusion15FusionCallbacksIS1M_NS1T_17LinearCombinationISK_fSK_fLNS_15FloatRoundStyleE2EEESJ_S1Q_JEEENSA_5SM1004TMEM4LOAD26SM100_TMEM_LOAD_32dp32b16xES12_NS13_INS14_ILi2ELi4ELi3EEES17_NST_INSB_IJS18_S1O_EEENSB_IJS1O_SD_EEEEEEENSA_39AutoVectorizingCopyWithAssumedAlignmentILi128EEENSA_21SM90_TMA_STORE_IM2COLES27_S29_S29_EEEvvEEEEvNT_6ParamsE)
        /*0a70*/ 	.short	0x0380
        /*0a72*/ 	.short	0x0800


	//----- nvinfo : EIATTR_SW_WAR
	.align		4
.L_55:
        /*0a74*/ 	.byte	0x04, 0x36
        /*0a76*/ 	.short	(.L_57 - .L_56)
.L_56:
        /*0a78*/ 	.word	0x00000008
.L_57:


//--------------------- .nv.callgraph             --------------------------
	.section	.nv.callgraph,"",@"SHT_CUDA_CALLGRAPH"
	.align	4
	.sectionentsize	8
	.align		4
        /*0000*/ 	.word	0x00000000
	.align		4
        /*0004*/ 	.word	0xffffffff
	.align		4
        /*0008*/ 	.word	index@(_ZN7cutlass13device_kernelINS_4conv6kernel13ConvUniversalINS1_16ConvProblemShapeILNS1_8OperatorE0ELi2EEENS1_10collective14CollectiveConvINS1_47MainloopSm100TmaUmmaWarpSpecializedImplicitGemmILS5_0ELi3ELi2ELi1ELi2EN4cute5tupleIJNSA_1CILi1EEESD_SD_EEEEENSB_IJNSC_ILi128EEESG_NSB_IJNSC_ILi64EEEEEEEEENS_10tfloat32_tESK_NSA_8TiledMMAINSA_8MMA_AtomIJNSA_17SM100_MMA_TF32_SSISK_SK_fLi128ELi128ELNSA_4UMMA5MajorE0ELSP_0ELNSO_7ScaleInE0ELSQ_0EEEEEENSA_6LayoutISE_NSB_IJNSC_ILi0EEESU_SU_EEEEENSB_IJNSA_10UnderscoreESX_SX_EEEEENS7_6detail27Sm100ImplicitGemmTileTraitsINSA_20SM90_TMA_LOAD_IM2COLENSA_14ComposedLayoutINSA_7SwizzleILi3ELi4ELi3EEENSA_18smem_ptr_flag_bitsILi32EEENST_INSB_IJNSC_ILi8EEENSC_ILi32EEEEEENSB_IJS19_SD_EEEEEEEvEENS11_INSA_13SM90_TMA_LOADES1D_vEEEENS_8epilogue10collective18CollectiveEpilogueINS1I_23Sm100TmaWarpSpecializedILi4ELi2ELi16ELb1ELb0EEEJSJ_NSB_IJNST_ISG_SD_EENST_INSC_ILi16EEESD_EEEEESK_NSB_IJNSB_IJlllEEESD_SU_EEESK_S1S_NS1I_6fusion15FusionCallbacksIS1M_NS1T_17LinearCombinationISK_fSK_fLNS_15FloatRoundStyleE2EEESJ_S1Q_JEEENSA_5SM1004TMEM4LOAD26SM100_TMEM_LOAD_32dp32b16xES12_NS13_INS14_ILi2ELi4ELi3EEES17_NST_INSB_IJS18_S1O_EEENSB_IJS1O_SD_EEEEEEENSA_39AutoVectorizingCopyWithAssumedAlignmentILi128EEENSA_21SM90_TMA_STORE_IM2COLES27_S29_S29_EEEvvEEEEvNT_6ParamsE)
	.align		4
        /*000c*/ 	.word	index@(__assertfail)
	.align		4
        /*0010*/ 	.word	0x00000000
	.align		4
        /*0014*/ 	.word	0xfffffffe
	.align		4
        /*0018*/ 	.word	0x00000000
	.align		4
        /*001c*/ 	.word	0xfffffffd
	.align		4
        /*0020*/ 	.word	0x00000000
	.align		4
        /*0024*/ 	.word	0xfffffffc


//--------------------- .nv.constant4             --------------------------
	.section	.nv.constant4,"a",@progbits
	.align	8
	.align		8
.nv.constant4:
        /*0000*/ 	.dword	__assertfail
	.align		8
        /*0008*/ 	.dword	__unnamed_1
	.align		8
        /*0010*/ 	.dword	__unnamed_2
	.align		8
        /*0018*/ 	.dword	_ZN39_INTERNAL_824111bc_4_k_cu_db05e910_39094cuda3std3__45__cpo5beginE
	.align		8
        /*0020*/ 	.dword	_ZN39_INTERNAL_824111bc_4_k_cu_db05e910_39094cuda3std3__45__cpo3endE
	.align		8
        /*0028*/ 	.dword	_ZN39_INTERNAL_824111bc_4_k_cu_db05e910_39094cuda3std3__45__cpo6cbeginE
	.align		8
        /*0030*/ 	.dword	_ZN39_INTERNAL_824111bc_4_k_cu_db05e910_39094cuda3std3__45__cpo4cendE
	.align		8
        /*0038*/ 	.dword	_ZN39_INTERNAL_824111bc_4_k_cu_db05e910_39094cuda3std3__441_GLOBAL__N__824111bc_4_k_cu_db05e910_39096ignoreE
	.align		8
        /*0040*/ 	.dword	_ZN39_INTERNAL_824111bc_4_k_cu_db05e910_39094cuda3std3__419piecewise_constructE
	.align		8
        /*0048*/ 	.dword	_ZN39_INTERNAL_824111bc_4_k_cu_db05e910_39094cuda3std3__48in_placeE
	.align		8
        /*0050*/ 	.dword	_ZN39_INTERNAL_824111bc_4_k_cu_db05e910_39094cuda3std6ranges3__45__cpo4swapE
	.align		8
        /*0058*/ 	.dword	_ZN39_INTERNAL_824111bc_4_k_cu_db05e910_39094cuda3std6ranges3__45__cpo9iter_moveE
	.align		8
        /*0060*/ 	.dword	_ZN39_INTERNAL_824111bc_4_k_cu_db05e910_39094cute7productE
	.align		8
        /*0068*/ 	.dword	_ZN39_INTERNAL_824111bc_4_k_cu_db05e910_39094cute1_E
	.align		8
        /*0070*/ 	.dword	$str$27
	.align		8
        /*0078*/ 	.dword	$str$28
	.align		8
        /*0080*/ 	.dword	$str$29
	.align		8
        /*0088*/ 	.dword	$str$30


//--------------------- .text._ZN7cutlass13device_kernelINS_4conv6kernel13ConvUniversalINS1_16ConvProblemShapeILNS1_8OperatorE0ELi2EEENS1_10collective14CollectiveConvINS1_47MainloopSm100TmaUmmaWarpSpecializedImplicitGemmILS5_0ELi3ELi2ELi1ELi2EN4cute5tupleIJNSA_1CILi1EEESD_SD_EEEEENSB_IJNSC_ILi128EEESG_NSB_IJNSC_ILi64EEEEEEEEENS_10tfloat32_tESK_NSA_8TiledMMAINSA_8MMA_AtomIJNSA_17SM100_MMA_TF32_SSISK_SK_fLi128ELi128ELNSA_4UMMA5MajorE0ELSP_0ELNSO_7ScaleInE0ELSQ_0EEEEEENSA_6LayoutISE_NSB_IJNSC_ILi0EEESU_SU_EEEEENSB_IJNSA_10UnderscoreESX_SX_EEEEENS7_6detail27Sm100ImplicitGemmTileTraitsINSA_20SM90_TMA_LOAD_IM2COLENSA_14ComposedLayoutINSA_7SwizzleILi3ELi4ELi3EEENSA_18smem_ptr_flag_bitsILi32EEENST_INSB_IJNSC_ILi8EEENSC_ILi32EEEEEENSB_IJS19_SD_EEEEEEEvEENS11_INSA_13SM90_TMA_LOADES1D_vEEEENS_8epilogue10collective18CollectiveEpilogueINS1I_23Sm100TmaWarpSpecializedILi4ELi2ELi16ELb1ELb0EEEJSJ_NSB_IJNST_ISG_SD_EENST_INSC_ILi16EEESD_EEEEESK_NSB_IJNSB_IJlllEEESD_SU_EEESK_S1S_NS1I_6fusion15FusionCallbacksIS1M_NS1T_17LinearCombinationISK_fSK_fLNS_15FloatRoundStyleE2EEESJ_S1Q_JEEENSA_5SM1004TMEM4LOAD26SM100_TMEM_LOAD_32dp32b16xES12_NS13_INS14_ILi2ELi4ELi3EEES17_NST_INSB_IJS18_S1O_EEENSB_IJS1O_SD_EEEEEEENSA_39AutoVectorizingCopyWithAssumedAlignmentILi128EEENSA_21SM90_TMA_STORE_IM2COLES27_S29_S29_EEEvvEEEEvNT_6ParamsE --------------------------
	.section	.text._ZN7cutlass13device_kernelINS_4conv6kernel13ConvUniversalINS1_16ConvProblemShapeILNS1_8OperatorE0ELi2EEENS1_10collective14CollectiveConvINS1_47MainloopSm100TmaUmmaWarpSpecializedImplicitGemmILS5_0ELi3ELi2ELi1ELi2EN4cute5tupleIJNSA_1CILi1EEESD_SD_EEEEENSB_IJNSC_ILi128EEESG_NSB_IJNSC_ILi64EEEEEEEEENS_10tfloat32_tESK_NSA_8TiledMMAINSA_8MMA_AtomIJNSA_17SM100_MMA_TF32_SSISK_SK_fLi128ELi128ELNSA_4UMMA5MajorE0ELSP_0ELNSO_7ScaleInE0ELSQ_0EEEEEENSA_6LayoutISE_NSB_IJNSC_ILi0EEESU_SU_EEEEENSB_IJNSA_10UnderscoreESX_SX_EEEEENS7_6detail27Sm100ImplicitGemmTileTraitsINSA_20SM90_TMA_LOAD_IM2COLENSA_14ComposedLayoutINSA_7SwizzleILi3ELi4ELi3EEENSA_18smem_ptr_flag_bitsILi32EEENST_INSB_IJNSC_ILi8EEENSC_ILi32EEEEEENSB_IJS19_SD_EEEEEEEvEENS11_INSA_13SM90_TMA_LOADES1D_vEEEENS_8epilogue10collective18CollectiveEpilogueINS1I_23Sm100TmaWarpSpecializedILi4ELi2ELi16ELb1ELb0EEEJSJ_NSB_IJNST_ISG_SD_EENST_INSC_ILi16EEESD_EEEEESK_NSB_IJNSB_IJlllEEESD_SU_EEESK_S1S_NS1I_6fusion15FusionCallbacksIS1M_NS1T_17LinearCombinationISK_fSK_fLNS_15FloatRoundStyleE2EEESJ_S1Q_JEEENSA_5SM1004TMEM4LOAD26SM100_TMEM_LOAD_32dp32b16xES12_NS13_INS14_ILi2ELi4ELi3EEES17_NST_INSB_IJS18_S1O_EEENSB_IJS1O_SD_EEEEEEENSA_39AutoVectorizingCopyWithAssumedAlignmentILi128EEENSA_21SM90_TMA_STORE_IM2COLES27_S29_S29_EEEvvEEEEvNT_6ParamsE,"ax",@progbits
	.align	128
.text._ZN7cutlass13device_kernelINS_4conv6kernel13ConvUniversalINS1_16ConvProblemShapeILNS1_8OperatorE0ELi2EEENS1_10collective14CollectiveConvINS1_47MainloopSm100TmaUmmaWarpSpecializedImplicitGemmILS5_0ELi3ELi2ELi1ELi2EN4cute5tupleIJNSA_1CILi1EEESD_SD_EEEEENSB_IJNSC_ILi128EEESG_NSB_IJNSC_ILi64EEEEEEEEENS_10tfloat32_tESK_NSA_8TiledMMAINSA_8MMA_AtomIJNSA_17SM100_MMA_TF32_SSISK_SK_fLi128ELi128ELNSA_4UMMA5MajorE0ELSP_0ELNSO_7ScaleInE0ELSQ_0EEEEEENSA_6LayoutISE_NSB_IJNSC_ILi0EEESU_SU_EEEEENSB_IJNSA_10UnderscoreESX_SX_EEEEENS7_6detail27Sm100ImplicitGemmTileTraitsINSA_20SM90_TMA_LOAD_IM2COLENSA_14ComposedLayoutINSA_7SwizzleILi3ELi4ELi3EEENSA_18smem_ptr_flag_bitsILi32EEENST_INSB_IJNSC_ILi8EEENSC_ILi32EEEEEENSB_IJS19_SD_EEEEEEEvEENS11_INSA_13SM90_TMA_LOADES1D_vEEEENS_8epilogue10collective18CollectiveEpilogueINS1I_23Sm100TmaWarpSpecializedILi4ELi2ELi16ELb1ELb0EEEJSJ_NSB_IJNST_ISG_SD_EENST_INSC_ILi16EEESD_EEEEESK_NSB_IJNSB_IJlllEEESD_SU_EEESK_S1S_NS1I_6fusion15FusionCallbacksIS1M_NS1T_17LinearCombinationISK_fSK_fLNS_15FloatRoundStyleE2EEESJ_S1Q_JEEENSA_5SM1004TMEM4LOAD26SM100_TMEM_LOAD_32dp32b16xES12_NS13_INS14_ILi2ELi4ELi3EEES17_NST_INSB_IJS18_S1O_EEENSB_IJS1O_SD_EEEEEEENSA_39AutoVectorizingCopyWithAssumedAlignmentILi128EEENSA_21SM90_TMA_STORE_IM2COLES27_S29_S29_EEEvvEEEEvNT_6ParamsE:
        .type           _ZN7cutlass13device_kernelINS_4conv6kernel13ConvUniversalINS1_16ConvProblemShapeILNS1_8OperatorE0ELi2EEENS1_10collective14CollectiveConvINS1_47MainloopSm100TmaUmmaWarpSpecializedImplicitGemmILS5_0ELi3ELi2ELi1ELi2EN4cute5tupleIJNSA_1CILi1EEESD_SD_EEEEENSB_IJNSC_ILi128EEESG_NSB_IJNSC_ILi64EEEEEEEEENS_10tfloat32_tESK_NSA_8TiledMMAINSA_8MMA_AtomIJNSA_17SM100_MMA_TF32_SSISK_SK_fLi128ELi128ELNSA_4UMMA5MajorE0ELSP_0ELNSO_7ScaleInE0ELSQ_0EEEEEENSA_6LayoutISE_NSB_IJNSC_ILi0EEESU_SU_EEEEENSB_IJNSA_10UnderscoreESX_SX_EEEEENS7_6detail27Sm100ImplicitGemmTileTraitsINSA_20SM90_TMA_LOAD_IM2COLENSA_14ComposedLayoutINSA_7SwizzleILi3ELi4ELi3EEENSA_18smem_ptr_flag_bitsILi32EEENST_INSB_IJNSC_ILi8EEENSC_ILi32EEEEEENSB_IJS19_SD_EEEEEEEvEENS11_INSA_13SM90_TMA_LOADES1D_vEEEENS_8epilogue10collective18CollectiveEpilogueINS1I_23Sm100TmaWarpSpecializedILi4ELi2ELi16ELb1ELb0EEEJSJ_NSB_IJNST_ISG_SD_EENST_INSC_ILi16EEESD_EEEEESK_NSB_IJNSB_IJlllEEESD_SU_EEESK_S1S_NS1I_6fusion15FusionCallbacksIS1M_NS1T_17LinearCombinationISK_fSK_fLNS_15FloatRoundStyleE2EEESJ_S1Q_JEEENSA_5SM1004TMEM4LOAD26SM100_TMEM_LOAD_32dp32b16xES12_NS13_INS14_ILi2ELi4ELi3EEES17_NST_INSB_IJS18_S1O_EEENSB_IJS1O_SD_EEEEEEENSA_39AutoVectorizingCopyWithAssumedAlignmentILi128EEENSA_21SM90_TMA_STORE_IM2COLES27_S29_S29_EEEvvEEEEvNT_6ParamsE,@function
        .size           _ZN7cutlass13device_kernelINS_4conv6kernel13ConvUniversalINS1_16ConvProblemShapeILNS1_8OperatorE0ELi2EEENS1_10collective14CollectiveConvINS1_47MainloopSm100TmaUmmaWarpSpecializedImplicitGemmILS5_0ELi3ELi2ELi1ELi2EN4cute5tupleIJNSA_1CILi1EEESD_SD_EEEEENSB_IJNSC_ILi128EEESG_NSB_IJNSC_ILi64EEEEEEEEENS_10tfloat32_tESK_NSA_8TiledMMAINSA_8MMA_AtomIJNSA_17SM100_MMA_TF32_SSISK_SK_fLi128ELi128ELNSA_4UMMA5MajorE0ELSP_0ELNSO_7ScaleInE0ELSQ_0EEEEEENSA_6LayoutISE_NSB_IJNSC_ILi0EEESU_SU_EEEEENSB_IJNSA_10UnderscoreESX_SX_EEEEENS7_6detail27Sm100ImplicitGemmTileTraitsINSA_20SM90_TMA_LOAD_IM2COLENSA_14ComposedLayoutINSA_7SwizzleILi3ELi4ELi3EEENSA_18smem_ptr_flag_bitsILi32EEENST_INSB_IJNSC_ILi8EEENSC_ILi32EEEEEENSB_IJS19_SD_EEEEEEEvEENS11_INSA_13SM90_TMA_LOADES1D_vEEEENS_8epilogue10collective18CollectiveEpilogueINS1I_23Sm100TmaWarpSpecializedILi4ELi2ELi16ELb1ELb0EEEJSJ_NSB_IJNST_ISG_SD_EENST_INSC_ILi16EEESD_EEEEESK_NSB_IJNSB_IJlllEEESD_SU_EEESK_S1S_NS1I_6fusion15FusionCallbacksIS1M_NS1T_17LinearCombinationISK_fSK_fLNS_15FloatRoundStyleE2EEESJ_S1Q_JEEENSA_5SM1004TMEM4LOAD26SM100_TMEM_LOAD_32dp32b16xES12_NS13_INS14_ILi2ELi4ELi3EEES17_NST_INSB_IJS18_S1O_EEENSB_IJS1O_SD_EEEEEEENSA_39AutoVectorizingCopyWithAssumedAlignmentILi128EEENSA_21SM90_TMA_STORE_IM2COLES27_S29_S29_EEEvvEEEEvNT_6ParamsE,(.L_x_204 - _ZN7cutlass13device_kernelINS_4conv6kernel13ConvUniversalINS1_16ConvProblemShapeILNS1_8OperatorE0ELi2EEENS1_10collective14CollectiveConvINS1_47MainloopSm100TmaUmmaWarpSpecializedImplicitGemmILS5_0ELi3ELi2ELi1ELi2EN4cute5tupleIJNSA_1CILi1EEESD_SD_EEEEENSB_IJNSC_ILi128EEESG_NSB_IJNSC_ILi64EEEEEEEEENS_10tfloat32_tESK_NSA_8TiledMMAINSA_8MMA_AtomIJNSA_17SM100_MMA_TF32_SSISK_SK_fLi128ELi128ELNSA_4UMMA5MajorE0ELSP_0ELNSO_7ScaleInE0ELSQ_0EEEEEENSA_6LayoutISE_NSB_IJNSC_ILi0EEESU_SU_EEEEENSB_IJNSA_10UnderscoreESX_SX_EEEEENS7_6detail27Sm100ImplicitGemmTileTraitsINSA_20SM90_TMA_LOAD_IM2COLENSA_14ComposedLayoutINSA_7SwizzleILi3ELi4ELi3EEENSA_18smem_ptr_flag_bitsILi32EEENST_INSB_IJNSC_ILi8EEENSC_ILi32EEEEEENSB_IJS19_SD_EEEEEEEvEENS11_INSA_13SM90_TMA_LOADES1D_vEEEENS_8epilogue10collective18CollectiveEpilogueINS1I_23Sm100TmaWarpSpecializedILi4ELi2ELi16ELb1ELb0EEEJSJ_NSB_IJNST_ISG_SD_EENST_INSC_ILi16EEESD_EEEEESK_NSB_IJNSB_IJlllEEESD_SU_EEESK_S1S_NS1I_6fusion15FusionCallbacksIS1M_NS1T_17LinearCombinationISK_fSK_fLNS_15FloatRoundStyleE2EEESJ_S1Q_JEEENSA_5SM1004TMEM4LOAD26SM100_TMEM_LOAD_32dp32b16xES12_NS13_INS14_ILi2ELi4ELi3EEES17_NST_INSB_IJS18_S1O_EEENSB_IJS1O_SD_EEEEEEENSA_39AutoVectorizingCopyWithAssumedAlignmentILi128EEENSA_21SM90_TMA_STORE_IM2COLES27_S29_S29_EEEvvEEEEvNT_6ParamsE)
        .other          _ZN7cutlass13device_kernelINS_4conv6kernel13ConvUniversalINS1_16ConvProblemShapeILNS1_8OperatorE0ELi2EEENS1_10collective14CollectiveConvINS1_47MainloopSm100TmaUmmaWarpSpecializedImplicitGemmILS5_0ELi3ELi2ELi1ELi2EN4cute5tupleIJNSA_1CILi1EEESD_SD_EEEEENSB_IJNSC_ILi128EEESG_NSB_IJNSC_ILi64EEEEEEEEENS_10tfloat32_tESK_NSA_8TiledMMAINSA_8MMA_AtomIJNSA_17SM100_MMA_TF32_SSISK_SK_fLi128ELi128ELNSA_4UMMA5MajorE0ELSP_0ELNSO_7ScaleInE0ELSQ_0EEEEEENSA_6LayoutISE_NSB_IJNSC_ILi0EEESU_SU_EEEEENSB_IJNSA_10UnderscoreESX_SX_EEEEENS7_6detail27Sm100ImplicitGemmTileTraitsINSA_20SM90_TMA_LOAD_IM2COLENSA_14ComposedLayoutINSA_7SwizzleILi3ELi4ELi3EEENSA_18smem_ptr_flag_bitsILi32EEENST_INSB_IJNSC_ILi8EEENSC_ILi32EEEEEENSB_IJS19_SD_EEEEEEEvEENS11_INSA_13SM90_TMA_LOADES1D_vEEEENS_8epilogue10collective18CollectiveEpilogueINS1I_23Sm100TmaWarpSpecializedILi4ELi2ELi16ELb1ELb0EEEJSJ_NSB_IJNST_ISG_SD_EENST_INSC_ILi16EEESD_EEEEESK_NSB_IJNSB_IJlllEEESD_SU_EEESK_S1S_NS1I_6fusion15FusionCallbacksIS1M_NS1T_17LinearCombinationISK_fSK_fLNS_15FloatRoundStyleE2EEESJ_S1Q_JEEENSA_5SM1004TMEM4LOAD26SM100_TMEM_LOAD_32dp32b16xES12_NS13_INS14_ILi2ELi4ELi3EEES17_NST_INSB_IJS18_S1O_EEENSB_IJS1O_SD_EEEEEEENSA_39AutoVectorizingCopyWithAssumedAlignmentILi128EEENSA_21SM90_TMA_STORE_IM2COLES27_S29_S29_EEEvvEEEEvNT_6ParamsE,@"STO_CUDA_ENTRY STV_DEFAULT"
_ZN7cutlass13device_kernelINS_4conv6kernel13ConvUniversalINS1_16ConvProblemShapeILNS1_8OperatorE0ELi2EEENS1_10collective14CollectiveConvINS1_47MainloopSm100TmaUmmaWarpSpecializedImplicitGemmILS5_0ELi3ELi2ELi1ELi2EN4cute5tupleIJNSA_1CILi1EEESD_SD_EEEEENSB_IJNSC_ILi128EEESG_NSB_IJNSC_ILi64EEEEEEEEENS_10tfloat32_tESK_NSA_8TiledMMAINSA_8MMA_AtomIJNSA_17SM100_MMA_TF32_SSISK_SK_fLi128ELi128ELNSA_4UMMA5MajorE0ELSP_0ELNSO_7ScaleInE0ELSQ_0EEEEEENSA_6LayoutISE_NSB_IJNSC_ILi0EEESU_SU_EEEEENSB_IJNSA_10UnderscoreESX_SX_EEEEENS7_6detail27Sm100ImplicitGemmTileTraitsINSA_20SM90_TMA_LOAD_IM2COLENSA_14ComposedLayoutINSA_7SwizzleILi3ELi4ELi3EEENSA_18smem_ptr_flag_bitsILi32EEENST_INSB_IJNSC_ILi8EEENSC_ILi32EEEEEENSB_IJS19_SD_EEEEEEEvEENS11_INSA_13SM90_TMA_LOADES1D_vEEEENS_8epilogue10collective18CollectiveEpilogueINS1I_23Sm100TmaWarpSpecializedILi4ELi2ELi16ELb1ELb0EEEJSJ_NSB_IJNST_ISG_SD_EENST_INSC_ILi16EEESD_EEEEESK_NSB_IJNSB_IJlllEEESD_SU_EEESK_S1S_NS1I_6fusion15FusionCallbacksIS1M_NS1T_17LinearCombinationISK_fSK_fLNS_15FloatRoundStyleE2EEESJ_S1Q_JEEENSA_5SM1004TMEM4LOAD26SM100_TMEM_LOAD_32dp32b16xES12_NS13_INS14_ILi2ELi4ELi3EEES17_NST_INSB_IJS18_S1O_EEENSB_IJS1O_SD_EEEEEEENSA_39AutoVectorizingCopyWithAssumedAlignmentILi128EEENSA_21SM90_TMA_STORE_IM2COLES27_S29_S29_EEEvvEEEEvNT_6ParamsE:
[----:B------:R-:W1:Y:S01]  /*0000*/  LDC R1, c[0x0][0x37c] ;  /* 0x0000df00ff017b82 */ /* 0x000e620000000800 */
[----:B------:R-:W2:Y:S01]  /*0010*/  S2R R87, SR_TID.X ;  /* 0x0000000000577919 */ /* 0x000ea20000002100 */
[----:B------:R-:W3:Y:S01]  /*0020*/  LDCU.64 UR4, c[0x0][0x890] ;  /* 0x00011200ff0477ac */ /* 0x000ee20008000a00 */
[----:B-1----:R-:W-:Y:S01]  /*0030*/  VIADD R1, R1, 0xfffffff8 ;  /* 0xfffffff801017836 */ /* 0x002fe20000000000 */
[----:B------:R-:W-:Y:S02]  /*0040*/  PRMT R79, RZ, 0x7610, R79 ;  /* 0x00007610ff4f7816 */ /* 0x000fe4000000004f */
[----:B------:R-:W-:Y:S01]  /*0050*/  ELECT P5, URZ, PT ;  /* 0x0000000000ff782f */ /* 0x000fe200038a0000 */
[----:B------:R-:W1:Y:S01]  /*0060*/  LDCU.64 UR48, c[0x0][0x358] ;  /* 0x00006b00ff3077ac */ /* 0x000e620008000a00 */
[----:B---3--:R-:W-:-:S04]  /*0070*/  UISETP.NE.U32.AND UP0, UPT, UR4, URZ, UPT ;  /* 0x000000ff0400728c */ /* 0x008fc8000bf05070 */
[----:B------:R-:W-:Y:S01]  /*0080*/  UISETP.NE.AND.EX UP0, UPT, UR5, URZ, UPT, UP0 ;  /* 0x000000ff0500728c */ /* 0x000fe2000bf05300 */
[----:B--2---:R-:W-:-:S05]  /*0090*/  SHF.R.U32.HI R89, RZ, 0x5, R87 ;  /* 0x00000005ff597819 */ /* 0x004fca0000011657 */
[----:B------:R-:W2:Y:S02]  /*00a0*/  SHFL.IDX PT, R0, R89, RZ, 0x1f ;  /* 0x00001fff59007589 */ /* 0x000ea400000e0000 */
[----:B--2---:R-:W-:Y:S01]  /*00b0*/  R2UR UR8, R0 ;  /* 0x00000000000872ca */ /* 0x004fe200000e0000 */
[----:B-1----:R-:W-:-:S14]  /*00c0*/  BRA.U UP0, `(.L_x_0) ;  /* 0x00000001002c7547 */ /* 0x002fdc000b800000 */
[----:B------:R-:W1:Y:S02]  /*00d0*/  LDCU.64 UR6, c[0x0][0x888] ;  /* 0x00011100ff0677ac */ /* 0x000e640008000a00 */
[----:B-1----:R-:W-:-:S04]  /*00e0*/  UISETP.NE.U32.AND UP0, UPT, UR6, URZ, UPT ;  /* 0x000000ff0600728c */ /* 0x002fc8000bf05070 */
[----:B------:R-:W-:-:S09]  /*00f0*/  UISETP.NE.AND.EX UP0, UPT, UR7, URZ, UPT, UP0 ;  /* 0x000000ff0700728c */ /* 0x000fd2000bf05300 */
[----:B------:R-:W-:Y:S05]  /*0100*/  BRA.U !UP0, `(.L_x_1) ;  /* 0x0000000108107547 */ /* 0x000fea000b800000 */
[----:B------:R-:W1:Y:S02]  /*0110*/  LDC.64 R2, c[0x0][0x888] ;  /* 0x00022200ff027b82 */ /* 0x000e640000000a00 */
[----:B-1----:R1:W5:Y:S01]  /*0120*/  LDG.E R35, desc[UR48][R2.64] ;  /* 0x0000003002237981 */ /* 0x002362000c1e1900 */
[----:B------:R-:W-:Y:S01]  /*0130*/  HFMA2 R79, -RZ, RZ, 0, 5.9604644775390625e-08 ;  /* 0x00000001ff4f7431 */ /* 0x000fe200000001ff */
[----:B------:R-:W-:Y:S05]  /*0140*/  BRA `(.L_x_0) ;  /* 0x00000000000c7947 */ /* 0x000fea0003800000 */
.L_x_1:
[----:B------:R-:W1:Y:S01]  /*0150*/  LDCU UR6, c[0x0][0x880] ;  /* 0x00011000ff0677ac */ /* 0x000e620008000800 */
[----:B------:R-:W-:Y:S01]  /*0160*/  HFMA2 R79, -RZ, RZ, 0, 5.9604644775390625e-08 ;  /* 0x00000001ff4f7431 */ /* 0x000fe200000001ff */
[----:B-1----:R-:W-:-:S07]  /*0170*/  MOV R35, UR6 ;  /* 0x0000000600237c02 */ /* 0x002fce0008000f00 */
.L_x_0:
[----:B------:R-:W2:Y:S02]  /*0180*/  LDCU.64 UR6, c[0x0][0x8b0] ;  /* 0x00011600ff0677ac */ /* 0x000ea40008000a00 */
[----:B--2---:R-:W-:-:S04]  /*0190*/  UISETP.NE.U32.AND UP0, UPT, UR6, URZ, UPT ;  /* 0x000000ff0600728c */ /* 0x004fc8000bf05070 */
[----:B------:R-:W-:-:S09]  /*01a0*/  UISETP.NE.AND.EX UP0, UPT, UR7, URZ, UPT, UP0 ;  /* 0x000000ff0700728c */ /* 0x000fd2000bf05300 */
[----:B------:R-:W-:Y:S05]  /*01b0*/  BRA.U UP0, `(.L_x_2) ;  /* 0x0000000100247547 */ /* 0x000fea000b800000 */
[----:B------:R-:W2:Y:S02]  /*01c0*/  LDCU.64 UR6, c[0x0][0x8a8] ;  /* 0x00011500ff0677ac */ /* 0x000ea40008000a00 */
[----:B--2---:R-:W-:-:S04]  /*01d0*/  UISETP.NE.U32.AND UP0, UPT, UR6, URZ, UPT ;  /* 0x000000ff0600728c */ /* 0x004fc8000bf05070 */
[----:B------:R-:W-:-:S09]  /*01e0*/  UISETP.NE.AND.EX UP0, UPT, UR7, URZ, UPT, UP0 ;  /* 0x000000ff0700728c */ /* 0x000fd2000bf05300 */
[----:B------:R-:W-:Y:S05]  /*01f0*/  BRA.U !UP0, `(.L_x_3) ;  /* 0x00000001080c7547 */ /* 0x000fea000b800000 */
[----:B-1----:R-:W1:Y:S02]  /*0200*/  LDC.64 R2, c[0x0][0x8a8] ;  /* 0x00022a00ff027b82 */ /* 0x002e640000000a00 */
[----:B-1----:R2:W5:Y:S01]  /*0210*/  LDG.E R33, desc[UR48][R2.64] ;  /* 0x0000003002217981 */ /* 0x002562000c1e1900 */
[----:B------:R-:W-:Y:S05]  /*0220*/  BRA `(.L_x_2) ;  /* 0x0000000000087947 */ /* 0x000fea0003800000 */
.L_x_3:
[----:B------:R-:W2:Y:S02]  /*0230*/  LDCU UR6, c[0x0][0x8a0] ;  /* 0x00011400ff0677ac */ /* 0x000ea40008000800 */
[----:B--2---:R-:W-:Y:S02]  /*0240*/  MOV R33, UR6 ;  /* 0x0000000600217c02 */ /* 0x004fe40008000f00 */
.L_x_2:
[----:B------:R-:W-:Y:S01]  /*0250*/  IMAD.U32 R0, RZ, RZ, UR8 ;  /* 0x00000008ff007e24 */ /* 0x000fe2000f8e00ff */
[----:B------:R-:W-:Y:S04]  /*0260*/  BSSY.RECONVERGENT B0, `(.L_x_4) ;  /* 0x000000c000007945 */ /* 0x000fe80003800200 */
[C---:B------:R-:W-:Y:S02]  /*0270*/  ISETP.NE.OR P1, PT, R0.reuse, 0x1, !P5 ;  /* 0x000000010000780c */ /* 0x040fe40006f25670 */
[----:B------:R-:W-:-:S11]  /*0280*/  ISETP.NE.OR P0, PT, R0, 0x3, !P5 ;  /* 0x000000030000780c */ /* 0x000fd60006f05670 */
[----:B------:R-:W-:Y:S05]  /*0290*/  @P1 BRA `(.L_x_5) ;  /* 0x0000000000201947 */ /* 0x000fea0003800000 */
[----:B------:R-:W3:Y:S02]  /*02a0*/  LDCU.64 UR6, c[0x0][0x348] ;  /* 0x00006900ff0677ac */ /* 0x000ee40008000a00 */
[----:B---3--:R-:W-:Y:S02]  /*02b0*/  UIADD3 UR10, UP1, UPT, UR6, 0x80, URZ ;  /* 0x00000080060a7890 */ /* 0x008fe4000ff3e0ff */
[----:B------:R-:W-:Y:S02]  /*02c0*/  UIADD3 UR6, UP0, UPT, UR6, 0x180, URZ ;  /* 0x0000018006067890 */ /* 0x000fe4000ff1e0ff */
[----:B------:R-:W-:Y:S02]  /*02d0*/  UIADD3.X UR11, UPT, UPT, URZ, UR7, URZ, UP1, !UPT ;  /* 0x00000007ff0b7290 */ /* 0x000fe40008ffe4ff */
[----:B------:R-:W-:-:S07]  /*02e0*/  UIADD3.X UR7, UPT, UPT, URZ, UR7, URZ, UP0, !UPT ;  /* 0x00000007ff077290 */ /* 0x000fce00087fe4ff */
[----:B------:R3:W-:Y:S02]  /*02f0*/  UTMACCTL.PF [UR10] ;  /* 0x000000000a0079b9 */ /* 0x0007e40008040000 */
[----:B------:R3:W-:Y:S02]  /*0300*/  UTMACCTL.PF [UR6] ;  /* 0x00000000060079b9 */ /* 0x0007e40008040000 */
[----:B---3--:R-:W-:Y:S01]  /*0310*/  NOP ;  /* 0x0000000000007918 */ /* 0x008fe20000000000 */
.L_x_5:
[----:B------:R-:W-:Y:S05]  /*0320*/  BSYNC.RECONVERGENT B0 ;  /* 0x0000000000007941 */ /* 0x000fea0003800200 */
.L_x_4:
[----:B------:R-:W-:Y:S04]  /*0330*/  BSSY.RECONVERGENT B0, `(.L_x_6) ;  /* 0x000000a000007945 */ /* 0x000fe80003800200 */
        /* <DEDUP_REMOVED lines=9> */
.L_x_7:
[----:B------:R-:W-:Y:S05]  /*03d0*/  BSYNC.RECONVERGENT B0 ;  /* 0x0000000000007941 */ /* 0x000fea0003800200 */
.L_x_6:
[----:B------:R-:W3:Y:S01]  /*03e0*/  LDCU.64 UR6, c[0x0][0x888] ;  /* 0x00011100ff0677ac */ /* 0x000ee20008000a00 */
[----:B------:R-:W-:Y:S02]  /*03f0*/  UISETP.EQ.U32.AND UP1, UPT, UR4, URZ, UPT ;  /* 0x000000ff0400728c */ /* 0x000fe4000bf22070 */
[----:B------:R-:W-:Y:S02]  /*0400*/  UPLOP3.LUT UP2, UPT, UPT, UPT, UPT, 0x80, 0x8 ;  /* 0x000000000008789c */ /* 0x000fe40003f4f070 */
[----:B---3--:R-:W-:-:S04]  /*0410*/  UISETP.NE.U32.AND UP0, UPT, UR6, URZ, UPT ;  /* 0x000000ff0600728c */ /* 0x008fc8000bf05070 */
[----:B------:R-:W-:-:S04]  /*0420*/  UISETP.NE.AND.EX UP0, UPT, UR7, URZ, UPT, UP0 ;  /* 0x000000ff0700728c */ /* 0x000fc8000bf05300 */
[----:B------:R-:W-:-:S04]  /*0430*/  UISETP.EQ.OR.EX UP3, UPT, UR5, URZ, !UP0, UP1 ;  /* 0x000000ff0500728c */ /* 0x000fc8000c762710 */
[----:B------:R-:W-:-:S05]  /*0440*/  UP2UR UR53, UPR, URZ, 0x8 ;  /* 0x00000008ff357883 */ /* 0x000fca0008000000 */
[----:B------:R-:W-:Y:S07]  /*0450*/  BRA.U !UP3, `(.L_x_8) ;  /* 0x000000010b207547 */ /* 0x000fee000b800000 */
[----:B------:R-:W-:Y:S01]  /*0460*/  UISETP.NE.U32.AND UP2, UPT, UR4, URZ, UPT ;  /* 0x000000ff0400728c */ /* 0x000fe2000bf45070 */
[----:B-----5:R-:W-:Y:S01]  /*0470*/  FSETP.NEU.AND P0, PT, R35, RZ, PT ;  /* 0x000000ff2300720b */ /* 0x020fe20003f0d000 */
[----:B------:R-:W-:Y:S02]  /*0480*/  USEL UR4, URZ, 0xffffffff, UP0 ;  /* 0xffffffffff047887 */ /* 0x000fe40008000000 */
[----:B------:R-:W-:-:S10]  /*0490*/  UISETP.NE.AND.EX UP2, UPT, UR5, URZ, UPT, UP2 ;  /* 0x000000ff0500728c */ /* 0x000fd4000bf45320 */
[----:B------:R-:W-:Y:S01]  /*04a0*/  VOTEU.ANY UP1, P0 ;  /* 0x0000000000ff7886 */ /* 0x000fe20000020100 */
[----:B------:R-:W-:-:S04]  /*04b0*/  @!UP2 USEL UR4, URZ, 0xffffffff, UP1 ;  /* 0xffffffffff04a887 */ /* 0x000fc80008800000 */
[----:B------:R-:W-:-:S04]  /*04c0*/  ULOP3.LUT UR4, UR4, 0x1, URZ, 0xc0, !UPT ;  /* 0x0000000104047892 */ /* 0x000fc8000f8ec0ff */
[----:B------:R-:W-:-:S11]  /*04d0*/  UISETP.NE.U32.AND UP2, UPT, UR4, 0x1, UPT ;  /* 0x000000010400788c */ /* 0x000fd6000bf45070 */
.L_x_8:
[----:B-12---:R-:W1:Y:S01]  /*04e0*/  SHFL.IDX PT, R2, R89, RZ, 0x1f ;  /* 0x00001fff59027589 */ /* 0x006e6200000e0000 */
[----:B------:R-:W-:-:S04]  /*04f0*/  UISETP.NE.AND UP1, UPT, UR8, 0x2, UPT ;  /* 0x000000020800788c */ /* 0x000fc8000bf25270 */
[----:B------:R-:W-:Y:S01]  /*0500*/  USEL UR6, URZ, 0x1, UP1 ;  /* 0x00000001ff067887 */ /* 0x000fe20008800000 */
[----:B-1----:R-:W-:-:S13]  /*0510*/  ISETP.NE.AND P0, PT, R2, RZ, PT ;  /* 0x000000ff0200720c */ /* 0x002fda0003f05270 */
[----:B------:R-:W-:Y:S05]  /*0520*/  @P0 BRA `(.L_x_9) ;  /* 0x0000000000400947 */ /* 0x000fea0003800000 */
[----:B------:R-:W1:Y:S01]  /*0530*/  S2UR UR5, SR_CgaCtaId ;  /* 0x00000000000579c3 */ /* 0x000e620000008800 */
[----:B------:R-:W-:Y:S01]  /*0540*/  UMOV UR7, 0x400 ;  /* 0x0000040000077882 */ /* 0x000fe20000000000 */
[----:B------:R-:W-:Y:S01]  /*0550*/  UMOV UR4, 0x1 ;  /* 0x0000000100047882 */ /* 0x000fe20000000000 */
[----:B------:R-:W-:Y:S01]  /*0560*/  ELECT P0, URZ, PT ;  /* 0x0000000000ff782f */ /* 0x000fe20003800000 */
[----:B------:R-:W-:-:S04]  /*0570*/  UIADD3 UR10, UPT, UPT, -UR4, 0x100000, URZ ;  /* 0x00100000040a7890 */ /* 0x000fc8000fffe1ff */
[----:B------:R-:W-:Y:S02]  /*0580*/  USHF.L.U32 UR11, UR10, 0xb, URZ ;  /* 0x0000000b0a0b7899 */ /* 0x000fe400080006ff */
[----:B------:R-:W-:Y:S02]  /*0590*/  USHF.L.U32 UR10, UR10, 0x1, URZ ;  /* 0x000000010a0a7899 */ /* 0x000fe400080006ff */
[----:B-1----:R-:W-:Y:S01]  /*05a0*/  ULEA UR5, UR5, UR7, 0x18 ;  /* 0x0000000705057291 */ /* 0x002fe2000f8ec0ff */
[----:B------:R-:W1:Y:S11]  /*05b0*/  FENCE.VIEW.ASYNC.S ;  /* 0x00000000000073c6 */ /* 0x000e760000000000 */
[----:B-1----:R1:W2:Y:S01]  /*05c0*/  SYNCS.EXCH.64 URZ, [UR5], UR10 ;  /* 0x0000000a05ff75b2 */ /* 0x0022a20008000100 */
[----:B------:R1:W3:Y:S01]  /*05d0*/  SYNCS.EXCH.64 URZ, [UR5+0x18], UR10 ;  /* 0x0000180a05ff75b2 */ /* 0x0002e20008000100 */
[----:B------:R1:W4:Y:S01]  /*05e0*/  SYNCS.EXCH.64 URZ, [UR5+0x8], UR10 ;  /* 0x0000080a05ff75b2 */ /* 0x0003220008000100 */
[----:B------:R1:W1:Y:S01]  /*05f0*/  SYNCS.EXCH.64 URZ, [UR5+0x20], UR10 ;  /* 0x0000200a05ff75b2 */ /* 0x0002620008000100 */
[----:B------:R1:W1:Y:S01]  /*0600*/  SYNCS.EXCH.64 URZ, [UR5+0x10], UR10 ;  /* 0x0000100a05ff75b2 */ /* 0x0002620008000100 */
[----:B------:R1:W1:Y:S01]  /*0610*/  SYNCS.EXCH.64 URZ, [UR5+0x28], UR10 ;  /* 0x0000280a05ff75b2 */ /* 0x0002620008000100 */
[----:B------:R-:W-:Y:S01]  /*0620*/  NOP ;  /* 0x0000000000007918 */ /* 0x000fe20000000000 */
.L_x_9:
[----:B------:R-:W2:Y:S01]  /*0630*/  SHFL.IDX PT, R2, R89, RZ, 0x1f ;  /* 0x00001fff59027589 */ /* 0x000ea200000e0000 */
[----:B------:R-:W-:Y:S01]  /*0640*/  NOP ;  /* 0x0000000000007918 */ /* 0x000fe20000000000 */
[----:B--2---:R-:W-:-:S13]  /*0650*/  ISETP.NE.AND P0, PT, R2, 0x1, PT ;  /* 0x000000010200780c */ /* 0x004fda0003f05270 */
[----:B------:R-:W-:Y:S05]  /*0660*/  @P0 BRA `(.L_x_10) ;  /* 0x0000000000580947 */ /* 0x000fea0003800000 */
[----:B------:R-:W2:Y:S01]  /*0670*/  S2UR UR7, SR_CgaCtaId ;  /* 0x00000000000779c3 */ /* 0x000ea20000008800 */
[----:B------:R-:W-:Y:S01]  /*0680*/  UMOV UR9, 0x400 ;  /* 0x0000040000097882 */ /* 0x000fe20000000000 */
[----:B-1----:R-:W-:Y:S01]  /*0690*/  UMOV UR5, 0x20 ;  /* 0x0000002000057882 */ /* 0x002fe20000000000 */
[----:B------:R-:W-:Y:S01]  /*06a0*/  UMOV UR4, 0x80 ;  /* 0x0000008000047882 */ /* 0x000fe20000000000 */
[----:B------:R-:W-:-:S04]  /*06b0*/  UIADD3 UR10, UPT, UPT, -UR5, 0x100000, URZ ;  /* 0x00100000050a7890 */ /* 0x000fc8000fffe1ff */
[----:B------:R-:W-:Y:S02]  /*06c0*/  USHF.L.U32 UR11, UR10, 0xb, URZ ;  /* 0x0000000b0a0b7899 */ /* 0x000fe400080006ff */
[----:B------:R-:W-:Y:S02]  /*06d0*/  USHF.L.U32 UR10, UR10, 0x1, URZ ;  /* 0x000000010a0a7899 */ /* 0x000fe400080006ff */
[----:B------:R-:W-:-:S04]  /*06e0*/  UIADD3 UR4, UPT, UPT, -UR4, 0x100000, URZ ;  /* 0x0010000004047890 */ /* 0x000fc8000fffe1ff */
[----:B------:R-:W-:Y:S02]  /*06f0*/  USHF.L.U32 UR5, UR4, 0xb, URZ ;  /* 0x0000000b04057899 */ /* 0x000fe400080006ff */
[----:B------:R-:W-:Y:S01]  /*0700*/  USHF.L.U32 UR4, UR4, 0x1, URZ ;  /* 0x0000000104047899 */ /* 0x000fe200080006ff */
[----:B------:R-:W-:Y:S01]  /*0710*/  ELECT P0, URZ, PT ;  /* 0x0000000000ff782f */ /* 0x000fe20003800000 */
[----:B--2---:R-:W-:Y:S01]  /*0720*/  ULEA UR7, UR7, UR9, 0x18 ;  /* 0x0000000907077291 */ /* 0x004fe2000f8ec0ff */
[----:B------:R-:W1:Y:S11]  /*0730*/  FENCE.VIEW.ASYNC.S ;  /* 0x00000000000073c6 */ /* 0x000e760000000000 */
[----:B-1----:R2:W1:Y:S01]  /*0740*/  SYNCS.EXCH.64 URZ, [UR7+0x30], UR10 ;  /* 0x0000300a07ff75b2 */ /* 0x0024620008000100 */
[----:B------:R2:W1:Y:S01]  /*0750*/  SYNCS.EXCH.64 URZ, [UR7+0x50], UR4 ;  /* 0x0000500407ff75b2 */ /* 0x0004620008000100 */
[----:B------:R2:W1:Y:S01]  /*0760*/  SYNCS.EXCH.64 URZ, [UR7+0x38], UR10 ;  /* 0x0000380a07ff75b2 */ /* 0x0004620008000100 */
[----:B------:R2:W1:Y:S01]  /*0770*/  SYNCS.EXCH.64 URZ, [UR7+0x58], UR4 ;  /* 0x0000580407ff75b2 */ /* 0x0004620008000100 */
[----:B------:R2:W1:Y:S01]  /*0780*/  SYNCS.EXCH.64 URZ, [UR7+0x40], UR10 ;  /* 0x0000400a07ff75b2 */ /* 0x0004620008000100 */
[----:B------:R2:W1:Y:S01]  /*0790*/  SYNCS.EXCH.64 URZ, [UR7+0x60], UR4 ;  /* 0x0000600407ff75b2 */ /* 0x0004620008000100 */
[----:B------:R2:W1:Y:S01]  /*07a0*/  SYNCS.EXCH.64 URZ, [UR7+0x48], UR10 ;  /* 0x0000480a07ff75b2 */ /* 0x0004620008000100 */
[----:B------:R2:W1:Y:S02]  /*07b0*/  SYNCS.EXCH.64 URZ, [UR7+0x68], UR4 ;  /* 0x0000680407ff75b2 */ /* 0x0004640008000100 */
[----:B--2---:R-:W-:Y:S01]  /*07c0*/  NOP ;  /* 0x0000000000007918 */ /* 0x004fe20000000000 */
.L_x_10:
[----:B------:R-:W2:Y:S01]  /*07d0*/  SHFL.IDX PT, R2, R89, RZ, 0x1f ;  /* 0x00001fff59027589 */ /* 0x000ea200000e0000 */
[----:B------:R-:W-:Y:S01]  /*07e0*/  NOP ;  /* 0x0000000000007918 */ /* 0x000fe20000000000 */
[----:B--2---:R-:W-:-:S13]  /*07f0*/  ISETP.NE.AND P0, PT, R2, 0x3, PT ;  /* 0x000000030200780c */ /* 0x004fda0003f05270 */
[----:B------:R-:W-:Y:S05]  /*0800*/  @P0 BRA `(.L_x_11) ;  /* 0x0000000000300947 */ /* 0x000fea0003800000 */
[----:B-1----:R-:W1:Y:S01]  /*0810*/  S2UR UR5, SR_CgaCtaId ;  /* 0x00000000000579c3 */ /* 0x002e620000008800 */
        /* <DEDUP_REMOVED lines=8> */
[----:B-1----:R2:W1:Y:S01]  /*08a0*/  SYNCS.EXCH.64 URZ, [UR5+0x70], UR10 ;  /* 0x0000700a05ff75b2 */ /* 0x0024620008000100 */
[----:B------:R2:W1:Y:S02]  /*08b0*/  SYNCS.EXCH.64 URZ, [UR5+0x78], UR10 ;  /* 0x0000780a05ff75b2 */ /* 0x0004640008000100 */
[----:B--2---:R-:W-:Y:S01]  /*08c0*/  NOP ;  /* 0x0000000000007918 */ /* 0x004fe20000000000 */
.L_x_11:
[----:B------:R-:W2:Y:S01]  /*08d0*/  SHFL.IDX PT, R2, R89, RZ, 0x1f ;  /* 0x00001fff59027589 */ /* 0x000ea200000e0000 */
[----:B------:R-:W-:Y:S01]  /*08e0*/  NOP ;  /* 0x0000000000007918 */ /* 0x000fe20000000000 */
[----:B--2---:R-:W-:-:S13]  /*08f0*/  ISETP.NE.AND P0, PT, R2, 0x4, PT ;  /* 0x000000040200780c */ /* 0x004fda0003f05270 */
[----:B------:R-:W-:Y:S05]  /*0900*/  @P0 BRA `(.L_x_12) ;  /* 0x0000000000440947 */ /* 0x000fea0003800000 */
[----:B-1----:R-:W1:Y:S01]  /*0910*/  S2UR UR5, SR_CgaCtaId ;  /* 0x00000000000579c3 */ /* 0x002e620000008800 */
[----:B------:R-:W-:Y:S01]  /*0920*/  UMOV UR9, 0x100 ;  /* 0x0000010000097882 */ /* 0x000fe20000000000 */
[----:B------:R-:W-:Y:S01]  /*0930*/  UMOV UR7, 0x400 ;  /* 0x0000040000077882 */ /* 0x000fe20000000000 */
[----:B------:R-:W-:Y:S01]  /*0940*/  USEL UR9, UR9, 0xe0, UP2 ;  /* 0x000000e009097887 */ /* 0x000fe20009000000 */
[----:B------:R-:W-:Y:S01]  /*0950*/  UMOV UR4, 0x1 ;  /* 0x0000000100047882 */ /* 0x000fe20000000000 */
[----:B------:R-:W-:Y:S01]  /*0960*/  ELECT P0, URZ, PT ;  /* 0x0000000000ff782f */ /* 0x000fe20003800000 */
[----:B------:R-:W-:-:S04]  /*0970*/  UIADD3 UR10, UPT, UPT, -UR4, 0x100000, URZ ;  /* 0x00100000040a7890 */ /* 0x000fc8000fffe1ff */
[----:B------:R-:W-:Y:S02]  /*0980*/  USHF.L.U32 UR11, UR10, 0xb, URZ ;  /* 0x0000000b0a0b7899 */ /* 0x000fe400080006ff */
[----:B------:R-:W-:Y:S02]  /*0990*/  USHF.L.U32 UR10, UR10, 0x1, URZ ;  /* 0x000000010a0a7899 */ /* 0x000fe400080006ff */
        /* <DEDUP_REMOVED lines=8> */
.L_x_12:
        /* <DEDUP_REMOVED lines=20> */
[----:B------:R2:W1:Y:S02]  /*0b60*/  SYNCS.EXCH.64 URZ, [UR7+0xa8], UR4 ;  /* 0x0000a80407ff75b2 */ /* 0x0004640008000100 */
[----:B--2---:R-:W-:Y:S01]  /*0b70*/  NOP ;  /* 0x0000000000007918 */ /* 0x004fe20000000000 */
.L_x_13:
[----:B-1----:R-:W1:Y:S01]  /*0b80*/  S2UR UR5, SR_CTAID.X ;  /* 0x00000000000579c3 */ /* 0x002e620000002500 */
[----:B------:R-:W-:-:S05]  /*0b90*/  CS2R.32 R78, SR_CgaSize ;  /* 0x00000000004e7805 */ /* 0x000fca0000008a00 */
[----:B------:R-:W-:-:S05]  /*0ba0*/  IMAD R78, R78, -0xa0, RZ ;  /* 0xffffff604e4e7824 */ /* 0x000fca00078e02ff */
[----:B------:R-:W-:-:S14]  /*0bb0*/  R2UR UR9, R78 ;  /* 0x000000004e0972ca */ /* 0x000fdc00000e0000 */
[----:B------:R-:W2:Y:S01]  /*0bc0*/  LDCU UR9, c[0x0][UR9+0x2b0] ;  /* 0x00005600090977ac */ /* 0x000ea20008000800 */
[----:B------:R-:W-:Y:S01]  /*0bd0*/  NOP ;  /* 0x0000000000007918 */ /* 0x000fe20000000000 */
[----:B------:R-:W-:-:S05]  /*0be0*/  CS2R.32 R78, SR_CgaSize ;  /* 0x00000000004e7805 */ /* 0x000fca0000008a00 */
[----:B------:R-:W-:-:S05]  /*0bf0*/  IMAD R78, R78, -0xa0, RZ ;  /* 0xffffff604e4e7824 */ /* 0x000fca00078e02ff */
[----:B------:R-:W-:-:S14]  /*0c00*/  R2UR UR7, R78 ;  /* 0x000000004e0772ca */ /* 0x000fdc00000e0000 */
[----:B------:R-:W3:Y:S01]  /*0c10*/  LDCU UR7, c[0x0][UR7+0x2b4] ;  /* 0x00005680070777ac */ /* 0x000ee20008000800 */
[----:B------:R-:W4:Y:S08]  /*0c20*/  S2UR UR4, SR_CTAID.Y ;  /* 0x00000000000479c3 */ /* 0x000f300000002600 */
[----:B------:R-:W3:Y:S01]  /*0c30*/  LDC R9, c[0x0][0xb24] ;  /* 0x0002c900ff097b82 */ /* 0x000ee20000000800 */
[----:B-1----:R-:W-:-:S02]  /*0c40*/  I2FP.F32.U32 R5, UR5 ;  /* 0x0000000500057c45 */ /* 0x002fc40008201000 */
[----:B------:R-:W-:-:S05]  /*0c50*/  CS2R.32 R3, SR_CgaSize ;  /* 0x0000000000037805 */ /* 0x000fca0000008a00 */
[----:B------:R-:W-:-:S06]  /*0c60*/  IMAD R3, R3, -0xa0, RZ ;  /* 0xffffff6003037824 */ /* 0x000fcc00078e02ff */
[----:B------:R-:W1:Y:S01]  /*0c70*/  LDC R3, c[0x0][R3+0x2a0] ;  /* 0x0000a80003037b82 */ /* 0x000e620000000800 */
[----:B------:R-:W-:Y:S01]  /*0c80*/  MOV R19, UR5 ;  /* 0x0000000500137c02 */ /* 0x000fe20008000f00 */
[----:B--2---:R-:W-:Y:S01]  /*0c90*/  FMUL R5, R5, UR9 ;  /* 0x0000000905057c20 */ /* 0x004fe20008400000 */
[----:B----4-:R-:W-:Y:S02]  /*0ca0*/  I2FP.F32.U32 R4, UR4 ;  /* 0x0000000400047c45 */ /* 0x010fe40008201000 */
[----:B------:R-:W-:-:S05]  /*0cb0*/  CS2R.32 R2, SR_CgaSize ;  /* 0x0000000000027805 */ /* 0x000fca0000008a00 */
[----:B------:R-:W-:-:S06]  /*0cc0*/  IMAD R2, R2, -0xa0, RZ ;  /* 0xffffff6002027824 */ /* 0x000fcc00078e02ff */
[----:B------:R-:W2:Y:S01]  /*0cd0*/  LDC R2, c[0x0][R2+0x2a4] ;  /* 0x0000a90002027b82 */ /* 0x000ea20000000800 */
[----:B------:R-:W4:Y:S01]  /*0ce0*/  F2I.U32.TRUNC.NTZ R78, R5 ;  /* 0x00000005004e7305 */ /* 0x000f22000020f000 */
[----:B------:R-:W-:Y:S01]  /*0cf0*/  MOV R16, UR4 ;  /* 0x0000000400107c02 */ /* 0x000fe20008000f00 */
[----:B---3--:R-:W-:-:S05]  /*0d00*/  FMUL R4, R4, UR7 ;  /* 0x0000000704047c20 */ /* 0x008fca0008400000 */
[----:B------:R-:W-:Y:S01]  /*0d10*/  BAR.SYNC.DEFER_BLOCKING 0x0 ;  /* 0x0000000000007b1d */ /* 0x000fe20000010000 */
[----:B------:R-:W-:-:S05]  /*0d20*/  ISETP.GE.AND P0, PT, R9, 0x1, PT ;  /* 0x000000010900780c */ /* 0x000fca0003f06270 */
[----:B------:R-:W3:Y:S02]  /*0d30*/  F2I.U32.TRUNC.NTZ R51, R4 ;  /* 0x0000000400337305 */ /* 0x000ee4000020f000 */
[----:B------:R-:W2:Y:S01]  /*0d40*/  S2UR UR57, SR_CTAID.Z ;  /* 0x00000000003979c3 */ /* 0x000ea20000002700 */
[----:B----4-:R-:W-:-:S05]  /*0d50*/  IADD3 R78, PT, PT, -R78, RZ, RZ ;  /* 0x000000ff4e4e7210 */ /* 0x010fca0007ffe1ff */
[----:B-1----:R-:W-:Y:S01]  /*0d60*/  IMAD R78, R3, R78, UR5 ;  /* 0x00000005034e7e24 */ /* 0x002fe2000f8e024e */
[----:B---3--:R-:W-:-:S05]  /*0d70*/  IADD3 R51, PT, PT, -R51, RZ, RZ ;  /* 0x000000ff33337210 */ /* 0x008fca0007ffe1ff */
[----:B--2---:R-:W-:Y:S01]  /*0d80*/  IMAD R51, R2, R51, UR4 ;  /* 0x0000000402337e24 */ /* 0x004fe2000f8e0233 */
[----:B------:R-:W-:Y:S06]  /*0d90*/  @!P0 BRA `(.L_x_14) ;  /* 0x0000000000b88947 */ /* 0x000fec0003800000 */
[----:B------:R-:W1:Y:S01]  /*0da0*/  LDC.64 R4, c[0x0][0xb18] ;  /* 0x0002c600ff047b82 */ /* 0x000e620000000a00 */
[----:B------:R-:W-:-:S07]  /*0db0*/  ISETP.NE.AND P0, PT, R9, 0x1, PT ;  /* 0x000000010900780c */ /* 0x000fce0003f05270 */
[----:B------:R-:W2:Y:S08]  /*0dc0*/  LDC R10, c[0x0][0xb0c] ;  /* 0x0002c300ff0a7b82 */ /* 0x000eb00000000800 */
[----:B------:R-:W3:Y:S08]  /*0dd0*/  LDC R11, c[0x0][0x370] ;  /* 0x0000dc00ff0b7b82 */ /* 0x000ef00000000800 */
[----:B------:R-:W4:Y:S01]  /*0de0*/  LDC R12, c[0x0][0x374] ;  /* 0x0000dd00ff0c7b82 */ /* 0x000f220000000800 */
[----:B-1----:R-:W-:-:S07]  /*0df0*/  ISETP.NE.AND P1, PT, R4, 0x1, PT ;  /* 0x000000010400780c */ /* 0x002fce0003f25270 */
[----:B------:R-:W3:Y:S01]  /*0e00*/  LDC.64 R6, c[0x0][0xb10] ;  /* 0x0002c400ff067b82 */ /* 0x000ee20000000a00 */
[----:B--2---:R-:W-:-:S07]  /*0e10*/  ISETP.NE.AND P2, PT, R10, 0x1, PT ;  /* 0x000000010a00780c */ /* 0x004fce0003f45270 */
[----:B------:R-:W1:Y:S08]  /*0e20*/  LDC R8, c[0x0][0xb20] ;  /* 0x0002c800ff087b82 */ /* 0x000e700000000800 */
[----:B------:R-:W2:Y:S01]  /*0e30*/  LDC.64 R2, c[0x0][0xb28] ;  /* 0x0002ca00ff027b82 */ /* 0x000ea20000000a00 */
[----:B----4-:R-:W-:-:S04]  /*0e40*/  IMAD.HI.U32 R13, R12, R5, RZ ;  /* 0x000000050c0d7227 */ /* 0x010fc800078e00ff */
[----:B------:R-:W-:-:S04]  /*0e50*/  IMAD.HI.U32 R5, R16, R5, RZ ;  /* 0x0000000510057227 */ /* 0x000fc800078e00ff */
[----:B---3--:R-:W-:-:S04]  /*0e60*/  IMAD.HI.U32 R14, R11, R6, RZ ;  /* 0x000000060b0e7227 */ /* 0x008fc800078e00ff */
[C---:B------:R-:W-:Y:S01]  /*0e70*/  IMAD.HI.U32 R18, R19.reuse, R6, RZ ;  /* 0x0000000613127227 */ /* 0x040fe200078e00ff */
[-C--:B------:R-:W-:Y:S02]  /*0e80*/  @P2 SHF.R.U32.HI R11, RZ, R7.reuse, R14 ;  /* 0x00000007ff0b2219 */ /* 0x080fe4000001160e */
[-C--:B-1----:R-:W-:Y:S02]  /*0e90*/  @P1 SHF.R.U32.HI R12, RZ, R8.reuse, R13 ;  /* 0x00000008ff0c1219 */ /* 0x082fe4000001160d */
[----:B------:R-:W-:Y:S02]  /*0ea0*/  SHF.R.U32.HI R5, RZ, R8, R5 ;  /* 0x00000008ff057219 */ /* 0x000fe40000011605 */
[----:B------:R-:W-:Y:S02]  /*0eb0*/  SHF.R.U32.HI R18, RZ, R7, R18 ;  /* 0x00000007ff127219 */ /* 0x000fe40000011612 */
[----:B------:R-:W-:Y:S01]  /*0ec0*/  SEL R5, R16, R5, !P1 ;  /* 0x0000000510057207 */ /* 0x000fe20004800000 */
[----:B--2---:R-:W-:Y:S01]  /*0ed0*/  IMAD.HI.U32 R14, R12, R2, RZ ;  /* 0x000000020c0e7227 */ /* 0x004fe200078e00ff */
[----:B------:R-:W-:-:S02]  /*0ee0*/  SEL R7, R19, R18, !P2 ;  /* 0x0000001213077207 */ /* 0x000fc40005000000 */
[----:B------:R-:W-:Y:S01]  /*0ef0*/  IADD3 R13, PT, PT, -R5, RZ, RZ ;  /* 0x000000ff050d7210 */ /* 0x000fe20007ffe1ff */
[----:B------:R-:W-:Y:S01]  /*0f00*/  IMAD.HI.U32 R6, R11, R2, RZ ;  /* 0x000000020b067227 */ /* 0x000fe200078e00ff */
[----:B------:R-:W-:-:S03]  /*0f10*/  @P0 SHF.R.U32.HI R12, RZ, R3, R14 ;  /* 0x00000003ff0c0219 */ /* 0x000fc6000001160e */
[----:B------:R-:W-:Y:S01]  /*0f20*/  IMAD R13, R4, R13, R16 ;  /* 0x0000000d040d7224 */ /* 0x000fe200078e0210 */
[----:B------:R-:W-:Y:S01]  /*0f30*/  @P0 SHF.R.U32.HI R11, RZ, R3, R6 ;  /* 0x00000003ff0b0219 */ /* 0x000fe20000011606 */
[----:B------:R-:W-:-:S04]  /*0f40*/  IMAD R12, R12, R9, RZ ;  /* 0x000000090c0c7224 */ /* 0x000fc800078e02ff */
[----:B------:R-:W-:Y:S01]  /*0f50*/  IMAD R6, R11, R9, RZ ;  /* 0x000000090b067224 */ /* 0x000fe200078e02ff */
[----:B------:R-:W-:-:S04]  /*0f60*/  ISETP.GE.AND P1, PT, R5, R12, PT ;  /* 0x0000000c0500720c */ /* 0x000fc80003f26270 */
[----:B------:R-:W-:Y:S01]  /*0f70*/  ISETP.GE.OR P1, PT, R7, R6, P1 ;  /* 0x000000060700720c */ /* 0x000fe20000f26670 */
[----:B------:R-:W-:-:S05]  /*0f80*/  IMAD.HI.U32 R6, R5, R2, RZ ;  /* 0x0000000205067227 */ /* 0x000fca00078e00ff */
[----:B------:R-:W-:-:S04]  /*0f90*/  SHF.R.U32.HI R6, RZ, R3, R6 ;  /* 0x00000003ff067219 */ /* 0x000fc80000011606 */
[----:B------:R-:W-:-:S03]  /*0fa0*/  SEL R6, R5, R6, !P0 ;  /* 0x0000000605067207 */ /* 0x000fc60004000000 */
[----:B------:R-:W-:Y:S01]  /*0fb0*/  @!P1 IMAD.HI.U32 R8, R7, R2, RZ ;  /* 0x0000000207089227 */ /* 0x000fe200078e00ff */
[----:B------:R-:W-:-:S04]  /*0fc0*/  IADD3 R2, PT, PT, -R6, RZ, RZ ;  /* 0x000000ff06027210 */ /* 0x000fc80007ffe1ff */
[----:B------:R-:W-:Y:S01]  /*0fd0*/  @!P1 SHF.R.U32.HI R8, RZ, R3, R8 ;  /* 0x00000003ff089219 */ /* 0x000fe20000011608 */
[----:B------:R-:W-:-:S03]  /*0fe0*/  IMAD R2, R9, R2, R5 ;  /* 0x0000000209027224 */ /* 0x000fc600078e0205 */
[----:B------:R-:W-:-:S05]  /*0ff0*/  @!P1 SEL R3, R7, R8, !P0 ;  /* 0x0000000807039207 */ /* 0x000fca0004000000 */
[--C-:B------:R-:W-:Y:S02]  /*1000*/  @!P1 IMAD.IADD R6, R6, 0x1, -R3.reuse ;  /* 0x0000000106069824 */ /* 0x100fe400078e0a03 */
[----:B------:R-:W-:Y:S01]  /*1010*/  @!P1 IMAD R3, R2, R11, R3 ;  /* 0x0000000b02039224 */ /* 0x000fe200078e0203 */
[----:B------:R-:W-:Y:S01]  /*1020*/  IADD3 R2, PT, PT, -R7, RZ, RZ ;  /* 0x000000ff07027210 */ /* 0x000fe20007ffe1ff */
[----:B------:R-:W-:Y:S02]  /*1030*/  @!P1 IMAD R5, R6, R9, R7 ;  /* 0x0000000906059224 */ /* 0x000fe400078e0207 */
[----:B------:R-:W-:Y:S02]  /*1040*/  @!P1 IMAD.MOV.U32 R7, RZ, RZ, R3 ;  /* 0x000000ffff079224 */ /* 0x000fe400078e0003 */
[----:B------:R-:W-:Y:S02]  /*1050*/  IMAD R2, R10, R2, R19 ;  /* 0x000000020a027224 */ /* 0x000fe400078e0213 */
[----:B------:R-:W-:-:S02]  /*1060*/  IMAD R16, R5, R4, R13 ;  /* 0x0000000405107224 */ /* 0x000fc400078e020d */
[----:B------:R-:W-:Y:S02]  /*1070*/  IMAD R19, R7, R10, R2 ;  /* 0x0000000a07137224 */ /* 0x000fe400078e0202 */
.L_x_14:
[----:B------:R-:W1:Y:S01]  /*1080*/  LDCU UR4, c[0x0][0xb30] ;  /* 0x00016600ff0477ac */ /* 0x000e620008000800 */
[----:B------:R-:W2:Y:S08]  /*1090*/  S2UR UR45, SR_CgaCtaId ;  /* 0x00000000002d79c3 */ /* 0x000eb00000008800 */
[----:B------:R-:W3:Y:S01]  /*10a0*/  LDC R26, c[0x0][0xb24] ;  /* 0x0002c900ff1a7b82 */ /* 0x000ee20000000800 */
[----:B-1----:R-:W-:-:S09]  /*10b0*/  UISETP.NE.AND UP1, UPT, UR4, 0x1, UPT ;  /* 0x000000010400788c */ /* 0x002fd2000bf25270 */
[----:B--2---:R-:W-:Y:S05]  /*10c0*/  BRA.U UP1, `(.L_x_15) ;  /* 0x0000000101407547 */ /* 0x004fea000b800000 */
[----:B------:R-:W1:Y:S08]  /*10d0*/  LDC.64 R4, c[0x0][0xb10] ;  /* 0x0002c400ff047b82 */ /* 0x000e700000000a00 */
[----:B------:R-:W2:Y:S08]  /*10e0*/  LDC.64 R2, c[0x0][0xb18] ;  /* 0x0002c600ff027b82 */ /* 0x000eb00000000a00 */
[----:B------:R-:W4:Y:S08]  /*10f0*/  LDC R6, c[0x0][0xb20] ;  /* 0x0002c800ff067b82 */ /* 0x000f300000000800 */
[----:B------:R-:W3:Y:S01]  /*1100*/  LDC R8, c[0x0][0xb0c] ;  /* 0x0002c300ff087b82 */ /* 0x000ee20000000800 */
[----:B-1----:R-:W-:-:S05]  /*1110*/  IMAD.HI.U32 R4, R19, R4, RZ ;  /* 0x0000000413047227 */ /* 0x002fca00078e00ff */
[----:B------:R-:W-:Y:S01]  /*1120*/  SHF.R.U32.HI R4, RZ, R5, R4 ;  /* 0x00000005ff047219 */ /* 0x000fe20000011604 */
[----:B--2---:R-:W-:Y:S01]  /*1130*/  IMAD.HI.U32 R3, R16, R3, RZ ;  /* 0x0000000310037227 */ /* 0x004fe200078e00ff */
[----:B------:R-:W-:-:S04]  /*1140*/  ISETP.NE.AND P0, PT, R2, 0x1, PT ;  /* 0x000000010200780c */ /* 0x000fc80003f05270 */
[----:B----4-:R-:W-:-:S04]  /*1150*/  SHF.R.U32.HI R3, RZ, R6, R3 ;  /* 0x00000006ff037219 */ /* 0x010fc80000011603 */
[----:B------:R-:W-:Y:S02]  /*1160*/  SEL R3, R16, R3, !P0 ;  /* 0x0000000310037207 */ /* 0x000fe40004000000 */
[----:B---3--:R-:W-:-:S04]  /*1170*/  ISETP.NE.AND P1, PT, R8, 0x1, PT ;  /* 0x000000010800780c */ /* 0x008fc80003f25270 */
[----:B------:R-:W-:-:S05]  /*1180*/  SEL R4, R19, R4, !P1 ;  /* 0x0000000413047207 */ /* 0x000fca0004800000 */
[----:B------:R-:W-:Y:S02]  /*1190*/  IMAD.IADD R5, R3, 0x1, -R4 ;  /* 0x0000000103057824 */ /* 0x000fe400078e0a04 */
[----:B------:R-:W-:Y:S02]  /*11a0*/  IMAD.IADD R3, R4, 0x1, -R3 ;  /* 0x0000000104037824 */ /* 0x000fe400078e0a03 */
[----:B------:R-:W-:Y:S02]  /*11b0*/  IMAD R19, R5, R8, R19 ;  /* 0x0000000805137224 */ /* 0x000fe400078e0213 */
[----:B------:R-:W-:Y:S02]  /*11c0*/  IMAD R16, R3, R2, R16 ;  /* 0x0000000203107224 */ /* 0x000fe400078e0210 */
.L_x_15:
[----:B------:R-:W-:Y:S01]  /*11d0*/  BAR.SYNC.DEFER_BLOCKING 0x0 ;  /* 0x0000000000007b1d */ /* 0x000fe20000010000 */
[----:B------:R-:W-:Y:S01]  /*11e0*/  UISETP.NE.AND UP1, UPT, UR8, 0x2, UPT ;  /* 0x000000020800788c */ /* 0x000fe2000bf25270 */
[----:B------:R-:W-:Y:S02]  /*11f0*/  ISETP.NE.OR P5, PT, R0, 0x2, !P5 ;  /* 0x000000020000780c */ /* 0x000fe40006fa5670 */
[----:B------:R-:W-:-:S06]  /*1200*/  LOP3.LUT R0, R87, 0x1f, RZ, 0xc0, !PT ;  /* 0x0000001f57007812 */ /* 0x000fcc00078ec0ff */
[----:B------:R-:W-:Y:S05]  /*1210*/  BRA.U UP1, `(.L_x_16) ;  /* 0x0000007501907547 */ /* 0x000fea000b800000 */
[----:B------:R-:W1:Y:S01]  /*1220*/  LDCU UR6, c[0x0][0x388] ;  /* 0x00007100ff0677ac */ /* 0x000e620008000800 */
[----:B------:R-:W2:Y:S01]  /*1230*/  LDC R3, c[0x0][0x370] ;  /* 0x0000dc00ff037b82 */ /* 0x000ea20000000800 */
[----:B------:R-:W-:Y:S01]  /*1240*/  PLOP3.LUT P0, PT, PT, PT, UP2, 0x80, 0x8 ;  /* 0x000000000008781c */ /* 0x000fe20003f0f028 */
[----:B------:R-:W-:Y:S01]  /*1250*/  HFMA2 R85, -RZ, RZ, 0, 0 ;  /* 0x00000000ff557431 */ /* 0x000fe200000001ff */
[----:B------:R-:W4:Y:S01]  /*1260*/  LDCU UR4, c[0x0][0x38c] ;  /* 0x00007180ff0477ac */ /* 0x000f220008000800 */
[----:B------:R-:W-:Y:S01]  /*1270*/  ISETP.EQ.OR P4, PT, R0, RZ, P5 ;  /* 0x000000ff0000720c */ /* 0x000fe20002f82670 */
[----:B------:R-:W-:Y:S01]  /*1280*/  IMAD.MOV.U32 R10, RZ, RZ, 0x1 ;  /* 0x00000001ff0a7424 */ /* 0x000fe200078e00ff */
[----:B------:R-:W-:Y:S01]  /*1290*/  CS2R R8, SRZ ;  /* 0x0000000000087805 */ /* 0x000fe2000001ff00 */
[----:B------:R-:W3:Y:S01]  /*12a0*/  LDCU UR15, c[0x0][0x390] ;  /* 0x00007200ff0f77ac */ /* 0x000ee20008000800 */
[----:B------:R-:W2:Y:S01]  /*12b0*/  LDC.64 R12, c[0x0][0x348] ;  /* 0x0000d200ff0c7b82 */ /* 0x000ea20000000a00 */
[----:B------:R-:W-:Y:S01]  /*12c0*/  PLOP3.LUT P0, PT, P0, PT, PT, 0x8, 0x80 ;  /* 0x000000000080781c */ /* 0x000fe2000070e170 */
[----:B------:R-:W-:-:S06]  /*12d0*/  IMAD.MOV.U32 R7, RZ, RZ, RZ ;  /* 0x000000ffff077224 */ /* 0x000fcc00078e00ff */
[----:B------:R-:W2:Y:S01]  /*12e0*/  LDC R4, c[0x0][0x374] ;  /* 0x0000dd00ff047b82 */ /* 0x000ea20000000800 */
[----:B-1----:R-:W-:-:S04]  /*12f0*/  UIADD3 UR6, UPT, UPT, UR6, 0x3f, URZ ;  /* 0x0000003f06067890 */ /* 0x002fc8000fffe0ff */
[----:B------:R-:W-:-:S04]  /*1300*/  USHF.R.S32.HI UR5, URZ, 0x1f, UR6 ;  /* 0x0000001fff057899 */ /* 0x000fc80008011406 */
[----:B------:R-:W-:-:S04]  /*1310*/  ULEA.HI UR5, UR5, UR6, URZ, 0x6 ;  /* 0x0000000605057291 */ /* 0x000fc8000f8f30ff */
[----:B------:R-:W-:-:S04]  /*1320*/  USHF.R.S32.HI UR5, URZ, 0x6, UR5 ;  /* 0x00000006ff057899 */ /* 0x000fc80008011405 */
[----:B----4-:R-:W-:-:S04]  /*1330*/  UIMAD UR4, UR5, UR4, URZ ;  /* 0x00000004050472a4 */ /* 0x010fc8000f8e02ff */
[----:B---3--:R-:W-:-:S04]  /*1340*/  UIMAD UR15, UR4, UR15, URZ ;  /* 0x0000000f040f72a4 */ /* 0x008fc8000f8e02ff */
[----:B------:R-:W-:Y:S02]  /*1350*/  UISETP.LT.U32.AND UP0, UPT, UR15, 0x3, UPT ;  /* 0x000000030f00788c */ /* 0x000fe4000bf01070 */
[----:B------:R-:W-:Y:S02]  /*1360*/  ISETP.NE.AND P1, PT, RZ, UR15, PT ;  /* 0x0000000fff007c0c */ /* 0x000fe4000bf25270 */
[----:B------:R-:W-:-:S04]  /*1370*/  USEL UR4, UR15, 0x3, UP0 ;  /* 0x000000030f047887 */ /* 0x000fc80008000000 */
[----:B------:R-:W-:Y:S02]  /*1380*/  UIADD3 UR5, UPT, UPT, UR4, -0x1, URZ ;  /* 0xffffffff04057890 */ /* 0x000fe4000fffe0ff */
[----:B------:R-:W-:-:S04]  /*1390*/  UIADD3 UR14, UPT, UPT, UR15, -UR4, URZ ;  /* 0x800000040f0e7290 */ /* 0x000fc8000fffe0ff */
[----:B------:R-:W-:Y:S02]  /*13a0*/  IMAD.U32 R2, RZ, RZ, UR5 ;  /* 0x00000005ff027e24 */ /* 0x000fe4000f8e00ff */
[----:B------:R-:W-:-:S05]  /*13b0*/  @!P1 IMAD R2, RZ, RZ, UR4 ;  /* 0x00000004ff029e24 */ /* 0x000fca000f8e02ff */
[----:B------:R-:W-:-:S07]  /*13c0*/  IADD3 R2, PT, PT, R2, 0x1, RZ ;  /* 0x0000000102027810 */ /* 0x000fce0007ffe0ff */
.L_x_32:
[----:B--2---:R-:W1:Y:S01]  /*13d0*/  S2R R0, SR_CgaCtaId ;  /* 0x0000000000007919 */ /* 0x004e620000008800 */
[----:B------:R-:W-:Y:S01]  /*13e0*/  R2UR UR4, R16 ;  /* 0x00000000100472ca */ /* 0x000fe200000e0000 */
[----:B------:R-:W-:Y:S01]  /*13f0*/  UISETP.NE.AND UP0, UPT, UR15, URZ, UPT ;  /* 0x000000ff0f00728c */ /* 0x000fe2000bf05270 */
[----:B------:R-:W-:Y:S01]  /*1400*/  MOV R11, 0x400 ;  /* 0x00000400000b7802 */ /* 0x000fe20000000f00 */
[----:B------:R-:W-:Y:S01]  /*1410*/  UMOV UR5, URZ ;  /* 0x000000ff00057c82 */ /* 0x000fe20008000000 */
[----:B------:R-:W-:Y:S01]  /*1420*/  IMAD.SHL.U32 R19, R19, 0x80, RZ ;  /* 0x0000008013137824 */ /* 0x000fe200078e00ff */
[----:B------:R-:W-:-:S08]  /*1430*/  MOV R20, RZ ;  /* 0x000000ff00147202 */ /* 0x000fd00000000f00 */
[----:B------:R-:W-:-:S06]  /*1440*/  USHF.L.U32 UR4, UR4, 0x7, URZ ;  /* 0x0000000704047899 */ /* 0x000fcc00080006ff */
[----:B------:R-:W-:Y:S01]  /*1450*/  IMAD.U32 R80, RZ, RZ, UR4 ;  /* 0x00000004ff507e24 */ /* 0x000fe2000f8e00ff */
[----:B------:R-:W-:Y:S01]  /*1460*/  UMOV UR4, URZ ;  /* 0x000000ff00047c82 */ /* 0x000fe20008000000 */
[----:B-1----:R-:W-:Y:S02]  /*1470*/  LEA R0, R0, R11, 0x18 ;  /* 0x0000000b00007211 */ /* 0x002fe400078ec0ff */
[----:B------:R-:W-:-:S03]  /*1480*/  SHF.L.U32 R11, R10, 0x1f, RZ ;  /* 0x0000001f0a0b7819 */ /* 0x000fc600000006ff */
[----:B------:R-:W-:-:S04]  /*1490*/  IMAD R14, R85, 0x8, R0 ;  /* 0x00000008550e7824 */ /* 0x000fc800078e0200 */
[----:B------:R1:W3:Y:S02]  /*14a0*/  SYNCS.PHASECHK.TRANS64.TRYWAIT P3, [R14+URZ+0x18], R11 ;  /* 0x0000180b0e0075a7 */ /* 0x0002e400080611ff */
[----:B-1----:R-:W-:Y:S01]  /*14b0*/  IMAD.U32 R11, RZ, RZ, UR4 ;  /* 0x00000004ff0b7e24 */ /* 0x002fe2000f8e00ff */
[----:B------:R-:W-:Y:S01]  /*14c0*/  MOV R14, UR5 ;  /* 0x00000005000e7c02 */ /* 0x000fe20008000f00 */
[----:B----4-:R-:W-:Y:S06]  /*14d0*/  BRA.U !UP0, `(.L_x_17) ;  /* 0x0000003508907547 */ /* 0x010fec000b800000 */
[----:B------:R-:W1:Y:S01]  /*14e0*/  LDC.64 R28, c[0x0][0x480] ;  /* 0x00012000ff1c7b82 */ /* 0x000e620000000a00 */
[C---:B------:R-:W-:Y:S01]  /*14f0*/  VIADD R56, R19.reuse, 0x8 ;  /* 0x0000000813387836 */ /* 0x040fe20000000000 */
[C---:B------:R-:W-:Y:S01]  /*1500*/  IADD3 R48, PT, PT, R19.reuse, 0x40, RZ ;  /* 0x0000004013307810 */ /* 0x040fe20007ffe0ff */
[C---:B------:R-:W-:Y:S01]  /*1510*/  VIADD R52, R19.reuse, 0x28 ;  /* 0x0000002813347836 */ /* 0x040fe20000000000 */
[C---:B------:R-:W-:Y:S01]  /*1520*/  IADD3 R53, PT, PT, R19.reuse, 0x20, RZ ;  /* 0x0000002013357810 */ /* 0x040fe20007ffe0ff */
[C---:B------:R-:W-:Y:S01]  /*1530*/  VIADD R49, R19.reuse, 0x38 ;  /* 0x0000003813317836 */ /* 0x040fe20000000000 */
[C---:B------:R-:W-:Y:S01]  /*1540*/  IADD3 R44, PT, PT, R19.reuse, 0x60, RZ ;  /* 0x00000060132c7810 */ /* 0x040fe20007ffe0ff */
[C---:B------:R-:W-:Y:S01]  /*1550*/  VIADD R45, R19.reuse, 0x58 ;  /* 0x00000058132d7836 */ /* 0x040fe20000000000 */
[----:B------:R-:W4:Y:S01]  /*1560*/  LDC.64 R14, c[0x0][0x488] ;  /* 0x00012200ff0e7b82 */ /* 0x000f220000000a00 */
[C---:B------:R-:W-:Y:S01]  /*1570*/  VIADD R55, R19.reuse, 0x10 ;  /* 0x0000001013377836 */ /* 0x040fe20000000000 */
[----:B------:R-:W-:Y:S01]  /*1580*/  R2UR UR45, R80 ;  /* 0x00000000502d72ca */ /* 0x000fe200000e0000 */
[----:B------:R-:W-:-:S02]  /*1590*/  VIADD R47, R19, 0x48 ;  /* 0x00000048132f7836 */ /* 0x000fc40000000000 */
[C---:B------:R-:W-:Y:S02]  /*15a0*/  VIADD R54, R19.reuse, 0x18 ;  /* 0x0000001813367836 */ /* 0x040fe40000000000 */
[C---:B------:R-:W-:Y:S02]  /*15b0*/  VIADD R50, R19.reuse, 0x30 ;  /* 0x0000003013327836 */ /* 0x040fe40000000000 */
[C---:B------:R-:W-:Y:S02]  /*15c0*/  VIADD R46, R19.reuse, 0x50 ;  /* 0x00000050132e7836 */ /* 0x040fe40000000000 */
[C---:B------:R-:W-:Y:S02]  /*15d0*/  VIADD R42, R19.reuse, 0x68 ;  /* 0x00000068132a7836 */ /* 0x040fe40000000000 */
[C---:B-----5:R-:W-:Y:S02]  /*15e0*/  VIADD R35, R19.reuse, 0x70 ;  /* 0x0000007013237836 */ /* 0x060fe40000000000 */
[----:B------:R-:W-:Y:S01]  /*15f0*/  VIADD R27, R19, 0x78 ;  /* 0x00000078131b7836 */ /* 0x000fe20000000000 */
[----:B-1----:R-:W-:Y:S01]  /*1600*/  ISETP.NE.AND P1, PT, R28, 0x1, PT ;  /* 0x000000011c00780c */ /* 0x002fe20003f25270 */
[----:B------:R-:W-:Y:S01]  /*1610*/  IMAD.HI.U32 R39, R56, R29, RZ ;  /* 0x0000001d38277227 */ /* 0x000fe200078e00ff */
[----:B------:R-:W-:-:S02]  /*1620*/  UIADD3 UR38, UPT, UPT, UR45, 0x20, URZ ;  /* 0x000000202d267890 */ /* 0x000fc4000fffe0ff */
[----:B------:R-:W-:Y:S01]  /*1630*/  UIADD3 UR39, UPT, UPT, UR45, 0x18, URZ ;  /* 0x000000182d277890 */ /* 0x000fe2000fffe0ff */
[-C--:B------:R-:W-:Y:S01]  /*1640*/  IMAD.HI.U32 R33, R52, R29.reuse, RZ ;  /* 0x0000001d34217227 */ /* 0x080fe200078e00ff */
[----:B------:R-:W-:Y:S01]  /*1650*/  UIADD3 UR46, UPT, UPT, UR45, 0x38, URZ ;  /* 0x000000382d2e7890 */ /* 0x000fe2000fffe0ff */
[-C--:B----4-:R-:W-:Y:S02]  /*1660*/  SHF.R.U32.HI R39, RZ, R14.reuse, R39 ;  /* 0x0000000eff277219 */ /* 0x090fe40000011627 */
[----:B------:R-:W-:Y:S01]  /*1670*/  IMAD.HI.U32 R57, R49, R29, RZ ;  /* 0x0000001d31397227 */ /* 0x000fe200078e00ff */
[-C--:B------:R-:W-:Y:S01]  /*1680*/  SHF.R.U32.HI R33, RZ, R14.reuse, R33 ;  /* 0x0000000eff217219 */ /* 0x080fe20000011621 */
[----:B------:R-:W-:Y:S01]  /*1690*/  UIADD3 UR34, UPT, UPT, UR45, 0x8, URZ ;  /* 0x000000082d227890 */ /* 0x000fe2000fffe0ff */
[----:B------:R-:W-:Y:S01]  /*16a0*/  SEL R39, R56, R39, !P1 ;  /* 0x0000002738277207 */ /* 0x000fe20004800000 */
[----:B------:R-:W-:Y:S01]  /*16b0*/  IMAD.HI.U32 R25, R45, R29, RZ ;  /* 0x0000001d2d197227 */ /* 0x000fe200078e00ff */
[-C--:B------:R-:W-:Y:S01]  /*16c0*/  SHF.R.U32.HI R30, RZ, R14.reuse, R57 ;  /* 0x0000000eff1e7219 */ /* 0x080fe20000011639 */
[----:B------:R-:W-:Y:S01]  /*16d0*/  UIADD3 UR41, UPT, UPT, UR45, 0x28, URZ ;  /* 0x000000282d297890 */ /* 0x000fe2000fffe0ff */
[----:B------:R-:W-:Y:S01]  /*16e0*/  SEL R33, R52, R33, !P1 ;  /* 0x0000002134217207 */ /* 0x000fe20004800000 */
[-C--:B------:R-:W-:Y:S01]  /*16f0*/  IMAD.HI.U32 R61, R55, R29.reuse, RZ ;  /* 0x0000001d373d7227 */ /* 0x080fe200078e00ff */
[-C--:B------:R-:W-:Y:S01]  /*1700*/  SHF.R.U32.HI R16, RZ, R14.reuse, R25 ;  /* 0x0000000eff107219 */ /* 0x080fe20000011619 */
[----:B------:R-:W-:Y:S01]  /*1710*/  UIADD3 UR32, UPT, UPT, UR45, 0x10, URZ ;  /* 0x000000102d207890 */ /* 0x000fe2000fffe0ff */
[----:B------:R-:W-:Y:S01]  /*1720*/  IADD3 R25, PT, PT, -R39, RZ, RZ ;  /* 0x000000ff27197210 */ /* 0x000fe20007ffe1ff */
[-C--:B------:R-:W-:Y:S01]  /*1730*/  IMAD.HI.U32 R21, R48, R29.reuse, RZ ;  /* 0x0000001d30157227 */ /* 0x080fe200078e00ff */
[----:B------:R-:W-:Y:S01]  /*1740*/  SHF.R.U32.HI R20, RZ, R14, R61 ;  /* 0x0000000eff147219 */ /* 0x000fe2000001163d */
[----:B------:R-:W-:Y:S01]  /*1750*/  UIADD3 UR47, UPT, UPT, UR45, 0x30, URZ ;  /* 0x000000302d2f7890 */ /* 0x000fe2000fffe0ff */
[----:B------:R-:W-:Y:S01]  /*1760*/  SEL R30, R49, R30, !P1 ;  /* 0x0000001e311e7207 */ /* 0x000fe20004800000 */
        /* <DEDUP_REMOVED lines=16> */
[----:B------:R-:W-:Y:S01]  /*1870*/  IMAD.HI.U32 R17, R46, R29, RZ ;  /* 0x0000001d2e117227 */ /* 0x000fe200078e00ff */
[----:B------:R-:W-:-:S02]  /*1880*/  SHF.R.U32.HI R31, RZ, R14, R31 ;  /* 0x0000000eff1f7219 */ /* 0x000fc4000001161f */
[----:B------:R-:W-:Y:S01]  /*1890*/  SEL R34, R53, R34, !P1 ;  /* 0x0000002235227207 */ /* 0x000fe20004800000 */
[----:B------:R-:W-:Y:S01]  /*18a0*/  IMAD.HI.U32 R7, R44, R29, RZ ;  /* 0x0000001d2c077227 */ /* 0x000fe200078e00ff */
[-C--:B------:R-:W-:Y:S02]  /*18b0*/  SHF.R.U32.HI R17, RZ, R14.reuse, R17 ;  /* 0x0000000eff117219 */ /* 0x080fe40000011611 */
[----:B------:R-:W-:Y:S01]  /*18c0*/  SEL R31, R50, R31, !P1 ;  /* 0x0000001f321f7207 */ /* 0x000fe20004800000 */
[----:B------:R-:W-:Y:S01]  /*18d0*/  IMAD.HI.U32 R11, R42, R29, RZ ;  /* 0x0000001d2a0b7227 */ /* 0x000fe200078e00ff */
[-C--:B------:R-:W-:Y:S02]  /*18e0*/  SHF.R.U32.HI R7, RZ, R14.reuse, R7 ;  /* 0x0000000eff077219 */ /* 0x080fe40000011607 */
        /* <DEDUP_REMOVED lines=9> */
[----:B------:R-:W-:Y:S01]  /*1980*/  R2UR UR44, R39 ;  /* 0x00000000272c72ca */ /* 0x000fe200000e0000 */
[C---:B------:R-:W-:Y:S01]  /*1990*/  IMAD R56, R28.reuse, R25, R56 ;  /* 0x000000191c387224 */ /* 0x040fe200078e0238 */
[----:B------:R-:W-:Y:S01]  /*19a0*/  SHF.R.U32.HI R20, RZ, R14, R29 ;  /* 0x0000000eff147219 */ /* 0x000fe2000001161d */
[----:B------:R-:W-:Y:S01]  /*19b0*/  IMAD.MOV R14, RZ, RZ, -R30 ;  /* 0x000000ffff0e7224 */ /* 0x000fe200078e0a1e */
[----:B------:R-:W-:Y:S01]  /*19c0*/  IADD3 R25, PT, PT, -R33, RZ, RZ ;  /* 0x000000ff21197210 */ /* 0x000fe20007ffe1ff */
[----:B------:R-:W-:Y:S01]  /*19d0*/  IMAD.MOV R22, RZ, RZ, -R37 ;  /* 0x000000ffff167224 */ /* 0x000fe200078e0a25 */
[----:B------:R-:W-:Y:S01]  /*19e0*/  SEL R43, R27, R20, !P1 ;  /* 0x000000141b2b7207 */ /* 0x000fe20004800000 */
[----:B------:R-:W-:Y:S01]  /*19f0*/  IMAD R49, R28, R14, R49 ;  /* 0x0000000e1c317224 */ /* 0x000fe200078e0231 */
[----:B------:R-:W-:Y:S01]  /*1a00*/  SEL R14, R44, R7, !P1 ;  /* 0x000000072c0e7207 */ /* 0x000fe20004800000 */
[----:B------:R-:W-:Y:S01]  /*1a10*/  IMAD R52, R28, R25, R52 ;  /* 0x000000191c347224 */ /* 0x000fe200078e0234 */
[----:B------:R-:W-:Y:S01]  /*1a20*/  SEL R40, R19, R40, !P1 ;  /* 0x0000002813287207 */ /* 0x000fe20004800000 */
[----:B------:R-:W-:Y:S01]  /*1a30*/  IMAD.MOV R25, RZ, RZ, -R32 ;  /* 0x000000ffff197224 */ /* 0x000fe200078e0a20 */
[----:B------:R-:W-:Y:S01]  /*1a40*/  R2UR UR25, R56 ;  /* 0x00000000381972ca */ /* 0x000fe200000e0000 */
[----:B------:R-:W-:Y:S01]  /*1a50*/  IMAD.MOV R7, RZ, RZ, -R14 ;  /* 0x000000ffff077224 */ /* 0x000fe200078e0a0e */
[----:B------:R-:W-:Y:S01]  /*1a60*/  R2UR UR30, R40 ;  /* 0x00000000281e72ca */ /* 0x000fe200000e0000 */
[C---:B------:R-:W-:Y:S01]  /*1a70*/  IMAD R48, R28.reuse, R25, R48 ;  /* 0x000000191c307224 */ /* 0x040fe200078e0230 */
[----:B------:R-:W-:Y:S01]  /*1a80*/  IADD3 R25, PT, PT, -R11, RZ, RZ ;  /* 0x000000ff0b197210 */ /* 0x000fe20007ffe1ff */
[C---:B------:R-:W-:Y:S01]  /*1a90*/  IMAD R44, R28.reuse, R7, R44 ;  /* 0x000000071c2c7224 */ /* 0x040fe200078e022c */
[----:B------:R-:W-:Y:S01]  /*1aa0*/  SEL R7, R35, R24, !P1 ;  /* 0x0000001823077207 */ /* 0x000fe20004800000 */
[C---:B------:R-:W-:Y:S01]  /*1ab0*/  IMAD R55, R28.reuse, R22, R55 ;  /* 0x000000161c377224 */ /* 0x040fe200078e0237 */
[----:B------:R-:W-:Y:S01]  /*1ac0*/  ISETP.NE.AND P1, PT, R15, 0x1, PT ;  /* 0x000000010f00780c */ /* 0x000fe20003f25270 */
[----:B------:R-:W-:Y:S01]  /*1ad0*/  IMAD R42, R28, R25, R42 ;  /* 0x000000191c2a7224 */ /* 0x000fe200078e022a */
[----:B------:R-:W-:Y:S01]  /*1ae0*/  R2UR UR4, R52 ;  /* 0x00000000340472ca */ /* 0x000fe200000e0000 */
[----:B------:R-:W1:Y:S01]  /*1af0*/  LDC.64 R24, c[0x0][0x490] ;  /* 0x00012400ff187b82 */ /* 0x000e620000000a00 */
[----:B------:R-:W-:Y:S01]  /*1b00*/  IMAD.MOV R22, RZ, RZ, -R34 ;  /* 0x000000ffff167224 */ /* 0x000fe200078e0a22 */
[----:B------:R-:W-:Y:S01]  /*1b10*/  R2UR UR18, R48 ;  /* 0x00000000301272ca */ /* 0x000fe200000e0000 */
[----:B------:R-:W-:Y:S01]  /*1b20*/  IMAD.MOV R23, RZ, RZ, -R31 ;  /* 0x000000ffff177224 */ /* 0x000fe200078e0a1f */
[----:B------:R-:W-:Y:S01]  /*1b30*/  R2UR UR12, R44 ;  /* 0x000000002c0c72ca */ /* 0x000fe200000e0000 */
[----:B------:R-:W-:Y:S01]  /*1b40*/  IMAD R53, R28, R22, R53 ;  /* 0x000000161c357224 */ /* 0x000fe200078e0235 */
[----:B------:R-:W-:Y:S01]  /*1b50*/  IADD3 R22, PT, PT, -R18, RZ, RZ ;  /* 0x000000ff12167210 */ /* 0x000fe20007ffe1ff */
[----:B------:R-:W-:Y:S01]  /*1b60*/  IMAD R50, R28, R23, R50 ;  /* 0x000000171c327224 */ /* 0x000fe200078e0232 */
[----:B------:R-:W-:Y:S01]  /*1b70*/  R2UR UR11, R42 ;  /* 0x000000002a0b72ca */ /* 0x000fe200000e0000 */
[----:B------:R-:W-:Y:S01]  /*1b80*/  IMAD.MOV R23, RZ, RZ, -R17 ;  /* 0x000000ffff177224 */ /* 0x000fe200078e0a11 */
[----:B------:R-:W-:Y:S01]  /*1b90*/  VOTEU.ANY UP0, P1 ;  /* 0x0000000000ff7886 */ /* 0x000fe20000800100 */
[----:B------:R-:W-:Y:S01]  /*1ba0*/  IMAD.MOV R21, RZ, RZ, -R16 ;  /* 0x000000ffff157224 */ /* 0x000fe200078e0a10 */
[----:B------:R-:W-:Y:S01]  /*1bb0*/  R2UR UR21, R50 ;  /* 0x00000000321572ca */ /* 0x000fe200000e0000 */
[C---:B------:R-:W-:Y:S01]  /*1bc0*/  IMAD R47, R28.reuse, R22, R47 ;  /* 0x000000161c2f7224 */ /* 0x040fe200078e022f */
[----:B------:R-:W-:Y:S01]  /*1bd0*/  R2UR UR43, R37 ;  /* 0x00000000252b72ca */ /* 0x000fe200000e0000 */
[C---:B------:R-:W-:Y:S01]  /*1be0*/  IMAD R46, R28.reuse, R23, R46 ;  /* 0x000000171c2e7224 */ /* 0x040fe200078e022e */
[----:B------:R-:W-:Y:S01]  /*1bf0*/  R2UR UR24, R55 ;  /* 0x00000000371872ca */ /* 0x000fe200000e0000 */
[----:B------:R-:W-:Y:S01]  /*1c00*/  IMAD R45, R28, R21, R45 ;  /* 0x000000151c2d7224 */ /* 0x000fe200078e022d */
[----:B------:R-:W4:Y:S01]  /*1c10*/  LDC.64 R22, c[0x0][0x4b0] ;  /* 0x00012c00ff167b82 */ /* 0x000f220000000a00 */
[----:B------:R-:W-:Y:S01]  /*1c20*/  IMAD.MOV R29, RZ, RZ, -R36 ;  /* 0x000000ffff1d7224 */ /* 0x000fe200078e0a24 */
[----:B------:R-:W-:Y:S01]  /*1c30*/  R2UR UR17, R47 ;  /* 0x000000002f1172ca */ /* 0x000fe200000e0000 */
[----:B------:R-:W-:Y:S01]  /*1c40*/  IMAD.MOV R38, RZ, RZ, -R7 ;  /* 0x000000ffff267224 */ /* 0x000fe200078e0a07 */
[----:B------:R-:W-:Y:S01]  /*1c50*/  R2UR UR16, R46 ;  /* 0x000000002e1072ca */ /* 0x000fe200000e0000 */
[----:B------:R-:W-:Y:S01]  /*1c60*/  IMAD R54, R28, R29, R54 ;  /* 0x0000001d1c367224 */ /* 0x000fe200078e0236 */
[----:B------:R-:W-:Y:S01]  /*1c70*/  R2UR UR13, R45 ;  /* 0x000000002d0d72ca */ /* 0x000fe200000e0000 */
[----:B-1----:R-:W-:Y:S01]  /*1c80*/  IMAD.HI.U32 R64, R40, R24, RZ ;  /* 0x0000001828407227 */ /* 0x002fe200078e00ff */
[----:B------:R-:W1:Y:S01]  /*1c90*/  LDC.64 R20, c[0x0][0x4d0] ;  /* 0x00013400ff147b82 */ /* 0x000e620000000a00 */
[----:B------:R-:W-:-:S02]  /*1ca0*/  R2UR UR7, R53 ;  /* 0x00000000350772ca */ /* 0x000fc400000e0000 */
[----:B------:R-:W-:Y:S01]  /*1cb0*/  IMAD R38, R28, R38, R35 ;  /* 0x000000261c267224 */ /* 0x000fe200078e0223 */
[----:B------:R-:W-:Y:S01]  /*1cc0*/  SHF.R.U32.HI R47, RZ, R25, R64 ;  /* 0x00000019ff2f7219 */ /* 0x000fe20000011640 */
[----:B------:R-:W-:Y:S01]  /*1cd0*/  IMAD.MOV R29, RZ, RZ, -R43 ;  /* 0x000000ffff1d7224 */ /* 0x000fe200078e0a2b */
[----:B------:R-:W-:Y:S01]  /*1ce0*/  R2UR UR8, R54 ;  /* 0x00000000360872ca */ /* 0x000fe200000e0000 */
[----:B------:R-:W-:Y:S01]  /*1cf0*/  IMAD.MOV R41, RZ, RZ, -R40 ;  /* 0x000000ffff297224 */ /* 0x000fe200078e0a28 */
[----:B------:R-:W-:Y:S01]  /*1d00*/  R2UR UR28, R47 ;  /* 0x000000002f1c72ca */ /* 0x000fe200000e0000 */
[-C--:B------:R-:W-:Y:S01]  /*1d10*/  IMAD.HI.U32 R54, R17, R24.reuse, RZ ;  /* 0x0000001811367227 */ /* 0x080fe200078e00ff */
[----:B------:R-:W-:Y:S02]  /*1d20*/  R2UR UR10, R38 ;  /* 0x00000000260a72ca */ /* 0x000fe400000e0000 */
[----:B------:R-:W-:Y:S01]  /*1d30*/  R2UR UR20, R49 ;  /* 0x00000000311472ca */ /* 0x000fe200000e0000 */
[C---:B------:R-:W-:Y:S01]  /*1d40*/  IMAD R29, R28.reuse, R29, R27 ;  /* 0x0000001d1c1d7224 */ /* 0x040fe200078e021b */
[----:B------:R-:W-:Y:S01]  /*1d50*/  SHF.R.U32.HI R27, RZ, R25, R54 ;  /* 0x00000019ff1b7219 */ /* 0x000fe20000011636 */
[----:B------:R-:W-:Y:S01]  /*1d60*/  IMAD R41, R28, R41, R19 ;  /* 0x000000291c297224 */ /* 0x000fe200078e0213 */
[----:B----4-:R-:W-:Y:S01]  /*1d70*/  R2UR UR23, R22 ;  /* 0x00000000161772ca */ /* 0x010fe200000e0000 */
[----:B------:R-:W-:Y:S01]  /*1d80*/  IMAD.HI.U32 R46, R39, R24, RZ ;  /* 0x00000018272e7227 */ /* 0x000fe200078e00ff */
[----:B------:R-:W-:-:S02]  /*1d90*/  R2UR UR9, R29 ;  /* 0x000000001d0972ca */ /* 0x000fc400000e0000 */
[----:B------:R-:W-:Y:S01]  /*1da0*/  R2UR UR26, R41 ;  /* 0x00000000291a72ca */ /* 0x000fe200000e0000 */
[-C--:B------:R-:W-:Y:S01]  /*1db0*/  IMAD.HI.U32 R62, R37, R24.reuse, RZ ;  /* 0x00000018253e7227 */ /* 0x080fe200078e00ff */
[----:B------:R-:W-:Y:S02]  /*1dc0*/  R2UR UR6, R23 ;  /* 0x00000000170672ca */ /* 0x000fe400000e0000 */
[----:B-1----:R-:W-:Y:S01]  /*1dd0*/  R2UR UR22, R20 ;  /* 0x00000000141672ca */ /* 0x002fe200000e0000 */
[-C--:B------:R-:W-:Y:S01]  /*1de0*/  IMAD.HI.U32 R44, R36, R24.reuse, RZ ;  /* 0x00000018242c7227 */ /* 0x080fe200078e00ff */
[----:B------:R-:W-:Y:S02]  /*1df0*/  R2UR UR5, R21 ;  /* 0x00000000150572ca */ /* 0x000fe400000e0000 */
[-C--:B------:R-:W-:Y:S01]  /*1e00*/  SHF.R.U32.HI R46, RZ, R25.reuse, R46 ;  /* 0x00000019ff2e7219 */ /* 0x080fe2000001162e */
[----:B------:R-:W-:Y:S01]  /*1e10*/  IMAD.HI.U32 R42, R34, R24, RZ ;  /* 0x00000018222a7227 */ /* 0x000fe200078e00ff */
[----:B------:R-:W-:-:S02]  /*1e20*/  SHF.R.U32.HI R45, RZ, R25, R62 ;  /* 0x00000019ff2d7219 */ /* 0x000fc4000001163e */
[-C--:B------:R-:W-:Y:S01]  /*1e30*/  SHF.R.U32.HI R44, RZ, R25.reuse, R44 ;  /* 0x00000019ff2c7219 */ /* 0x080fe2000001162c */
[-C--:B------:R-:W-:Y:S01]  /*1e40*/  IMAD.HI.U32 R60, R33, R24.reuse, RZ ;  /* 0x00000018213c7227 */ /* 0x080fe200078e00ff */
[-C--:B------:R-:W-:Y:S02]  /*1e50*/  SHF.R.U32.HI R42, RZ, R25.reuse, R42 ;  /* 0x00000019ff2a7219 */ /* 0x080fe4000001162a */
[----:B------:R-:W-:Y:S01]  /*1e60*/  R2UR UR27, R27 ;  /* 0x000000001b1b72ca */ /* 0x000fe200000e0000 */
[-C--:B------:R-:W-:Y:S01]  /*1e70*/  IMAD.HI.U32 R38, R31, R24.reuse, RZ ;  /* 0x000000181f267227 */ /* 0x080fe200078e00ff */
[-C--:B------:R-:W-:Y:S01]  /*1e80*/  SHF.R.U32.HI R41, RZ, R25.reuse, R60 ;  /* 0x00000019ff297219 */ /* 0x080fe2000001163c */
[----:B------:R-:W-:Y:S01]  /*1e90*/  UIMAD UR25, UR25, UR23, UR22 ;  /* 0x00000017191972a4 */ /* 0x000fe2000f8e0216 */
        /* <DEDUP_REMOVED lines=9> */
[----:B------:R-:W-:Y:S01]  /*1f30*/  IMAD.HI.U32 R28, R18, R24, RZ ;  /* 0x00000018121c7227 */ /* 0x000fe200078e00ff */
[----:B------:R-:W-:-:S02]  /*1f40*/  SHF.R.U32.HI R29, RZ, R25, R56 ;  /* 0x00000019ff1d7219 */ /* 0x000fc40000011638 */
[----:B------:R-:W-:Y:S01]  /*1f50*/  R2UR UR42, R45 ;  /* 0x000000002d2a72ca */ /* 0x000fe200000e0000 */
[-C--:B------:R-:W-:Y:S01]  /*1f60*/  IMAD.HI.U32 R52, R16, R24.reuse, RZ ;  /* 0x0000001810347227 */ /* 0x080fe200078e00ff */
[-C--:B------:R-:W-:Y:S02]  /*1f70*/  SHF.R.U32.HI R28, RZ, R25.reuse, R28 ;  /* 0x00000019ff1c7219 */ /* 0x080fe4000001161c */
[----:B------:R-:W-:Y:S01]  /*1f80*/  R2UR UR36, R38 ;  /* 0x00000000262472ca */ /* 0x000fe200000e0000 */
[-C--:B------:R-:W-:Y:S01]  /*1f90*/  IMAD.HI.U32 R50, R14, R24.reuse, RZ ;  /* 0x000000180e327227 */ /* 0x080fe200078e00ff */
[----:B------:R-:W-:Y:S01]  /*1fa0*/  USEL UR44, UR44, UR19, !UP0 ;  /* 0x000000132c2c7287 */ /* 0x000fe2000c000000 */
[----:B------:R-:W-:Y:S02]  /*1fb0*/  R2UR UR33, R35 ;  /* 0x00000000232172ca */ /* 0x000fe400000e0000 */
[----:B------:R-:W-:Y:S01]  /*1fc0*/  IMAD.HI.U32 R22, R11, R24, RZ ;  /* 0x000000180b167227 */ /* 0x000fe200078e00ff */
[----:B------:R-:W-:-:S02]  /*1fd0*/  SHF.R.U32.HI R23, RZ, R25, R50 ;  /* 0x00000019ff177219 */ /* 0x000fc40000011632 */
[----:B------:R-:W-:Y:S01]  /*1fe0*/  R2UR UR29, R28 ;  /* 0x000000001c1d72ca */ /* 0x000fe200000e0000 */
[-C--:B------:R-:W-:Y:S01]  /*1ff0*/  IMAD.HI.U32 R48, R7, R24.reuse, RZ ;  /* 0x0000001807307227 */ /* 0x080fe200078e00ff */
[-C--:B------:R-:W-:Y:S01]  /*2000*/  SHF.R.U32.HI R22, RZ, R25.reuse, R22 ;  /* 0x00000019ff167219 */ /* 0x080fe20000011616 */
[----:B------:R-:W-:Y:S01]  /*2010*/  USEL UR42, UR43, UR42, !UP0 ;  /* 0x0000002a2b2a7287 */ /* 0x000fe2000c000000 */
[----:B------:R-:W-:Y:S01]  /*2020*/  R2UR UR37, R29 ;  /* 0x000000001d2572ca */ /* 0x000fe200000e0000 */
[----:B------:R-:W-:Y:S01]  /*2030*/  IMAD.HI.U32 R20, R43, R24, RZ ;  /* 0x000000182b147227 */ /* 0x000fe200078e00ff */
[-C--:B------:R-:W-:Y:S01]  /*2040*/  SHF.R.U32.HI R24, RZ, R25.reuse, R52 ;  /* 0x00000019ff187219 */ /* 0x080fe20000011634 */
[----:B------:R-:W-:Y:S01]  /*2050*/  UIADD3 UR43, UPT, UPT, UR45, 0x68, URZ ;  /* 0x000000682d2b7890 */ /* 0x000fe2000fffe0ff */
[-C--:B------:R-:W-:Y:S01]  /*2060*/  SHF.R.U32.HI R21, RZ, R25.reuse, R48 ;  /* 0x00000019ff157219 */ /* 0x080fe20000011630 */
[----:B------:R-:W-:Y:S01]  /*2070*/  IMAD.U32 R27, RZ, RZ, UR39 ;  /* 0x00000027ff1b7e24 */ /* 0x000fe2000f8e00ff */
[----:B------:R-:W-:Y:S01]  /*2080*/  SHF.R.U32.HI R20, RZ, R25, R20 ;  /* 0x00000019ff147219 */ /* 0x000fe20000011614 */
[----:B------:R-:W-:Y:S01]  /*2090*/  IMAD.U32 R25, RZ, RZ, UR38 ;  /* 0x00000026ff197e24 */ /* 0x000fe2000f8e00ff */
[----:B------:R-:W-:Y:S01]  /*20a0*/  USEL UR38, UR30, UR28, !UP0 ;  /* 0x0000001c1e267287 */ /* 0x000fe2000c000000 */
[----:B------:R-:W-:Y:S01]  /*20b0*/  R2UR UR39, R36 ;  /* 0x00000000242772ca */ /* 0x000fe200000e0000 */
[----:B------:R-:W-:Y:S01]  /*20c0*/  IMAD R38, RZ, RZ, -UR42 ;  /* 0x8000002aff267e24 */ /* 0x000fe2000f8e02ff */
[----:B------:R-:W-:Y:S01]  /*20d0*/  R2UR UR28, R21 ;  /* 0x00000000151c72ca */ /* 0x000fe200000e0000 */
[----:B------:R-:W-:Y:S01]  /*20e0*/  IMAD.U32 R74, RZ, RZ, UR25 ;  /* 0x00000019ff4a7e24 */ /* 0x000fe2000f8e00ff */
[----:B------:R-:W-:Y:S01]  /*20f0*/  R2UR UR30, R22 ;  /* 0x00000000161e72ca */ /* 0x000fe200000e0000 */
[----:B------:R-:W-:Y:S01]  /*2100*/  IMAD R21, RZ, RZ, -UR38 ;  /* 0x80000026ff157e24 */ /* 0x000fe2000f8e02ff */
[----:B------:R-:W-:Y:S01]  /*2110*/  MOV R79, UR38 ;  /* 0x00000026004f7c02 */ /* 0x000fe20008000f00 */
[----:B------:R-:W-:Y:S01]  /*2120*/  IMAD.U32 R71, RZ, RZ, UR24 ;  /* 0x00000018ff477e24 */ /* 0x000fe2000f8e00ff */
[----:B------:R-:W-:Y:S01]  /*2130*/  R2UR UR38, R33 ;  /* 0x00000000212672ca */ /* 0x000fe200000e0000 */
[----:B------:R-:W-:Y:S01]  /*2140*/  IMAD R37, R15, R38, R37 ;  /* 0x000000260f257224 */ /* 0x000fe200078e0225 */
[----:B------:R-:W-:Y:S01]  /*2150*/  MOV R22, UR46 ;  /* 0x0000002e00167c02 */ /* 0x000fe20008000f00 */
[----:B------:R-:W-:Y:S01]  /*2160*/  UIMAD UR25, UR8, UR23, UR22 ;  /* 0x00000017081972a4 */ /* 0x000fe2000f8e0216 */
[----:B------:R-:W-:Y:S01]  /*2170*/  R2UR UR19, R20 ;  /* 0x00000000141372ca */ /* 0x000fe200000e0000 */
[----:B------:R-:W-:Y:S01]  /*2180*/  USEL UR46, UR39, UR35, !UP0 ;  /* 0x00000023272e7287 */ /* 0x000fe2000c000000 */
[----:B------:R-:W-:Y:S01]  /*2190*/  R2UR UR39, R31 ;  /* 0x000000001f2772ca */ /* 0x000fe200000e0000 */
[----:B------:R-:W-:Y:S01]  /*21a0*/  UIMAD UR24, UR7, UR23, UR22 ;  /* 0x00000017071872a4 */ /* 0x000fe2000f8e0216 */
[----:B------:R-:W-:Y:S01]  /*21b0*/  R2UR UR35, R30 ;  /* 0x000000001e2372ca */ /* 0x000fe200000e0000 */
[C---:B------:R-:W-:Y:S01]  /*21c0*/  IMAD R40, R15.reuse, R21, R40 ;  /* 0x000000150f287224 */ /* 0x040fe200078e0228 */
[----:B------:R-:W-:Y:S01]  /*21d0*/  MOV R29, UR34 ;  /* 0x00000022001d7c02 */ /* 0x000fe20008000f00 */
[----:B------:R-:W-:Y:S01]  /*21e0*/  IMAD R20, RZ, RZ, -UR46 ;  /* 0x8000002eff147e24 */ /* 0x000fe2000f8e02ff */
[----:B------:R-:W-:Y:S01]  /*21f0*/  R2UR UR34, R24 ;  /* 0x00000000182272ca */ /* 0x000fe200000e0000 */
[----:B------:R-:W-:Y:S01]  /*2200*/  USEL UR31, UR38, UR31, !UP0 ;  /* 0x0000001f261f7287 */ /* 0x000fe2000c000000 */
[----:B------:R-:W-:Y:S01]  /*2210*/  IMAD.U32 R24, RZ, RZ, UR41 ;  /* 0x00000029ff187e24 */ /* 0x000fe2000f8e00ff */
[----:B------:R-:W-:Y:S01]  /*2220*/  UIADD3 UR38, UPT, UPT, UR45, 0x40, URZ ;  /* 0x000000402d267890 */ /* 0x000fe2000fffe0ff */
[----:B------:R-:W-:Y:S01]  /*2230*/  IMAD R36, R15, R20, R36 ;  /* 0x000000140f247224 */ /* 0x000fe200078e0224 */
[----:B------:R-:W-:Y:S01]  /*2240*/  R2UR UR40, R42 ;  /* 0x000000002a2872ca */ /* 0x000fe200000e0000 */
[----:B------:R-:W-:Y:S01]  /*2250*/  IMAD.U32 R68, RZ, RZ, UR25 ;  /* 0x00000019ff447e24 */ /* 0x000fe2000f8e00ff */
[----:B------:R-:W-:Y:S01]  /*2260*/  MOV R63, UR31 ;  /* 0x0000001f003f7c02 */ /* 0x000fe20008000f00 */
[----:B------:R-:W-:Y:S01]  /*2270*/  IMAD R20, RZ, RZ, -UR31 ;  /* 0x8000001fff147e24 */ /* 0x000fe2000f8e02ff */
[----:B------:R-:W-:Y:S01]  /*2280*/  R2UR UR31, R18 ;  /* 0x00000000121f72ca */ /* 0x000fe200000e0000 */
[----:B------:R-:W-:Y:S01]  /*2290*/  USEL UR39, UR39, UR36, !UP0 ;  /* 0x0000002427277287 */ /* 0x000fe2000c000000 */
[----:B------:R-:W-:Y:S01]  /*22a0*/  R2UR UR36, R17 ;  /* 0x00000000112472ca */ /* 0x000fe200000e0000 */
[----:B------:R-:W-:Y:S01]  /*22b0*/  USEL UR33, UR35, UR33, !UP0 ;  /* 0x0000002123217287 */ /* 0x000fe2000c000000 */
[----:B------:R-:W-:Y:S01]  /*22c0*/  R2UR UR41, R34 ;  /* 0x00000000222972ca */ /* 0x000fe200000e0000 */
[----:B------:R-:W-:Y:S01]  /*22d0*/  IMAD.U32 R21, RZ, RZ, UR38 ;  /* 0x00000026ff157e24 */ /* 0x000fe2000f8e00ff */
[----:B------:R-:W-:Y:S01]  /*22e0*/  R2UR UR38, R32 ;  /* 0x00000000202672ca */ /* 0x000fe200000e0000 */
[----:B------:R-:W-:Y:S01]  /*22f0*/  IMAD R38, RZ, RZ, -UR39 ;  /* 0x80000027ff267e24 */ /* 0x000fe2000f8e02ff */
[----:B------:R-:W-:Y:S01]  /*2300*/  MOV R60, UR39 ;  /* 0x00000027003c7c02 */ /* 0x000fe20008000f00 */
[----:B------:R-:W-:Y:S01]  /*2310*/  IMAD R33, R15, R20, R33 ;  /* 0x000000140f217224 */ /* 0x000fe200078e0221 */
[----:B------:R-:W-:Y:S01]  /*2320*/  MOV R65, UR24 ;  /* 0x0000001800417c02 */ /* 0x000fe20008000f00 */
[----:B------:R-:W-:Y:S01]  /*2330*/  UIMAD UR25, UR4, UR23, UR22 ;  /* 0x00000017041972a4 */ /* 0x000fe2000f8e0216 */
[----:B------:R-:W-:Y:S01]  /*2340*/  IMAD.U32 R28, RZ, RZ, UR32 ;  /* 0x00000020ff1c7e24 */ /* 0x000fe2000f8e00ff */
[----:B------:R-:W-:Y:S01]  /*2350*/  USEL UR39, UR31, UR29, !UP0 ;  /* 0x0000001d1f277287 */ /* 0x000fe2000c000000 */
[----:B------:R-:W-:Y:S01]  /*2360*/  R2UR UR29, R7 ;  /* 0x00000000071d72ca */ /* 0x000fe200000e0000 */
[----:B------:R-:W-:Y:S01]  /*2370*/  UIMAD UR24, UR21, UR23, UR22 ;  /* 0x00000017151872a4 */ /* 0x000fe2000f8e0216 */
[----:B------:R-:W-:Y:S01]  /*2380*/  IMAD.U32 R57, RZ, RZ, UR33 ;  /* 0x00000021ff397e24 */ /* 0x000fe2000f8e00ff */
[----:B------:R-:W-:Y:S01]  /*2390*/  R2UR UR35, R16 ;  /* 0x00000000102372ca */ /* 0x000fe200000e0000 */
        /* <DEDUP_REMOVED lines=8> */
[----:B------:R-:W-:Y:S01]  /*2420*/  IMAD.U32 R59, RZ, RZ, UR24 ;  /* 0x00000018ff3b7e24 */ /* 0x000fe2000f8e00ff */
[----:B------:R-:W-:Y:S01]  /*2430*/  UIMAD UR25, UR20, UR23, UR22 ;  /* 0x00000017141972a4 */ /* 0x000fe2000f8e0216 */
[----:B------:R-:W-:Y:S01]  /*2440*/  IMAD R35, RZ, RZ, -UR40 ;  /* 0x80000028ff237e24 */ /* 0x000fe2000f8e02ff */
[----:B------:R-:W-:Y:S01]  /*2450*/  UIMAD UR24, UR18, UR23, UR22 ;  /* 0x00000017121872a4 */ /* 0x000fe2000f8e0216 */
[C---:B------:R-:W-:Y:S01]  /*2460*/  IMAD R30, R15.reuse, R20, R30 ;  /* 0x000000140f1e7224 */ /* 0x040fe200078e021e */
[----:B------:R-:W-:Y:S01]  /*2470*/  USEL UR28, UR29, UR28, !UP0 ;  /* 0x0000001c1d1c7287 */ /* 0x000fe2000c000000 */
[C---:B------:R-:W-:Y:S01]  /*2480*/  IMAD R34, R15.reuse, R35, R34 ;  /* 0x000000230f227224 */ /* 0x040fe200078e0222 */
[----:B------:R-:W-:Y:S01]  /*2490*/  USEL UR37, UR38, UR37, !UP0 ;  /* 0x0000002526257287 */ /* 0x000fe2000c000000 */
[----:B------:R-:W-:Y:S01]  /*24a0*/  IMAD.U32 R56, RZ, RZ, UR25 ;  /* 0x00000019ff387e24 */ /* 0x000fe2000f8e00ff */
[----:B------:R-:W-:Y:S01]  /*24b0*/  MOV R53, UR24 ;  /* 0x0000001800357c02 */ /* 0x000fe20008000f00 */
[----:B------:R-:W-:Y:S01]  /*24c0*/  USEL UR34, UR35, UR34, !UP0 ;  /* 0x0000002223227287 */ /* 0x000fe2000c000000 */
[----:B------:R-:W-:Y:S01]  /*24d0*/  IMAD R35, RZ, RZ, -UR39 ;  /* 0x80000027ff237e24 */ /* 0x000fe2000f8e02ff */
[----:B------:R-:W-:Y:S01]  /*24e0*/  USEL UR30, UR31, UR30, !UP0 ;  /* 0x0000001e1f1e7287 */ /* 0x000fe2000c000000 */
[----:B------:R-:W-:Y:S01]  /*24f0*/  IMAD R46, RZ, RZ, -UR28 ;  /* 0x8000001cff2e7e24 */ /* 0x000fe2000f8e02ff */
[----:B------:R-:W-:Y:S01]  /*2500*/  UIMAD UR25, UR17, UR23, UR22 ;  /* 0x00000017111972a4 */ /* 0x000fe2000f8e0216 */
[----:B------:R-:W-:Y:S01]  /*2510*/  IMAD R20, RZ, RZ, -UR37 ;  /* 0x80000025ff147e24 */ /* 0x000fe2000f8e02ff */
[----:B------:R-:W-:Y:S01]  /*2520*/  UIMAD UR24, UR16, UR23, UR22 ;  /* 0x00000017101872a4 */ /* 0x000fe2000f8e0216 */
[----:B------:R-:W-:Y:S01]  /*2530*/  IMAD R42, RZ, RZ, -UR44 ;  /* 0x8000002cff2a7e24 */ /* 0x000fe2000f8e02ff */
[----:B------:R-:W-:Y:S01]  /*2540*/  USEL UR32, UR33, UR32, !UP0 ;  /* 0x0000002021207287 */ /* 0x000fe2000c000000 */
[----:B------:R-:W-:Y:S01]  /*2550*/  R2UR UR8, R40 ;  /* 0x00000000280872ca */ /* 0x000fe200000e0000 */
[----:B------:R-:W-:Y:S01]  /*2560*/  USEL UR27, UR27, UR19, !UP0 ;  /* 0x000000131b1b7287 */ /* 0x000fe2000c000000 */
[C---:B------:R-:W-:Y:S01]  /*2570*/  IMAD R18, R15.reuse, R35, R18 ;  /* 0x000000230f127224 */ /* 0x040fe200078e0212 */
[----:B------:R-:W-:Y:S01]  /*2580*/  IADD3 R35, PT, PT, RZ, -UR34, RZ ;  /* 0x80000022ff237c10 */ /* 0x000fe2000fffe0ff */
[C---:B------:R-:W-:Y:S01]  /*2590*/  IMAD R7, R15.reuse, R46, R7 ;  /* 0x0000002e0f077224 */ /* 0x040fe200078e0207 */
[----:B------:R-:W-:Y:S01]  /*25a0*/  IADD3 R48, PT, PT, RZ, -UR30, RZ ;  /* 0x8000001eff307c10 */ /* 0x000fe2000fffe0ff */
[----:B------:R-:W-:Y:S01]  /*25b0*/  IMAD R31, R15, R38, R31 ;  /* 0x000000260f1f7224 */ /* 0x000fe200078e021f */
[----:B------:R-:W-:Y:S01]  /*25c0*/  R2UR UR4, R37 ;  /* 0x00000000250472ca */ /* 0x000fe200000e0000 */
[C---:B------:R-:W-:Y:S01]  /*25d0*/  IMAD R20, R15.reuse, R20, R32 ;  /* 0x000000140f147224 */ /* 0x040fe200078e0220 */
[----:B------:R-:W-:Y:S01]  /*25e0*/  R2UR UR21, R36 ;  /* 0x00000000241572ca */ /* 0x000fe200000e0000 */
[----:B------:R-:W-:Y:S01]  /*25f0*/  IMAD.U32 R49, RZ, RZ, UR25 ;  /* 0x00000019ff317e24 */ /* 0x000fe2000f8e00ff */
[----:B------:R-:W-:Y:S01]  /*2600*/  UIMAD UR25, UR13, UR23, UR22 ;  /* 0x000000170d1972a4 */ /* 0x000fe2000f8e0216 */
[----:B------:R-:W-:Y:S01]  /*2610*/  IMAD.U32 R46, RZ, RZ, UR24 ;  /* 0x00000018ff2e7e24 */ /* 0x000fe2000f8e00ff */
[----:B------:R-:W-:Y:S01]  /*2620*/  UIMAD UR24, UR12, UR23, UR22 ;  /* 0x000000170c1872a4 */ /* 0x000fe2000f8e0216 */
[----:B------:R-:W-:Y:S01]  /*2630*/  IMAD R39, R15, R42, R39 ;  /* 0x0000002a0f277224 */ /* 0x000fe200078e0227 */
[----:B------:R-:W-:Y:S01]  /*2640*/  R2UR UR17, R31 ;  /* 0x000000001f1172ca */ /* 0x000fe200000e0000 */
[----:B------:R-:W-:Y:S01]  /*2650*/  IMAD R38, RZ, RZ, -UR36 ;  /* 0x80000024ff267e24 */ /* 0x000fe2000f8e02ff */
[----:B------:R-:W-:Y:S01]  /*2660*/  R2UR UR20, R34 ;  /* 0x00000000221472ca */ /* 0x000fe200000e0000 */
[----:B------:R-:W-:Y:S01]  /*2670*/  IMAD R32, RZ, RZ, -UR32 ;  /* 0x80000020ff207e24 */ /* 0x000fe2000f8e02ff */
[----:B------:R-:W-:Y:S01]  /*2680*/  R2UR UR7, R39 ;  /* 0x00000000270772ca */ /* 0x000fe200000e0000 */
[----:B------:R-:W-:Y:S01]  /*2690*/  IMAD R42, RZ, RZ, -UR27 ;  /* 0x8000001bff2a7e24 */ /* 0x000fe2000f8e02ff */
[----:B------:R-:W-:Y:S01]  /*26a0*/  MOV R40, UR24 ;  /* 0x0000001800287c02 */ /* 0x000fe20008000f00 */
[C---:B------:R-:W-:Y:S01]  /*26b0*/  IMAD R17, R15.reuse, R38, R17 ;  /* 0x000000260f117224 */ /* 0x040fe200078e0211 */
[----:B------:R-:W-:Y:S01]  /*26c0*/  UIMAD UR24, UR10, UR23, UR22 ;  /* 0x000000170a1872a4 */ /* 0x000fe2000f8e0216 */
[----:B------:R-:W-:Y:S01]  /*26d0*/  IMAD R16, R15, R35, R16 ;  /* 0x000000230f107224 */ /* 0x000fe200078e0210 */
[----:B------:R-:W-:Y:S01]  /*26e0*/  R2UR UR18, R33 ;  /* 0x00000000211272ca */ /* 0x000fe200000e0000 */
[C---:B------:R-:W-:Y:S01]  /*26f0*/  IMAD R14, R15.reuse, R32, R14 ;  /* 0x000000200f0e7224 */ /* 0x040fe200078e020e */
[----:B------:R-:W-:Y:S01]  /*2700*/  R2UR UR16, R30 ;  /* 0x000000001e1072ca */ /* 0x000fe200000e0000 */
[C---:B------:R-:W-:Y:S01]  /*2710*/  IMAD R11, R15.reuse, R48, R11 ;  /* 0x000000300f0b7224 */ /* 0x040fe200078e020b */
[----:B------:R-:W-:Y:S01]  /*2720*/  R2UR UR10, R16 ;  /* 0x00000000100a72ca */ /* 0x000fe200000e0000 */
[----:B------:R-:W-:Y:S01]  /*2730*/  IMAD R15, R15, R42, R43 ;  /* 0x0000002a0f0f7224 */ /* 0x000fe200078e022b */
[----:B------:R-:W1:Y:S01]  /*2740*/  LDC R16, c[0x0][0x38c] ;  /* 0x0000e300ff107b82 */ /* 0x000e620000000800 */
[----:B------:R-:W-:Y:S01]  /*2750*/  IMAD.U32 R43, RZ, RZ, UR25 ;  /* 0x00000019ff2b7e24 */ /* 0x000fe2000f8e00ff */
[----:B------:R-:W-:Y:S01]  /*2760*/  UIMAD UR25, UR11, UR23, UR22 ;  /* 0x000000170b1972a4 */ /* 0x000fe2000f8e0216 */
[----:B------:R-:W-:Y:S01]  /*2770*/  R2UR UR13, R20 ;  /* 0x00000000140d72ca */ /* 0x000fe200000e0000 */
[----:B------:R-:W-:Y:S01]  /*2780*/  UIMAD UR23, UR9, UR23, UR22 ;  /* 0x00000017091772a4 */ /* 0x000fe2000f8e0216 */
[----:B------:R-:W-:Y:S01]  /*2790*/  R2UR UR12, R18 ;  /* 0x00000000120c72ca */ /* 0x000fe200000e0000 */
[----:B------:R-:W-:Y:S01]  /*27a0*/  UIMAD UR22, UR8, UR6, UR5 ;  /* 0x00000006081672a4 */ /* 0x000fe2000f8e0205 */
[----:B------:R-:W-:Y:S01]  /*27b0*/  R2UR UR11, R17 ;  /* 0x00000000110b72ca */ /* 0x000fe200000e0000 */
[----:B------:R-:W-:Y:S01]  /*27c0*/  UIMAD UR21, UR21, UR6, UR5 ;  /* 0x00000006151572a4 */ /* 0x000fe2000f8e0205 */
[----:B------:R-:W-:Y:S01]  /*27d0*/  R2UR UR9, R14 ;  /* 0x000000000e0972ca */ /* 0x000fe200000e0000 */
[----:B------:R-:W-:Y:S01]  /*27e0*/  IMAD.U32 R31, RZ, RZ, UR23 ;  /* 0x00000017ff1f7e24 */ /* 0x000fe2000f8e00ff */
[----:B------:R-:W-:Y:S01]  /*27f0*/  UIMAD UR23, UR7, UR6, UR5 ;  /* 0x00000006071772a4 */ /* 0x000fe2000f8e0205 */
[----:B------:R-:W-:Y:S01]  /*2800*/  MOV R76, UR22 ;  /* 0x00000016004c7c02 */ /* 0x000fe20008000f00 */
[----:B------:R-:W-:Y:S01]  /*2810*/  UIMAD UR22, UR4, UR6, UR5 ;  /* 0x00000006041672a4 */ /* 0x000fe2000f8e0205 */
[----:B------:R-:W-:Y:S01]  /*2820*/  R2UR UR4, R15 ;  /* 0x000000000f0472ca */ /* 0x000fe200000e0000 */
[----:B------:R-:W-:Y:S01]  /*2830*/  UIMAD UR20, UR20, UR6, UR5 ;  /* 0x00000006141472a4 */ /* 0x000fe2000f8e0205 */
[----:B------:R-:W4:Y:S01]  /*2840*/  LDC R15, c[0x0][0x390] ;  /* 0x0000e400ff0f7b82 */ /* 0x000f220000000800 */
[----:B------:R-:W-:Y:S01]  /*2850*/  R2UR UR8, R11 ;  /* 0x000000000b0872ca */ /* 0x000fe200000e0000 */
[----:B------:R-:W-:Y:S01]  /*2860*/  UIMAD UR18, UR18, UR6, UR5 ;  /* 0x00000006121272a4 */ /* 0x000fe2000f8e0205 */
[----:B------:R-:W-:Y:S01]  /*2870*/  R2UR UR7, R7 ;  /* 0x00000000070772ca */ /* 0x000fe200000e0000 */
[----:B------:R-:W-:Y:S01]  /*2880*/  UIMAD UR17, UR17, UR6, UR5 ;  /* 0x00000006111172a4 */ /* 0x000fe2000f8e0205 */
[----:B------:R-:W-:Y:S01]  /*2890*/  IMAD.U32 R23, RZ, RZ, UR47 ;  /* 0x0000002fff177e24 */ /* 0x000fe2000f8e00ff */
[----:B------:R-:W-:Y:S01]  /*28a0*/  UIMAD UR16, UR16, UR6, UR5 ;  /* 0x00000006101072a4 */ /* 0x000fe2000f8e0205 */
[----:B------:R-:W-:Y:S01]  /*28b0*/  IMAD.U32 R75, RZ, RZ, UR44 ;  /* 0x0000002cff4b7e24 */ /* 0x000fe2000f8e00ff */
[----:B------:R-:W-:Y:S01]  /*28c0*/  UIMAD UR13, UR13, UR6, UR5 ;  /* 0x000000060d0d72a4 */ /* 0x000fe2000f8e0205 */
[----:B------:R-:W-:Y:S01]  /*28d0*/  IMAD.U32 R72, RZ, RZ, UR42 ;  /* 0x0000002aff487e24 */ /* 0x000fe2000f8e00ff */
[----:B------:R-:W-:Y:S01]  /*28e0*/  UIMAD UR12, UR12, UR6, UR5 ;  /* 0x000000060c0c72a4 */ /* 0x000fe2000f8e0205 */
[----:B------:R-:W-:Y:S01]  /*28f0*/  MOV R69, UR46 ;  /* 0x0000002e00457c02 */ /* 0x000fe20008000f00 */
[----:B------:R-:W-:Y:S01]  /*2900*/  UIMAD UR4, UR4, UR6, UR5 ;  /* 0x00000006040472a4 */ /* 0x000fe2000f8e0205 */
[----:B------:R-:W-:Y:S01]  /*2910*/  IMAD.U32 R66, RZ, RZ, UR40 ;  /* 0x00000028ff427e24 */ /* 0x000fe2000f8e00ff */
[----:B------:R-:W-:Y:S01]  /*2920*/  UIMAD UR11, UR11, UR6, UR5 ;  /* 0x000000060b0b72a4 */ /* 0x000fe2000f8e0205 */
[----:B------:R-:W-:Y:S01]  /*2930*/  MOV R54, UR37 ;  /* 0x0000002500367c02 */ /* 0x000fe20008000f00 */
        /* <DEDUP_REMOVED lines=8> */
[----:B------:R-:W-:Y:S01]  /*29c0*/  UMOV UR4, URZ ;  /* 0x000000ff00047c82 */ /* 0x000fe20008000000 */
[----:B------:R-:W-:Y:S01]  /*29d0*/  UMOV UR5, URZ ;  /* 0x000000ff00057c82 */ /* 0x000fe20008000000 */
[----:B------:R-:W-:Y:S01]  /*29e0*/  IMAD.U32 R41, RZ, RZ, UR32 ;  /* 0x00000020ff297e24 */ /* 0x000fe2000f8e00ff */
[----:B------:R-:W-:Y:S01]  /*29f0*/  MOV R77, UR26 ;  /* 0x0000001a004d7c02 */ /* 0x000fe20008000f00 */
[----:B------:R-:W-:Y:S01]  /*2a00*/  IMAD.U32 R38, RZ, RZ, UR30 ;  /* 0x0000001eff267e24 */ /* 0x000fe2000f8e00ff */
[----:B------:R-:W-:Y:S01]  /*2a10*/  MOV R64, UR20 ;  /* 0x0000001400407c02 */ /* 0x000fe20008000f00 */
[----:B------:R-:W-:Y:S01]  /*2a20*/  IMAD.U32 R35, RZ, RZ, UR28 ;  /* 0x0000001cff237e24 */ /* 0x000fe2000f8e00ff */
[----:B------:R-:W-:Y:S01]  /*2a30*/  MOV R52, UR13 ;  /* 0x0000000d00347c02 */ /* 0x000fe20008000f00 */
[----:B------:R-:W-:Y:S01]  /*2a40*/  IMAD.U32 R32, RZ, RZ, UR27 ;  /* 0x0000001bff207e24 */ /* 0x000fe2000f8e00ff */
[----:B------:R-:W-:Y:S01]  /*2a50*/  MOV R39, UR9 ;  /* 0x0000000900277c02 */ /* 0x000fe20008000f00 */
[----:B------:R-:W-:Y:S01]  /*2a60*/  IMAD.U32 R37, RZ, RZ, UR25 ;  /* 0x00000019ff257e24 */ /* 0x000fe2000f8e00ff */
[----:B------:R-:W-:Y:S01]  /*2a70*/  IADD3 R7, PT, PT, R2, R8, RZ ;  /* 0x0000000802077210 */ /* 0x000fe20007ffe0ff */
[----:B------:R-:W-:Y:S01]  /*2a80*/  IMAD.U32 R34, RZ, RZ, UR24 ;  /* 0x00000018ff227e24 */ /* 0x000fe2000f8e00ff */
[----:B------:R-:W-:Y:S01]  /*2a90*/  MOV R14, UR4 ;  /* 0x00000004000e7c02 */ /* 0x000fe20008000f00 */
[----:B------:R-:W-:Y:S01]  /*2aa0*/  IMAD.U32 R73, RZ, RZ, UR23 ;  /* 0x00000017ff497e24 */ /* 0x000fe2000f8e00ff */
[----:B------:R-:W-:Y:S01]  /*2ab0*/  UIADD3 UR35, UPT, UPT, UR45, 0x70, URZ ;  /* 0x000000702d237890 */ /* 0x000fe2000fffe0ff */
[----:B------:R-:W-:Y:S01]  /*2ac0*/  IMAD.U32 R70, RZ, RZ, UR22 ;  /* 0x00000016ff467e24 */ /* 0x000fe2000f8e00ff */
[----:B------:R-:W-:Y:S01]  /*2ad0*/  UIADD3 UR19, UPT, UPT, UR45, 0x78, URZ ;  /* 0x000000782d137890 */ /* 0x000fe2000fffe0ff */
[----:B------:R-:W-:-:S02]  /*2ae0*/  IMAD.U32 R67, RZ, RZ, UR21 ;  /* 0x00000015ff437e24 */ /* 0x000fc4000f8e00ff */
[----:B------:R-:W-:Y:S02]  /*2af0*/  IMAD.U32 R61, RZ, RZ, UR18 ;  /* 0x00000012ff3d7e24 */ /* 0x000fe4000f8e00ff */
[----:B------:R-:W-:Y:S02]  /*2b00*/  IMAD.U32 R58, RZ, RZ, UR17 ;  /* 0x00000011ff3a7e24 */ /* 0x000fe4000f8e00ff */
[----:B------:R-:W-:Y:S02]  /*2b10*/  IMAD.U32 R55, RZ, RZ, UR16 ;  /* 0x00000010ff377e24 */ /* 0x000fe4000f8e00ff */
[----:B------:R-:W-:Y:S02]  /*2b20*/  IMAD.U32 R48, RZ, RZ, UR12 ;  /* 0x0000000cff307e24 */ /* 0x000fe4000f8e00ff */
[----:B------:R-:W-:Y:S02]  /*2b30*/  IMAD.U32 R45, RZ, RZ, UR11 ;  /* 0x0000000bff2d7e24 */ /* 0x000fe4000f8e00ff */
[----:B------:R-:W-:-:S02]  /*2b40*/  IMAD.U32 R42, RZ, RZ, UR10 ;  /* 0x0000000aff2a7e24 */ /* 0x000fc4000f8e00ff */
[----:B------:R-:W-:Y:S02]  /*2b50*/  IMAD.U32 R36, RZ, RZ, UR8 ;  /* 0x00000008ff247e24 */ /* 0x000fe4000f8e00ff */
[----:B------:R-:W-:Y:S02]  /*2b60*/  IMAD.U32 R33, RZ, RZ, UR7 ;  /* 0x00000007ff217e24 */ /* 0x000fe4000f8e00ff */
[----:B------:R-:W-:Y:S02]  /*2b70*/  IMAD.MOV.U32 R20, RZ, RZ, RZ ;  /* 0x000000ffff147224 */ /* 0x000fe400078e00ff */
[----:B-1--4-:R-:W-:-:S07]  /*2b80*/  IMAD.U32 R11, RZ, RZ, UR5 ;  /* 0x00000005ff0b7e24 */ /* 0x012fce000f8e00ff */
.L_x_22:
[----:B------:R-:W-:Y:S01]  /*2b90*/  @!P5 IMAD.MOV.U32 R18, RZ, RZ, 0x10000 ;  /* 0x00010000ff12d424 */ /* 0x000fe200078e00ff */
[----:B------:R-:W-:Y:S02]  /*2ba0*/  R2UR UR5, R85 ;  /* 0x00000000550572ca */ /* 0x000fe400000e0000 */
[----:B------:R-:W-:Y:S11]  /*2bb0*/  R2UR UR4, R0 ;  /* 0x00000000000472ca */ /* 0x000ff600000e0000 */
[----:B------:R-:W-:Y:S02]  /*2bc0*/  @!UPT UIADD3 URZ, UPT, UPT, URZ, URZ, URZ ;  /* 0x000000fffffff290 */ /* 0x000fe4000fffe0ff */
[----:B------:R-:W-:Y:S06]  /*2bd0*/  ULEA UR4, UR5, UR4, 0x3 ;  /* 0x0000000405047291 */ /* 0x000fec000f8e18ff */
[----:B------:R-:W-:Y:S01]  /*2be0*/  IMAD.U32 R81, RZ, RZ, UR4 ;  /* 0x00000004ff517e24 */ /* 0x000fe2000f8e00ff */
[----:B---3--:R-:W-:Y:S06]  /*2bf0*/  @P3 BRA `(.L_x_18) ;  /* 0x0000000000103947 */ /* 0x008fec0003800000 */
[----:B------:R-:W-:Y:S02]  /*2c00*/  R2UR UR4, R81 ;  /* 0x00000000510472ca */ /* 0x000fe400000e0000 */
[----:B------:R-:W-:Y:S11]  /*2c10*/  SHF.L.U32 R82, R10, 0x1f, RZ ;  /* 0x0000001f0a527819 */ /* 0x000ff600000006ff */
[----:B------:R-:W1:Y:S02]  /*2c20*/  SYNCS.PHASECHK.TRANS64.TRYWAIT P1, [UR4+0x18], R82 ;  /* 0x00001852ff0075a7 */ /* 0x000e640008021104 */
[----:B-1----:R-:W-:Y:S05]  /*2c30*/  @!P1 BRA `(.L_x_19) ;  /* 0x000000e400549947 */ /* 0x002fea0003800000 */
.L_x_18:
[----:B------:R-:W-:Y:S01]  /*2c40*/  R2UR UR4, R81 ;  /* 0x00000000510472ca */ /* 0x000fe200000e0000 */
[----:B------:R-:W-:Y:S11]  /*2c50*/  BSSY.RECONVERGENT B0, `(.L_x_20) ;  /* 0x0000005000007945 */ /* 0x000ff60003800200 */
[----:B------:R-:W-:Y:S01]  /*2c60*/  @!UPT UIADD3 URZ, UPT, UPT, URZ, URZ, URZ ;  /* 0x000000fffffff290 */ /* 0x000fe2000fffe0ff */
[----:B------:R3:W-:Y:S01]  /*2c70*/  @!P5 SYNCS.ARRIVE.TRANS64 RZ, [UR4], R18 ;  /* 0x00000012ffffd9a7 */ /* 0x0007e20008000004 */
[----:B------:R-:W-:Y:S05]  /*2c80*/  @P4 BRA `(.L_x_21) ;  /* 0x0000000000044947 */ /* 0x000fea0003800000 */
[----:B------:R-:W-:Y:S05]  /*2c90*/  BPT.TRAP 0x1 ;  /* 0x000000040000795c */ /* 0x000fea0000300000 */
.L_x_21:
[----:B------:R-:W-:Y:S05]  /*2ca0*/  BSYNC.RECONVERGENT B0 ;  /* 0x0000000000007941 */ /* 0x000fea0003800200 */
.L_x_20:
[----:B------:R-:W-:Y:S02]  /*2cb0*/  ELECT P2, URZ, PT ;  /* 0x0000000000ff782f */ /* 0x000fe40003840000 */
[----:B------:R-:W-:Y:S01]  /*2cc0*/  R2UR UR53, R14 ;  /* 0x000000000e3572ca */ /* 0x000fe200000e0000 */
[----:B------:R-:W4:Y:S01]  /*2cd0*/  LDCU.64 UR6, c[0x0][0x4b8] ;  /* 0x00009700ff0677ac */ /* 0x000f220008000a00 */
[----:B------:R-:W-:Y:S01]  /*2ce0*/  R2UR UR52, R11 ;  /* 0x000000000b3472ca */ /* 0x000fe200000e0000 */
[----:B---3--:R-:W-:Y:S01]  /*2cf0*/  VIADD R18, R85, 0x1 ;  /* 0x0000000155127836 */ /* 0x008fe20000000000 */
[----:B------:R-:W-:Y:S01]  /*2d00*/  R2UR UR25, R81 ;  /* 0x00000000511972ca */ /* 0x000fe200000e0000 */
[----:B------:R-:W4:Y:S01]  /*2d10*/  LDCU.64 UR4, c[0x0][0x4d8] ;  /* 0x00009b00ff0477ac */ /* 0x000f220008000a00 */
[----:B------:R-:W-:Y:S01]  /*2d20*/  R2UR UR27, R77 ;  /* 0x000000004d1b72ca */ /* 0x000fe200000e0000 */
[----:B------:R-:W-:Y:S01]  /*2d30*/  VIADD R8, R8, 0x1 ;  /* 0x0000000108087836 */ /* 0x000fe20000000000 */
[----:B------:R-:W-:Y:S01]  /*2d40*/  R2UR UR28, R76 ;  /* 0x000000004c1c72ca */ /* 0x000fe200000e0000 */
[----:B------:R-:W-:Y:S01]  /*2d50*/  UMOV UR22, 0x0 ;  /* 0x0000000000167882 */ /* 0x000fe20000000000 */
[----:B------:R-:W-:Y:S01]  /*2d60*/  R2UR UR29, R79 ;  /* 0x000000004f1d72ca */ /* 0x000fe200000e0000 */
[----:B------:R-:W-:Y:S01]  /*2d70*/  UMOV UR23, 0x10000000 ;  /* 0x1000000000177882 */ /* 0x000fe20000000000 */
[----:B--2---:R-:W-:Y:S01]  /*2d80*/  @P2 IADD3 R14, P1, PT, R12, 0x80, RZ ;  /* 0x000000800c0e2810 */ /* 0x004fe20007f3e0ff */
[--C-:B-1----:R-:W-:Y:S01]  /*2d90*/  @P2 IMAD R17, R85, 0x8000, R0.reuse ;  /* 0x0000800055112824 */ /* 0x102fe200078e0200 */
[----:B------:R-:W-:Y:S02]  /*2da0*/  MOV.SPILL R84, UR59 ;  /* 0x0000003b00547c02 */ /* 0x000fe40009000f00 */
[----:B------:R-:W-:Y:S01]  /*2db0*/  @P2 R2UR UR9, R14 ;  /* 0x000000000e0922ca */ /* 0x000fe200000e0000 */
[--C-:B------:R-:W-:Y:S01]  /*2dc0*/  @P2 IMAD.X R11, RZ, RZ, R13.reuse, P1 ;  /* 0x000000ffff0b2224 */ /* 0x100fe200008e060d */
[----:B------:R-:W-:Y:S01]  /*2dd0*/  ISETP.NE.AND P1, PT, R18, 0x3, PT ;  /* 0x000000031200780c */ /* 0x000fe20003f25270 */
[----:B------:R-:W-:Y:S01]  /*2de0*/  @P2 IMAD.SHL.U32 R14, R20, 0x40, RZ ;  /* 0x00000040140e2824 */ /* 0x000fe200078e00ff */
[----:B------:R-:W-:Y:S02]  /*2df0*/  R2UR UR59, R74 ;  /* 0x000000004a3b72ca */ /* 0x000fe400000e0000 */
[----:B------:R-:W-:Y:S01]  /*2e00*/  @P2 R2UR UR8, R11 ;  /* 0x000000000b0822ca */ /* 0x000fe200000e0000 */
[----:B----4-:R-:W-:Y:S01]  /*2e10*/  UIMAD UR4, UR52, UR6, UR4 ;  /* 0x00000006340472a4 */ /* 0x010fe2000f8e0204 */
[----:B------:R-:W-:Y:S01]  /*2e20*/  @P2 VIADD R11, R17, 0x8400 ;  /* 0x00008400110b2836 */ /* 0x000fe20000000000 */
[----:B------:R-:W-:Y:S01]  /*2e30*/  UIMAD UR5, UR53, UR7, UR5 ;  /* 0x00000007350572a4 */ /* 0x000fe2000f8e0205 */
[----:B------:R-:W-:Y:S01]  /*2e40*/  @P2 R2UR UR26, R14 ;  /* 0x000000000e1a22ca */ /* 0x000fe200000e0000 */
[----:B------:R-:W-:Y:S01]  /*2e50*/  UMOV UR6, UR25 ;  /* 0x0000001900067c82 */ /* 0x000fe20008000000 */
[----:B------:R-:W-:Y:S01]  /*2e60*/  SEL R85, R18, RZ, P1 ;  /* 0x000000ff12557207 */ /* 0x000fe20000800000 */
[----:B------:R-:W-:Y:S01]  /*2e70*/  IMAD.U32 R86, RZ, RZ, UR9 ;  /* 0x00000009ff567e24 */ /* 0x000fe2000f8e00ff */
[----:B------:R-:W-:Y:S01]  /*2e80*/  @P2 R2UR UR24, R11 ;  /* 0x000000000b1822ca */ /* 0x000fe200000e0000 */
[----:B------:R-:W-:Y:S01]  /*2e90*/  UMOV UR57, UR6 ;  /* 0x0000000600397c82 */ /* 0x000fe20008000000 */
[----:B------:R-:W-:Y:S01]  /*2ea0*/  SEL R11, RZ, 0x1, P1 ;  /* 0x00000001ff0b7807 */ /* 0x000fe20000800000 */
[----:B------:R-:W-:Y:S01]  /*2eb0*/  IMAD R89, R85, 0x8, R0 ;  /* 0x0000000855597824 */ /* 0x000fe200078e0200 */
[----:B------:R-:W-:Y:S01]  /*2ec0*/  @P2 R2UR UR20, R86 ;  /* 0x00000000561422ca */ /* 0x000fe200000e0000 */
[----:B------:R-:W-:Y:S01]  /*2ed0*/  IMAD.U32 R87, RZ, RZ, UR8 ;  /* 0x00000008ff577e24 */ /* 0x000fe2000f8e00ff */
[----:B------:R-:W-:Y:S01]  /*2ee0*/  UPRMT UR8, UR4, 0x40, UR5 ;  /* 0x0000004004087896 */ /* 0x000fe20008000005 */
[----:B------:R-:W-:Y:S01]  /*2ef0*/  LOP3.LUT R10, R10, R11, RZ, 0x3c, !PT ;  /* 0x0000000b0a0a7212 */ /* 0x000fe200078e3cff */
[----:B------:R-:W-:Y:S01]  /*2f00*/  @P2 VIADD R11, R17, 0x8800 ;  /* 0x00008800110b2836 */ /* 0x000fe20000000000 */
[----:B------:R-:W-:Y:S01]  /*2f10*/  UMOV UR7, UR26 ;  /* 0x0000001a00077c82 */ /* 0x000fe20008000000 */
[----:B------:R-:W-:Y:S01]  /*2f20*/  @P2 R2UR UR21, R87 ;  /* 0x00000000571522ca */ /* 0x000fe200000e0000 */
[----:B------:R-:W-:Y:S01]  /*2f30*/  UPRMT UR16, UR8, 0x5410, URZ ;  /* 0x0000541008107896 */ /* 0x000fe200080000ff */
[----:B------:R-:W-:Y:S01]  /*2f40*/  SHF.L.U32 R88, R10, 0x1f, RZ ;  /* 0x0000001f0a587819 */ /* 0x000fe200000006ff */
[----:B------:R-:W-:Y:S01]  /*2f50*/  UMOV UR5, UR28 ;  /* 0x0000001c00057c82 */ /* 0x000fe20008000000 */
[----:B------:R-:W-:Y:S01]  /*2f60*/  R2UR UR60, R73 ;  /* 0x00000000493c72ca */ /* 0x000fe200000e0000 */
[----:B------:R-:W-:Y:S01]  /*2f70*/  UMOV UR8, UR27 ;  /* 0x0000001b00087c82 */ /* 0x000fe20008000000 */
[----:B------:R1:W4:Y:S01]  /*2f80*/  SYNCS.PHASECHK.TRANS64.TRYWAIT P3, [R89+URZ+0x18], R88 ;  /* 0x00001858590075a7 */ /* 0x00032200080611ff */
[----:B------:R-:W-:Y:S01]  /*2f90*/  R2UR UR61, R75 ;  /* 0x000000004b3d72ca */ /* 0x000fe200000e0000 */
[----:B------:R-:W-:Y:S01]  /*2fa0*/  UMOV UR58, UR7 ;  /* 0x00000007003a7c82 */ /* 0x000fe20008000000 */
[----:B------:R-:W-:Y:S01]  /*2fb0*/  UMOV UR9, UR6 ;  /* 0x0000000600097c82 */ /* 0x000fe20008000000 */
[----:B------:R-:W-:Y:S01]  /*2fc0*/  R2UR UR44, R70 ;  /* 0x00000000462c72ca */ /* 0x000fe200000e0000 */
[----:B------:R-:W-:Y:S01]  /*2fd0*/  UMOV UR41, UR6 ;  /* 0x0000000600297c82 */ /* 0x000fe20008000000 */
[----:B------:R-:W-:Y:S01]  /*2fe0*/  R2UR UR45, R72 ;  /* 0x00000000482d72ca */ /* 0x000fe200000e0000 */
[----:B------:R2:W-:Y:S01]  /*2ff0*/  UTMALDG.4D.IM2COL [UR24], [UR20], UR16 ;  /* 0x00000018140073b4 */ /* 0x0005e20008058010 */
[----:B------:R-:W-:Y:S01]  /*3000*/  UMOV UR4, UR29 ;  /* 0x0000001d00047c82 */ /* 0x000fe20008000000 */
[----:B------:R-:W-:Y:S01]  /*3010*/  UMOV UR10, UR59 ;  /* 0x0000003b000a7c82 */ /* 0x000fe20008000000 */
[----:B------:R-:W-:Y:S01]  /*3020*/  MOV.SPILL R82, UR43 ;  /* 0x0000002b00527c02 */ /* 0x000fe20009000f00 */
[----:B------:R-:W-:Y:S01]  /*3030*/  UMOV UR11, UR10 ;  /* 0x0000000a000b7c82 */ /* 0x000fe20008000000 */
[----:B------:R-:W-:Y:S01]  /*3040*/  R2UR UR43, R71 ;  /* 0x00000000472b72ca */ /* 0x000fe200000e0000 */
[----:B------:R-:W-:Y:S01]  /*3050*/  UMOV UR42, UR7 ;  /* 0x00000007002a7c82 */ /* 0x000fe20008000000 */
[----:B------:R-:W-:Y:S01]  /*3060*/  MOV.SPILL R81, UR35 ;  /* 0x0000002300517c02 */ /* 0x000fe20009000f00 */
[----:B------:R-:W-:Y:S01]  /*3070*/  UMOV UR33, UR6 ;  /* 0x0000000600217c82 */ /* 0x000fe20008000000 */
[----:B------:R-:W-:Y:S01]  /*3080*/  R2UR UR35, R68 ;  /* 0x00000000442372ca */ /* 0x000fe200000e0000 */
[----:B------:R-:W-:Y:S01]  /*3090*/  UMOV UR34, UR7 ;  /* 0x0000000700227c82 */ /* 0x000fe20008000000 */
[----:B------:R-:W-:Y:S01]  /*30a0*/  R2UR UR36, R67 ;  /* 0x00000000432472ca */ /* 0x000fe200000e0000 */
[----:B------:R-:W-:Y:S01]  /*30b0*/  UMOV UR49, UR6 ;  /* 0x0000000600317c82 */ /* 0x000fe20008000000 */
[----:B------:R-:W-:Y:S01]  /*30c0*/  R2UR UR37, R69 ;  /* 0x00000000452572ca */ /* 0x000fe200000e0000 */
[----:B------:R-:W-:Y:S01]  /*30d0*/  UMOV UR50, UR7 ;  /* 0x0000000700327c82 */ /* 0x000fe20008000000 */
[----:B------:R-:W-:Y:S01]  /*30e0*/  @P2 IADD3 R14, P1, PT, R12, 0x180, RZ ;  /* 0x000001800c0e2810 */ /* 0x000fe20007f3e0ff */
[----:B------:R-:W-:Y:S01]  /*30f0*/  UMOV UR73, UR6 ;  /* 0x0000000600497c82 */ /* 0x000fe20008000000 */
[----:B------:R-:W-:Y:S01]  /*3100*/  UMOV UR74, UR7 ;  /* 0x00000007004a7c82 */ /* 0x000fe20008000000 */
[----:B------:R-:W-:Y:S01]  /*3110*/  UMOV UR65, UR6 ;  /* 0x0000000600417c82 */ /* 0x000fe20008000000 */
[----:B------:R-:W-:Y:S01]  /*3120*/  UMOV UR66, UR7 ;  /* 0x0000000700427c82 */ /* 0x000fe20008000000 */
[----:B------:R-:W-:Y:S02]  /*3130*/  @P2 R2UR UR18, R14 ;  /* 0x000000000e1222ca */ /* 0x000fe400000e0000 */
[----:B------:R-:W-:Y:S02]  /*3140*/  MOV.SPILL R83, UR51 ;  /* 0x0000003300537c02 */ /* 0x000fe40009000f00 */
[----:B------:R-:W-:Y:S09]  /*3150*/  R2UR UR51, R80 ;  /* 0x00000000503372ca */ /* 0x000ff200000e0000 */
[----:B------:R-:W-:Y:S01]  /*3160*/  IMAD.U32 R86, RZ, RZ, UR18 ;  /* 0x00000012ff567e24 */ /* 0x000fe2000f8e00ff */
[----:B------:R-:W-:Y:S04]  /*3170*/  UMOV UR18, UR7 ;  /* 0x0000000700127c82 */ /* 0x000fe80008000000 */
[----:B------:R-:W-:Y:S01]  /*3180*/  @P2 R2UR UR30, R86 ;  /* 0x00000000561e22ca */ /* 0x000fe200000e0000 */
[----:B--2---:R-:W-:Y:S01]  /*3190*/  UIADD3 UR26, UPT, UPT, UR7, 0x20, URZ ;  /* 0x00000020071a7890 */ /* 0x004fe2000fffe0ff */
[----:B------:R-:W-:Y:S01]  /*31a0*/  @P2 R2UR UR24, R11 ;  /* 0x000000000b1822ca */ /* 0x000fe200000e0000 */
[----:B------:R-:W-:Y:S01]  /*31b0*/  @P2 VIADD R11, R17, 0x8c00 ;  /* 0x00008c00110b2836 */ /* 0x000fe20000000000 */
[----:B------:R-:W-:Y:S01]  /*31c0*/  UMOV UR25, UR6 ;  /* 0x0000000600197c82 */ /* 0x000fe20008000000 */
[----:B------:R-:W-:Y:S01]  /*31d0*/  UMOV UR27, UR8 ;  /* 0x00000008001b7c82 */ /* 0x000fe20008000000 */
[----:B------:R-:W-:Y:S01]  /*31e0*/  UMOV UR28, UR5 ;  /* 0x00000005001c7c82 */ /* 0x000fe20008000000 */
[----:B------:R-:W-:Y:S01]  /*31f0*/  UMOV UR29, UR4 ;  /* 0x00000004001d7c82 */ /* 0x000fe20008000000 */
[----:B------:R-:W-:Y:S01]  /*3200*/  @P2 R2UR UR56, R11 ;  /* 0x000000000b3822ca */ /* 0x000fe200000e0000 */
[----:B------:R-:W-:Y:S01]  /*3210*/  @P2 VIADD R11, R17, 0x9000 ;  /* 0x00009000110b2836 */ /* 0x000fe20000000000 */
[----:B------:R-:W-:Y:S01]  /*3220*/  UMOV UR10, UR26 ;  /* 0x0000001a000a7c82 */ /* 0x000fe20008000000 */
[----:B------:R-:W-:Y:S01]  /*3230*/  UMOV UR5, UR60 ;  /* 0x0000003c00057c82 */ /* 0x000fe20008000000 */
[----:B------:R-:W-:Y:S01]  /*3240*/  UMOV UR4, UR61 ;  /* 0x0000003d00047c82 */ /* 0x000fe20008000000 */
[----:B------:R-:W-:Y:S01]  /*3250*/  UMOV UR12, UR5 ;  /* 0x00000005000c7c82 */ /* 0x000fe20008000000 */
[----:B------:R-:W-:Y:S01]  /*3260*/  @P2 R2UR UR8, R11 ;  /* 0x000000000b0822ca */ /* 0x000fe200000e0000 */
[----:B------:R2:W-:Y:S01]  /*3270*/  UTMALDG.4D.IM2COL [UR24], [UR20], UR16 ;  /* 0x00000018140073b4 */ /* 0x0005e20008058010 */
[----:B------:R-:W-:Y:S01]  /*3280*/  UMOV UR13, UR4 ;  /* 0x00000004000d7c82 */ /* 0x000fe20008000000 */
[----:B------:R-:W-:Y:S01]  /*3290*/  @P2 VIADD R11, R17, 0x9400 ;  /* 0x00009400110b2836 */ /* 0x000fe20000000000 */
[----:B------:R-:W-:Y:S01]  /*32a0*/  UMOV UR5, UR44 ;  /* 0x0000002c00057c82 */ /* 0x000fe20008000000 */
[----:B------:R-:W-:Y:S03]  /*32b0*/  UMOV UR4, UR45 ;  /* 0x0000002d00047c82 */ /* 0x000fe60008000000 */
[----:B------:R-:W-:Y:S01]  /*32c0*/  @P2 R2UR UR40, R11 ;  /* 0x000000000b2822ca */ /* 0x000fe200000e0000 */
[----:B------:R3:W-:Y:S01]  /*32d0*/  UTMALDG.4D.IM2COL [UR56], [UR20], UR16 ;  /* 0x00000038140073b4 */ /* 0x0007e20008058010 */
[----:B------:R-:W-:Y:S03]  /*32e0*/  @P2 VIADD R11, R17, 0x9800 ;  /* 0x00009800110b2836 */ /* 0x000fe60000000000 */
[----:B------:R5:W-:Y:S08]  /*32f0*/  UTMALDG.4D.IM2COL [UR8], [UR20], UR16 ;  /* 0x00000008140073b4 */ /* 0x000bf00008058010 */
[----:B------:R1:W-:Y:S01]  /*3300*/  UTMALDG.4D.IM2COL [UR40], [UR20], UR16 ;  /* 0x00000028140073b4 */ /* 0x0003e20008058010 */
[----:B--2---:R-:W-:Y:S01]  /*3310*/  @P2 R2UR UR24, R11 ;  /* 0x000000000b1822ca */ /* 0x004fe200000e0000 */
[----:B------:R-:W-:Y:S01]  /*3320*/  @P2 VIADD R11, R17, 0x9c00 ;  /* 0x00009c00110b2836 */ /* 0x000fe20000000000 */
[----:B------:R-:W-:Y:S01]  /*3330*/  UMOV UR28, UR5 ;  /* 0x00000005001c7c82 */ /* 0x000fe20008000000 */
[----:B------:R-:W-:Y:S01]  /*3340*/  UMOV UR29, UR4 ;  /* 0x00000004001d7c82 */ /* 0x000fe20008000000 */
[----:B------:R-:W-:Y:S01]  /*3350*/  UMOV UR5, UR36 ;  /* 0x0000002400057c82 */ /* 0x000fe20008000000 */
[----:B------:R-:W-:Y:S01]  /*3360*/  UMOV UR4, UR37 ;  /* 0x0000002500047c82 */ /* 0x000fe20008000000 */
[----:B------:R-:W-:Y:S01]  /*3370*/  @P2 R2UR UR32, R11 ;  /* 0x000000000b2022ca */ /* 0x000fe200000e0000 */
[----:B------:R-:W-:Y:S01]  /*3380*/  @P2 VIADD R11, R17, 0xa000 ;  /* 0x0000a000110b2836 */ /* 0x000fe20000000000 */
[----:B---3--:R-:W-:Y:S02]  /*3390*/  R2UR UR59, R65 ;  /* 0x00000000413b72ca */ /* 0x008fe400000e0000 */
[----:B------:R-:W-:Y:S02]  /*33a0*/  R2UR UR60, R64 ;  /* 0x00000000403c72ca */ /* 0x000fe400000e0000 */
[----:B------:R-:W-:Y:S01]  /*33b0*/  R2UR UR61, R66 ;  /* 0x00000000423d72ca */ /* 0x000fe200000e0000 */
[----:B-----5:R-:W-:Y:S01]  /*33c0*/  UMOV UR8, UR43 ;  /* 0x0000002b00087c82 */ /* 0x020fe20008000000 */
[----:B------:R-:W-:Y:S01]  /*33d0*/  UMOV UR10, UR35 ;  /* 0x00000023000a7c82 */ /* 0x000fe20008000000 */
[----:B------:R-:W-:Y:S01]  /*33e0*/  UMOV UR27, UR8 ;  /* 0x00000008001b7c82 */ /* 0x000fe20008000000 */
[----:B------:R-:W-:Y:S01]  /*33f0*/  @P2 R2UR UR8, R11 ;  /* 0x000000000b0822ca */ /* 0x000fe200000e0000 */
[----:B------:R2:W-:Y:S01]  /*3400*/  UTMALDG.4D.IM2COL [UR24], [UR20], UR16 ;  /* 0x00000018140073b4 */ /* 0x0005e20008058010 */
[----:B------:R-:W-:Y:S01]  /*3410*/  UMOV UR11, UR10 ;  /* 0x0000000a000b7c82 */ /* 0x000fe20008000000 */
[----:B------:R-:W-:Y:S01]  /*3420*/  UMOV UR12, UR5 ;  /* 0x00000005000c7c82 */ /* 0x000fe20008000000 */
[----:B------:R-:W-:Y:S01]  /*3430*/  UMOV UR13, UR4 ;  /* 0x00000004000d7c82 */ /* 0x000fe20008000000 */
[----:B------:R-:W-:Y:S01]  /*3440*/  UMOV UR10, UR26 ;  /* 0x0000001a000a7c82 */ /* 0x000fe20008000000 */
[----:B-1----:R-:W-:Y:S01]  /*3450*/  R2UR UR43, R62 ;  /* 0x000000003e2b72ca */ /* 0x002fe200000e0000 */
[----:B------:R-:W-:Y:S01]  /*3460*/  @P2 VIADD R11, R17, 0xa400 ;  /* 0x0000a400110b2836 */ /* 0x000fe20000000000 */
[----:B------:R-:W-:Y:S01]  /*3470*/  R2UR UR44, R61 ;  /* 0x000000003d2c72ca */ /* 0x000fe200000e0000 */
[----:B------:R1:W-:Y:S01]  /*3480*/  UTMALDG.4D.IM2COL [UR32], [UR20], UR16 ;  /* 0x00000020140073b4 */ /* 0x0003e20008058010 */
[----:B------:R-:W-:Y:S01]  /*3490*/  R2UR UR45, R63 ;  /* 0x000000003f2d72ca */ /* 0x000fe200000e0000 */
[----:B------:R-:W-:Y:S01]  /*34a0*/  UMOV UR5, UR60 ;  /* 0x0000003c00057c82 */ /* 0x000fe20008000000 */
[----:B------:R-:W-:Y:S01]  /*34b0*/  @P2 R2UR UR56, R11 ;  /* 0x000000000b3822ca */ /* 0x000fe200000e0000 */
[----:B------:R-:W-:Y:S01]  /*34c0*/  @P2 VIADD R11, R17, 0xa800 ;  /* 0x0000a800110b2836 */ /* 0x000fe20000000000 */
[----:B------:R-:W-:Y:S01]  /*34d0*/  UMOV UR4, UR61 ;  /* 0x0000003d00047c82 */ /* 0x000fe20008000000 */
[----:B------:R3:W-:Y:S10]  /*34e0*/  UTMALDG.4D.IM2COL [UR8], [UR20], UR16 ;  /* 0x00000008140073b4 */ /* 0x0007f40008058010 */
        /* <DEDUP_REMOVED lines=9> */
[----:B-1----:R-:W-:Y:S02]  /*3580*/  R2UR UR35, R59 ;  /* 0x000000003b2372ca */ /* 0x002fe400000e0000 */
[----:B------:R-:W-:Y:S02]  /*3590*/  R2UR UR36, R58 ;  /* 0x000000003a2472ca */ /* 0x000fe400000e0000 */
[----:B------:R-:W-:Y:S01]  /*35a0*/  R2UR UR37, R60 ;  /* 0x000000003c2572ca */ /* 0x000fe200000e0000 */
[----:B---3--:R-:W-:Y:S01]  /*35b0*/  UMOV UR8, UR59 ;  /* 0x0000003b00087c82 */ /* 0x008fe20008000000 */
        /* <DEDUP_REMOVED lines=8> */
[----:B-----5:R-:W-:Y:S01]  /*3640*/  R2UR UR59, R56 ;  /* 0x00000000383b72ca */ /* 0x020fe200000e0000 */
        /* <DEDUP_REMOVED lines=10> */
[----:B-1----:R-:W-:Y:S01]  /*36f0*/  @P2 R2UR UR24, R11 ;  /* 0x000000000b1822ca */ /* 0x002fe200000e0000 */
[----:B------:R-:W-:Y:S01]  /*3700*/  @P2 VIADD R11, R17, 0xbc00 ;  /* 0x0000bc00110b2836 */ /* 0x000fe20000000000 */
[----:B------:R-:W-:Y:S01]  /*3710*/  UMOV UR28, UR5 ;  /* 0x00000005001c7c82 */ /* 0x000fe20008000000 */
[----:B------:R-:W-:Y:S01]  /*3720*/  UMOV UR29, UR4 ;  /* 0x00000004001d7c82 */ /* 0x000fe20008000000 */
[----:B------:R-:W-:Y:S01]  /*3730*/  UMOV UR5, UR60 ;  /* 0x0000003c00057c82 */ /* 0x000fe20008000000 */
[----:B------:R-:W-:Y:S01]  /*3740*/  UMOV UR4, UR61 ;  /* 0x0000003d00047c82 */ /* 0x000fe20008000000 */
[----:B------:R-:W-:Y:S01]  /*3750*/  @P2 R2UR UR56, R11 ;  /* 0x000000000b3822ca */ /* 0x000fe200000e0000 */
[----:B------:R-:W-:Y:S01]  /*3760*/  @P2 VIADD R11, R17, 0xc000 ;  /* 0x0000c000110b2836 */ /* 0x000fe20000000000 */
[----:B--2---:R-:W-:Y:S02]  /*3770*/  R2UR UR43, R53 ;  /* 0x00000000352b72ca */ /* 0x004fe400000e0000 */
        /* <DEDUP_REMOVED lines=123> */
[----:B--2---:R-:W-:Y:S01]  /*3f30*/  R2UR.FILL UR59, R84 ;  /* 0x00000000543b72ca */ /* 0x004fe200004e0000 */
        /* <DEDUP_REMOVED lines=10> */
[----:B------:R-:W-:Y:S01]  /*3fe0*/  UMOV UR5, UR52 ;  /* 0x0000003400057c82 */ /* 0x000fe20008000000 */
[----:B------:R-:W-:Y:S01]  /*3ff0*/  UMOV UR4, UR53 ;  /* 0x0000003500047c82 */ /* 0x000fe20008000000 */
[----:B------:R2:W-:Y:S01]  /*4000*/  UTMALDG.4D.IM2COL [UR32], [UR20], UR16 ;  /* 0x00000020140073b4 */ /* 0x0005e20008058010 */
[----:B------:R-:W-:Y:S01]  /*4010*/  @P2 IMAD.X R11, RZ, RZ, R13, P1 ;  /* 0x000000ffff0b2224 */ /* 0x000fe200008e060d */
[----:B------:R-:W-:Y:S01]  /*4020*/  UMOV UR44, UR5 ;  /* 0x00000005002c7c82 */ /* 0x000fe20008000000 */
[----:B------:R-:W-:Y:S01]  /*4030*/  UMOV UR45, UR4 ;  /* 0x00000004002d7c82 */ /* 0x000fe20008000000 */
[----:B------:R-:W-:Y:S01]  /*4040*/  UMOV UR76, UR5 ;  /* 0x00000005004c7c82 */ /* 0x000fe20008000000 */
[----:B------:R-:W-:Y:S01]  /*4050*/  UMOV UR77, UR4 ;  /* 0x00000004004d7c82 */ /* 0x000fe20008000000 */
[----:B------:R-:W-:Y:S01]  /*4060*/  UMOV UR68, UR5 ;  /* 0x0000000500447c82 */ /* 0x000fe20008000000 */
[----:B------:R-:W-:Y:S01]  /*4070*/  UMOV UR69, UR4 ;  /* 0x0000000400457c82 */ /* 0x000fe20008000000 */
[----:B------:R3:W-:Y:S01]  /*4080*/  UTMALDG.4D.IM2COL [UR8], [UR20], UR16 ;  /* 0x00000008140073b4 */ /* 0x0007e20008058010 */
[----:B------:R-:W-:Y:S01]  /*4090*/  @P2 R2UR UR17, R11 ;  /* 0x000000000b1122ca */ /* 0x000fe200000e0000 */
[----:B------:R-:W-:Y:S01]  /*40a0*/  @P2 VIADD R11, R17, 0x20400 ;  /* 0x00020400110b2836 */ /* 0x000fe20000000000 */
[----:B------:R-:W-:Y:S01]  /*40b0*/  UMOV UR60, UR5 ;  /* 0x00000005003c7c82 */ /* 0x000fe20008000000 */
[----:B------:R-:W-:Y:S03]  /*40c0*/  UMOV UR61, UR4 ;  /* 0x00000004003d7c82 */ /* 0x000fe60008000000 */
[----:B------:R-:W-:Y:S01]  /*40d0*/  @P2 R2UR UR48, R11 ;  /* 0x000000000b3022ca */ /* 0x000fe200000e0000 */
[----:B------:R-:W-:Y:S06]  /*40e0*/  @P2 VIADD R11, R17, 0x20800 ;  /* 0x00020800110b2836 */ /* 0x000fec0000000000 */
[----:B------:R-:W-:Y:S01]  /*40f0*/  IMAD.U32 R87, RZ, RZ, UR17 ;  /* 0x00000011ff577e24 */ /* 0x000fe2000f8e00ff */
[----:B------:R-:W-:Y:S04]  /*4100*/  UMOV UR17, UR6 ;  /* 0x0000000600117c82 */ /* 0x000fe80008000000 */
[----:B------:R-:W-:Y:S02]  /*4110*/  @P2 R2UR UR31, R87 ;  /* 0x00000000571f22ca */ /* 0x000fe400000e0000 */
[----:B-1----:R-:W-:Y:S01]  /*4120*/  @P2 R2UR UR24, R11 ;  /* 0x000000000b1822ca */ /* 0x002fe200000e0000 */
[----:B------:R-:W-:Y:S01]  /*4130*/  @P2 VIADD R11, R17, 0x20c00 ;  /* 0x00020c00110b2836 */ /* 0x000fe20000000000 */
[----:B------:R-:W-:Y:S01]  /*4140*/  UMOV UR28, UR5 ;  /* 0x00000005001c7c82 */ /* 0x000fe20008000000 */
[----:B------:R-:W-:Y:S03]  /*4150*/  UMOV UR29, UR4 ;  /* 0x00000004001d7c82 */ /* 0x000fe60008000000 */
[----:B------:R-:W-:Y:S01]  /*4160*/  @P2 R2UR UR40, R11 ;  /* 0x000000000b2822ca */ /* 0x000fe200000e0000 */
[----:B------:R-:W-:Y:S01]  /*4170*/  @P2 VIADD R11, R17, 0x21000 ;  /* 0x00021000110b2836 */ /* 0x000fe20000000000 */
[----:B--2---:R-:W-:Y:S03]  /*4180*/  R2UR UR35, R28 ;  /* 0x000000001c2372ca */ /* 0x004fe600000e0000 */
[----:B------:R1:W-:Y:S01]  /*4190*/  UTMALDG.4D [UR48], [UR30], desc[UR22] ;  /* 0x000016301e0075b4 */ /* 0x0003e20008019000 */
[----:B------:R-:W-:Y:S01]  /*41a0*/  UMOV UR36, UR5 ;  /* 0x0000000500247c82 */ /* 0x000fe20008000000 */
[----:B------:R-:W-:Y:S01]  /*41b0*/  UMOV UR37, UR4 ;  /* 0x0000000400257c82 */ /* 0x000fe20008000000 */
[----:B---3--:R-:W-:Y:S01]  /*41c0*/  UMOV UR8, UR51 ;  /* 0x0000003300087c82 */ /* 0x008fe20008000000 */
[----:B------:R-:W-:Y:S01]  /*41d0*/  UMOV UR10, UR43 ;  /* 0x0000002b000a7c82 */ /* 0x000fe20008000000 */
[----:B------:R-:W-:Y:S01]  /*41e0*/  UMOV UR27, UR8 ;  /* 0x00000008001b7c82 */ /* 0x000fe20008000000 */
[----:B------:R-:W-:Y:S01]  /*41f0*/  @P2 R2UR UR8, R11 ;  /* 0x000000000b0822ca */ /* 0x000fe200000e0000 */
[----:B------:R2:W-:Y:S01]  /*4200*/  UTMALDG.4D [UR24], [UR30], desc[UR22] ;  /* 0x000016181e0075b4 */ /* 0x0005e20008019000 */
[----:B------:R-:W-:Y:S01]  /*4210*/  UMOV UR11, UR10 ;  /* 0x0000000a000b7c82 */ /* 0x000fe20008000000 */
[----:B------:R-:W-:Y:S01]  /*4220*/  UMOV UR12, UR5 ;  /* 0x00000005000c7c82 */ /* 0x000fe20008000000 */
[----:B------:R-:W-:Y:S01]  /*4230*/  UMOV UR13, UR4 ;  /* 0x00000004000d7c82 */ /* 0x000fe20008000000 */
[----:B------:R-:W-:Y:S01]  /*4240*/  UMOV UR10, UR26 ;  /* 0x0000001a000a7c82 */ /* 0x000fe20008000000 */
[----:B------:R-:W-:Y:S01]  /*4250*/  UMOV UR20, UR5 ;  /* 0x0000000500147c82 */ /* 0x000fe20008000000 */
[----:B------:R-:W-:Y:S01]  /*4260*/  UMOV UR21, UR4 ;  /* 0x0000000400157c82 */ /* 0x000fe20008000000 */
[----:B------:R-:W-:Y:S01]  /*4270*/  @P2 VIADD R11, R17, 0x21400 ;  /* 0x00021400110b2836 */ /* 0x000fe20000000000 */
[----:B------:R3:W-:Y:S04]  /*4280*/  UTMALDG.4D [UR40], [UR30], desc[UR22] ;  /* 0x000016281e0075b4 */ /* 0x0007e80008019000 */
[----:B------:R-:W-:Y:S01]  /*4290*/  @P2 R2UR UR32, R11 ;  /* 0x000000000b2022ca */ /* 0x000fe200000e0000 */
[----:B------:R-:W-:Y:S01]  /*42a0*/  @P2 VIADD R11, R17, 0x21800 ;  /* 0x00021800110b2836 */ /* 0x000fe20000000000 */
[----:B------:R5:W-:Y:S11]  /*42b0*/  UTMALDG.4D [UR8], [UR30], desc[UR22] ;  /* 0x000016081e0075b4 */ /* 0x000bf60008019000 */
[----:B------:R4:W-:Y:S01]  /*42c0*/  UTMALDG.4D [UR32], [UR30], desc[UR22] ;  /* 0x000016201e0075b4 */ /* 0x0009e20008019000 */
[----:B-1----:R-:W-:Y:S01]  /*42d0*/  R2UR UR51, R27 ;  /* 0x000000001b3372ca */ /* 0x002fe200000e0000 */
[----:B------:R-:W-:Y:S01]  /*42e0*/  UMOV UR52, UR5 ;  /* 0x0000000500347c82 */ /* 0x000fe20008000000 */
[----:B------:R-:W-:Y:S01]  /*42f0*/  UMOV UR53, UR4 ;  /* 0x0000000400357c82 */ /* 0x000fe20008000000 */
[----:B--2---:R-:W-:Y:S01]  /*4300*/  @P2 R2UR UR24, R11 ;  /* 0x000000000b1822ca */ /* 0x004fe200000e0000 */
[----:B------:R-:W-:Y:S05]  /*4310*/  @P2 VIADD R11, R17, 0x21c00 ;  /* 0x00021c00110b2836 */ /* 0x000fea0000000000 */
[----:B------:R-:W-:Y:S01]  /*4320*/  @P2 R2UR UR48, R11 ;  /* 0x000000000b3022ca */ /* 0x000fe200000e0000 */
[----:B------:R-:W-:Y:S01]  /*4330*/  @P2 VIADD R11, R17, 0x22000 ;  /* 0x00022000110b2836 */ /* 0x000fe20000000000 */
[----:B---3--:R-:W-:Y:S01]  /*4340*/  R2UR UR43, R25 ;  /* 0x00000000192b72ca */ /* 0x008fe200000e0000 */
[----:B-----5:R-:W-:Y:S01]  /*4350*/  UMOV UR8, UR35 ;  /* 0x0000002300087c82 */ /* 0x020fe20008000000 */
[----:B------:R-:W-:Y:S01]  /*4360*/  UMOV UR10, UR51 ;  /* 0x00000033000a7c82 */ /* 0x000fe20008000000 */
[----:B------:R-:W-:Y:S01]  /*4370*/  UMOV UR27, UR8 ;  /* 0x00000008001b7c82 */ /* 0x000fe20008000000 */
[----:B------:R-:W-:Y:S01]  /*4380*/  @P2 R2UR UR8, R11 ;  /* 0x000000000b0822ca */ /* 0x000fe200000e0000 */
[----:B------:R1:W-:Y:S01]  /*4390*/  UTMALDG.4D [UR24], [UR30], desc[UR22] ;  /* 0x000016181e0075b4 */ /* 0x0003e20008019000 */
[----:B------:R-:W-:Y:S01]  /*43a0*/  UMOV UR11, UR10 ;  /* 0x0000000a000b7c82 */ /* 0x000fe20008000000 */
[----:B------:R-:W-:Y:S01]  /*43b0*/  UMOV UR10, UR26 ;  /* 0x0000001a000a7c82 */ /* 0x000fe20008000000 */
[----:B------:R-:W-:Y:S01]  /*43c0*/  @P2 VIADD R11, R17, 0x22400 ;  /* 0x00022400110b2836 */ /* 0x000fe20000000000 */
[----:B----4-:R-:W-:Y:S02]  /*43d0*/  R2UR UR35, R24 ;  /* 0x00000000182372ca */ /* 0x010fe400000e0000 */
[----:B------:R2:W-:Y:S02]  /*43e0*/  UTMALDG.4D [UR48], [UR30], desc[UR22] ;  /* 0x000016301e0075b4 */ /* 0x0005e40008019000 */
[----:B------:R-:W-:Y:S01]  /*43f0*/  @P2 R2UR UR40, R11 ;  /* 0x000000000b2822ca */ /* 0x000fe200000e0000 */
[----:B------:R-:W-:Y:S03]  /*4400*/  @P2 VIADD R11, R17, 0x22800 ;  /* 0x00022800110b2836 */ /* 0x000fe60000000000 */
[----:B------:R3:W-:Y:S09]  /*4410*/  UTMALDG.4D [UR8], [UR30], desc[UR22] ;  /* 0x000016081e0075b4 */ /* 0x0007f20008019000 */
[----:B------:R4:W-:Y:S01]  /*4420*/  UTMALDG.4D [UR40], [UR30], desc[UR22] ;  /* 0x000016281e0075b4 */ /* 0x0009e20008019000 */
[----:B-1----:R-:W-:Y:S01]  /*4430*/  @P2 R2UR UR24, R11 ;  /* 0x000000000b1822ca */ /* 0x002fe200000e0000 */
[----:B------:R-:W-:Y:S05]  /*4440*/  @P2 VIADD R11, R17, 0x22c00 ;  /* 0x00022c00110b2836 */ /* 0x000fea0000000000 */
[----:B------:R-:W-:Y:S01]  /*4450*/  @P2 R2UR UR32, R11 ;  /* 0x000000000b2022ca */ /* 0x000fe200000e0000 */
[----:B------:R-:W-:Y:S01]  /*4460*/  @P2 VIADD R11, R17, 0x23000 ;  /* 0x00023000110b2836 */ /* 0x000fe20000000000 */
[----:B--2---:R-:W-:Y:S01]  /*4470*/  R2UR UR51, R23 ;  /* 0x00000000173372ca */ /* 0x004fe200000e0000 */
[----:B---3--:R-:W-:Y:S01]  /*4480*/  UMOV UR8, UR43 ;  /* 0x0000002b00087c82 */ /* 0x008fe20008000000 */
        /* <DEDUP_REMOVED lines=26> */
[----:B----4-:R-:W-:Y:S02]  /*4630*/  R2UR.FILL UR51, R83 ;  /* 0x00000000533372ca */ /* 0x010fe400004e0000 */
        /* <DEDUP_REMOVED lines=9> */
[----:B--2---:R-:W-:Y:S01]  /*46d0*/  R2UR.FILL UR43, R82 ;  /* 0x00000000522b72ca */ /* 0x004fe200004e0000 */
[----:B---3--:R-:W-:Y:S01]  /*46e0*/  UMOV UR8, UR35 ;  /* 0x0000002300087c82 */ /* 0x008fe20008000000 */
[----:B------:R-:W-:Y:S01]  /*46f0*/  UMOV UR11, UR75 ;  /* 0x0000004b000b7c82 */ /* 0x000fe20008000000 */
[----:B------:R-:W-:Y:S01]  /*4700*/  UMOV UR27, UR8 ;  /* 0x00000008001b7c82 */ /* 0x000fe20008000000 */
[----:B------:R-:W-:Y:S01]  /*4710*/  @P2 R2UR UR8, R11 ;  /* 0x000000000b0822ca */ /* 0x000fe200000e0000 */
[----:B------:R1:W-:Y:S01]  /*4720*/  UTMALDG.4D [UR24], [UR30], desc[UR22] ;  /* 0x000016181e0075b4 */ /* 0x0003e20008019000 */
[----:B------:R-:W-:Y:S01]  /*4730*/  @P2 VIADD R11, R17, 0x25400 ;  /* 0x00025400110b2836 */ /* 0x000fe20000000000 */
[----:B----4-:R-:W-:Y:S04]  /*4740*/  R2UR.FILL UR35, R81 ;  /* 0x00000000512372ca */ /* 0x010fe800004e0000 */
[----:B------:R-:W-:Y:S01]  /*4750*/  @P2 R2UR UR64, R11 ;  /* 0x000000000b4022ca */ /* 0x000fe200000e0000 */
[----:B------:R-:W-:Y:S01]  /*4760*/  @P2 VIADD R11, R17, 0x25800 ;  /* 0x00025800110b2836 */ /* 0x000fe20000000000 */
[----:B------:R-:W-:Y:S04]  /*4770*/  UTMALDG.4D [UR72], [UR30], desc[UR22] ;  /* 0x000016481e0075b4 */ /* 0x000fe80008019000 */
[----:B------:R2:W-:Y:S07]  /*4780*/  UTMALDG.4D [UR8], [UR30], desc[UR22] ;  /* 0x000016081e0075b4 */ /* 0x0005ee0008019000 */
[----:B------:R-:W-:Y:S01]  /*4790*/  UTMALDG.4D [UR64], [UR30], desc[UR22] ;  /* 0x000016401e0075b4 */ /* 0x000fe20008019000 */
[----:B-1----:R-:W-:Y:S01]  /*47a0*/  @P2 R2UR UR24, R11 ;  /* 0x000000000b1822ca */ /* 0x002fe200000e0000 */
[----:B------:R-:W-:Y:S01]  /*47b0*/  @P2 VIADD R11, R17, 0x25c00 ;  /* 0x00025c00110b2836 */ /* 0x000fe20000000000 */
[----:B------:R-:W-:Y:S04]  /*47c0*/  UMOV UR27, UR67 ;  /* 0x00000043001b7c82 */ /* 0x000fe80008000000 */
[----:B------:R-:W-:Y:S01]  /*47d0*/  @P2 R2UR UR56, R11 ;  /* 0x000000000b3822ca */ /* 0x000fe200000e0000 */
[----:B------:R-:W-:Y:S06]  /*47e0*/  @P2 VIADD R11, R17, 0x26000 ;  /* 0x00026000110b2836 */ /* 0x000fec0000000000 */
[----:B------:R1:W-:Y:S01]  /*47f0*/  UTMALDG.4D [UR24], [UR30], desc[UR22] ;  /* 0x000016181e0075b4 */ /* 0x0003e20008019000 */
[----:B--2---:R-:W-:Y:S01]  /*4800*/  @P2 R2UR UR8, R11 ;  /* 0x000000000b0822ca */ /* 0x004fe200000e0000 */
[----:B------:R-:W-:Y:S01]  /*4810*/  UMOV UR11, UR59 ;  /* 0x0000003b000b7c82 */ /* 0x000fe20008000000 */
[----:B------:R-:W-:Y:S03]  /*4820*/  @P2 VIADD R11, R17, 0x26400 ;  /* 0x00026400110b2836 */ /* 0x000fe60000000000 */
[----:B------:R-:W-:Y:S02]  /*4830*/  UTMALDG.4D [UR56], [UR30], desc[UR22] ;  /* 0x000016381e0075b4 */ /* 0x000fe40008019000 */
[----:B------:R-:W-:Y:S01]  /*4840*/  @P2 R2UR UR48, R11 ;  /* 0x000000000b3022ca */ /* 0x000fe200000e0000 */
[----:B------:R-:W-:Y:S05]  /*4850*/  @P2 VIADD R11, R17, 0x26800 ;  /* 0x00026800110b2836 */ /* 0x000fea0000000000 */
        /* <DEDUP_REMOVED lines=15> */
[----:B------:R4:W-:Y:S01]  /*4950*/  UTMALDG.4D [UR32], [UR30], desc[UR22] ;  /* 0x000016201e0075b4 */ /* 0x0009e20008019000 */
[----:B-1----:R-:W-:Y:S01]  /*4960*/  @P2 R2UR UR24, R11 ;  /* 0x000000000b1822ca */ /* 0x002fe200000e0000 */
[C---:B------:R-:W-:Y:S01]  /*4970*/  @P2 VIADD R11, R17.reuse, 0x27c00 ;  /* 0x00027c00110b2836 */ /* 0x040fe20000000000 */
[----:B------:R-:W-:Y:S01]  /*4980*/  UMOV UR27, UR35 ;  /* 0x00000023001b7c82 */ /* 0x000fe20008000000 */
[----:B------:R-:W-:Y:S03]  /*4990*/  @P2 VIADD R17, R17, 0x28000 ;  /* 0x0002800011112836 */ /* 0x000fe60000000000 */
[----:B------:R-:W-:Y:S01]  /*49a0*/  @P2 R2UR UR16, R11 ;  /* 0x000000000b1022ca */ /* 0x000fe200000e0000 */
[----:B------:R-:W-:Y:S04]  /*49b0*/  IMAD.U32 R11, RZ, RZ, UR4 ;  /* 0x00000004ff0b7e24 */ /* 0x000fe8000f8e00ff */
[----:B------:R-:W-:Y:S02]  /*49c0*/  VIADD R14, R11, 0x1 ;  /* 0x000000010b0e7836 */ /* 0x000fe40000000000 */
[----:B------:R4:W-:Y:S01]  /*49d0*/  UTMALDG.4D [UR24], [UR30], desc[UR22] ;  /* 0x000016181e0075b4 */ /* 0x0009e20008019000 */
[----:B--2---:R-:W-:Y:S01]  /*49e0*/  @P2 R2UR UR8, R17 ;  /* 0x00000000110822ca */ /* 0x004fe200000e0000 */
[----:B------:R-:W-:Y:S01]  /*49f0*/  IMAD.U32 R17, RZ, RZ, UR5 ;  /* 0x00000005ff117e24 */ /* 0x000fe2000f8e00ff */
[----:B------:R-:W-:Y:S03]  /*4a00*/  UMOV UR11, UR19 ;  /* 0x00000013000b7c82 */ /* 0x000fe60008000000 */
[----:B------:R4:W-:Y:S01]  /*4a10*/  UTMALDG.4D [UR16], [UR30], desc[UR22] ;  /* 0x000016101e0075b4 */ /* 0x0009e20008019000 */
[----:B------:R-:W-:Y:S05]  /*4a20*/  VIADD R17, R17, 0x1 ;  /* 0x0000000111117836 */ /* 0x000fea0000000000 */
[C---:B------:R-:W-:Y:S02]  /*4a30*/  ISETP.NE.AND P1, PT, R17.reuse, R16, PT ;  /* 0x000000101100720c */ /* 0x040fe40003f25270 */
[----:B------:R4:W-:Y:S02]  /*4a40*/  UTMALDG.4D [UR8], [UR30], desc[UR22] ;  /* 0x000016081e0075b4 */ /* 0x0009e40008019000 */
[----:B------:R-:W-:Y:S04]  /*4a50*/  SEL R17, R17, RZ, P1 ;  /* 0x000000ff11117207 */ /* 0x000fe80000800000 */
[----:B------:R-:W-:Y:S01]  /*4a60*/  R2UR UR5, R17 ;  /* 0x00000000110572ca */ /* 0x000fe200000e0000 */
[----:B------:R-:W-:Y:S04]  /*4a70*/  VIADD R17, R20, 0x1 ;  /* 0x0000000114117836 */ /* 0x000fe80000000000 */
[----:B------:R-:W-:Y:S01]  /*4a80*/  @P1 IMAD R14, RZ, RZ, UR4 ;  /* 0x00000004ff0e1e24 */ /* 0x000fe2000f8e02ff */
[----:B------:R-:W-:Y:S04]  /*4a90*/  ISETP.NE.AND P1, PT, R8, R7, PT ;  /* 0x000000070800720c */ /* 0x000fe80003f25270 */
[C---:B------:R-:W-:Y:S03]  /*4aa0*/  ISETP.NE.AND P2, PT, R14.reuse, R15, PT ;  /* 0x0000000f0e00720c */ /* 0x040fe60003f45270 */
[----:B------:R-:W-:Y:S01]  /*4ab0*/  IMAD.U32 R11, RZ, RZ, UR5 ;  /* 0x00000005ff0b7e24 */ /* 0x000fe2000f8e00ff */
[----:B------:R-:W-:Y:S04]  /*4ac0*/  SEL R14, R14, RZ, P2 ;  /* 0x000000ff0e0e7207 */ /* 0x000fe80001000000 */
[----:B------:R-:W-:Y:S05]  /*4ad0*/  R2UR UR4, R14 ;  /* 0x000000000e0472ca */ /* 0x000fea00000e0000 */
[----:B------:R-:W-:Y:S04]  /*4ae0*/  @P2 IMAD.MOV R17, RZ, RZ, R20 ;  /* 0x000000ffff112224 */ /* 0x000fe800078e0214 */
[----:B------:R-:W-:Y:S04]  /*4af0*/  IMAD.MOV.U32 R20, RZ, RZ, R17 ;  /* 0x000000ffff147224 */ /* 0x000fe800078e0011 */
[----:B------:R-:W-:Y:S01]  /*4b00*/  IMAD.U32 R14, RZ, RZ, UR4 ;  /* 0x00000004ff0e7e24 */ /* 0x000fe2000f8e00ff */
[----:B----4-:R-:W-:Y:S06]  /*4b10*/  @P1 BRA `(.L_x_22) ;  /* 0xffffffe0001c1947 */ /* 0x010fec000383ffff */
.L_x_17:
[----:B------:R-:W-:Y:S01]  /*4b20*/  LEA R15, R85, R0, 0x3 ;  /* 0x00000000550f7211 */ /* 0x000fe200078e18ff */
[----:B------:R1:W-:Y:S01]  /*4b30*/  @!P0 SYNCS.ARRIVE.TRANS64.A1T0 RZ, [R0+URZ+0x78], RZ ;  /* 0x000078ff00ff89a7 */ /* 0x0003e200081000ff */
[----:B------:R-:W-:Y:S01]  /*4b40*/  SHF.L.U32 R8, R10, 0x1f, RZ ;  /* 0x0000001f0a087819 */ /* 0x000fe200000006ff */
[----:B------:R-:W-:-:S03]  /*4b50*/  UISETP.GE.AND UP0, UPT, UR14, 0x1, UPT ;  /* 0x000000010e00788c */ /* 0x000fc6000bf06270 */
[----:B------:R1:W4:Y:S06]  /*4b60*/  SYNCS.PHASECHK.TRANS64.TRYWAIT P2, [R15+URZ+0x18], R8 ;  /* 0x000018080f0075a7 */ /* 0x00032c00080411ff */
[----:B------:R-:W-:Y:S05]  /*4b70*/  BRA.U !UP0, `(.L_x_23) ;  /* 0x0000003508687547 */ /* 0x000fea000b800000 */
[----:B-----5:R-:W2:Y:S01]  /*4b80*/  LDC.64 R32, c[0x0][0x480] ;  /* 0x00012000ff207b82 */ /* 0x020ea20000000a00 */
[C---:B------:R-:W-:Y:S01]  /*4b90*/  VIADD R56, R19.reuse, 0x10 ;  /* 0x0000001013387836 */ /* 0x040fe20000000000 */
[C---:B------:R-:W-:Y:S01]  /*4ba0*/  IADD3 R42, PT, PT, R19.reuse, 0x48, RZ ;  /* 0x00000048132a7810 */ /* 0x040fe20007ffe0ff */
[C---:B------:R-:W-:Y:S01]  /*4bb0*/  VIADD R57, R19.reuse, 0x8 ;  /* 0x0000000813397836 */ /* 0x040fe20000000000 */
[C---:B------:R-:W-:Y:S01]  /*4bc0*/  IADD3 R50, PT, PT, R19.reuse, 0x28, RZ ;  /* 0x0000002813327810 */ /* 0x040fe20007ffe0ff */
[C---:B------:R-:W-:Y:S01]  /*4bd0*/  VIADD R46, R19.reuse, 0x38 ;  /* 0x00000038132e7836 */ /* 0x040fe20000000000 */
[C---:B------:R-:W-:Y:S01]  /*4be0*/  IADD3 R34, PT, PT, R19.reuse, 0x68, RZ ;  /* 0x0000006813227810 */ /* 0x040fe20007ffe0ff */
[C---:B------:R-:W-:Y:S01]  /*4bf0*/  VIADD R55, R19.reuse, 0x18 ;  /* 0x0000001813377836 */ /* 0x040fe20000000000 */
[----:B------:R-:W1:Y:S01]  /*4c00*/  LDC.64 R28, c[0x0][0x488] ;  /* 0x00012200ff1c7b82 */ /* 0x000e620000000a00 */
[C---:B------:R-:W-:Y:S01]  /*4c10*/  VIADD R17, R19.reuse, 0x78 ;  /* 0x0000007813117836 */ /* 0x040fe20000000000 */
[----:B------:R-:W-:Y:S01]  /*4c20*/  R2UR UR45, R80 ;  /* 0x00000000502d72ca */ /* 0x000fe200000e0000 */
[----:B------:R-:W-:-:S02]  /*4c30*/  VIADD R54, R19, 0x20 ;  /* 0x0000002013367836 */ /* 0x000fc40000000000 */
[C---:B------:R-:W-:Y:S02]  /*4c40*/  VIADD R48, R19.reuse, 0x30 ;  /* 0x0000003013307836 */ /* 0x040fe40000000000 */
[C---:B------:R-:W-:Y:S02]  /*4c50*/  VIADD R44, R19.reuse, 0x40 ;  /* 0x00000040132c7836 */ /* 0x040fe40000000000 */
[C---:B------:R-:W-:Y:S02]  /*4c60*/  VIADD R40, R19.reuse, 0x50 ;  /* 0x0000005013287836 */ /* 0x040fe40000000000 */
[C---:B------:R-:W-:Y:S02]  /*4c70*/  VIADD R38, R19.reuse, 0x58 ;  /* 0x0000005813267836 */ /* 0x040fe40000000000 */
[C---:B------:R-:W-:Y:S02]  /*4c80*/  VIADD R36, R19.reuse, 0x60 ;  /* 0x0000006013247836 */ /* 0x040fe40000000000 */
[----:B------:R-:W-:Y:S01]  /*4c90*/  VIADD R18, R19, 0x70 ;  /* 0x0000007013127836 */ /* 0x000fe20000000000 */
[----:B--2---:R-:W-:Y:S01]  /*4ca0*/  ISETP.NE.AND P0, PT, R32, 0x1, PT ;  /* 0x000000012000780c */ /* 0x004fe20003f05270 */
[----:B------:R-:W-:Y:S01]  /*4cb0*/  IMAD.HI.U32 R47, R56, R33, RZ ;  /* 0x00000021382f7227 */ /* 0x000fe200078e00ff */
[----:B------:R-:W-:-:S02]  /*4cc0*/  UIADD3 UR39, UPT, UPT, UR45, 0x18, URZ ;  /* 0x000000182d277890 */ /* 0x000fc4000fffe0ff */
[----:B------:R-:W-:Y:S01]  /*4cd0*/  UIADD3 UR38, UPT, UPT, UR45, 0x20, URZ ;  /* 0x000000202d267890 */ /* 0x000fe2000fffe0ff */
[-C--:B------:R-:W-:Y:S01]  /*4ce0*/  IMAD.HI.U32 R59, R57, R33.reuse, RZ ;  /* 0x00000021393b7227 */ /* 0x080fe200078e00ff */
[----:B------:R-:W-:Y:S01]  /*4cf0*/  UIADD3 UR46, UPT, UPT, UR45, 0x38, URZ ;  /* 0x000000382d2e7890 */ /* 0x000fe2000fffe0ff */
[-C--:B-1----:R-:W-:Y:S02]  /*4d00*/  SHF.R.U32.HI R47, RZ, R28.reuse, R47 ;  /* 0x0000001cff2f7219 */ /* 0x082fe4000001162f */
[----:B------:R-:W-:Y:S01]  /*4d10*/  IMAD.HI.U32 R37, R46, R33, RZ ;  /* 0x000000212e257227 */ /* 0x000fe200078e00ff */
[-C--:B------:R-:W-:Y:S01]  /*4d20*/  SHF.R.U32.HI R8, RZ, R28.reuse, R59 ;  /* 0x0000001cff087219 */ /* 0x080fe2000001163b */
[----:B------:R-:W-:Y:S01]  /*4d30*/  UIADD3 UR34, UPT, UPT, UR45, 0x8, URZ ;  /* 0x000000082d227890 */ /* 0x000fe2000fffe0ff */
[----:B------:R-:W-:Y:S01]  /*4d40*/  SEL R47, R56, R47, !P0 ;  /* 0x0000002f382f7207 */ /* 0x000fe20004000000 */
[-C--:B------:R-:W-:Y:S01]  /*4d50*/  IMAD.HI.U32 R49, R55, R33.reuse, RZ ;  /* 0x0000002137317227 */ /* 0x080fe200078e00ff */
[-C--:B------:R-:W-:Y:S01]  /*4d60*/  SHF.R.U32.HI R37, RZ, R28.reuse, R37 ;  /* 0x0000001cff257219 */ /* 0x080fe20000011625 */
[----:B------:R-:W-:Y:S01]  /*4d70*/  UIADD3 UR41, UPT, UPT, UR45, 0x28, URZ ;  /* 0x000000282d297890 */ /* 0x000fe2000fffe0ff */
[----:B------:R-:W-:Y:S01]  /*4d80*/  R2UR UR43, R47 ;  /* 0x000000002f2b72ca */ /* 0x000fe200000e0000 */
[-C--:B------:R-:W-:Y:S01]  /*4d90*/  IMAD.HI.U32 R31, R42, R33.reuse, RZ ;  /* 0x000000212a1f7227 */ /* 0x080fe200078e00ff */
[----:B------:R-:W-:Y:S01]  /*4da0*/  SHF.R.U32.HI R16, RZ, R28, R49 ;  /* 0x0000001cff107219 */ /* 0x000fe20000011631 */
[----:B------:R-:W-:Y:S01]  /*4db0*/  UIADD3 UR32, UPT, UPT, UR45, 0x10, URZ ;  /* 0x000000102d207890 */ /* 0x000fe2000fffe0ff */
[----:B------:R-:W-:Y:S01]  /*4dc0*/  SEL R49, R57, R8, !P0 ;  /* 0x0000000839317207 */ /* 0x000fe20004000000 */
[----:B------:R-:W-:Y:S01]  /*4dd0*/  IMAD.HI.U32 R45, R17, R33, RZ ;  /* 0x00000021112d7227 */ /* 0x000fe200078e00ff */
[----:B------:R-:W-:Y:S01]  /*4de0*/  SEL R37, R46, R37, !P0 ;  /* 0x000000252e257207 */ /* 0x000fe20004000000 */
[----:B------:R-:W-:Y:S01]  /*4df0*/  UIADD3 UR47, UPT, UPT, UR45, 0x30, URZ ;  /* 0x000000302d2f7890 */ /* 0x000fe2000fffe0ff */
[----:B------:R-:W-:Y:S01]  /*4e00*/  R2UR UR44, R49 ;  /* 0x00000000312c72ca */ /* 0x000fe200000e0000 */
        /* <DEDUP_REMOVED lines=23> */
[----:B------:R-:W-:-:S03]  /*4f80*/  SHF.R.U32.HI R23, RZ, R28, R23 ;  /* 0x0000001cff177219 */ /* 0x000fc60000011617 */
[----:B------:R-:W-:Y:S01]  /*4f90*/  IMAD.HI.U32 R21, R34, R33, RZ ;  /* 0x0000002122157227 */ /* 0x000fe200078e00ff */
[-C--:B------:R-:W-:Y:S02]  /*4fa0*/  SHF.R.U32.HI R27, RZ, R28.reuse, R27 ;  /* 0x0000001cff1b7219 */ /* 0x080fe4000001161b */
[----:B------:R-:W-:Y:S01]  /*4fb0*/  SEL R60, R38, R23, !P0 ;  /* 0x00000017263c7207 */ /* 0x000fe20004000000 */
[----:B------:R-:W-:Y:S01]  /*4fc0*/  IMAD.HI.U32 R53, R19, R33, RZ ;  /* 0x0000002113357227 */ /* 0x000fe200078e00ff */
[-C--:B------:R-:W-:Y:S02]  /*4fd0*/  SHF.R.U32.HI R21, RZ, R28.reuse, R21 ;  /* 0x0000001cff157219 */ /* 0x080fe40000011615 */
[----:B------:R-:W-:Y:S01]  /*4fe0*/  SEL R27, R36, R27, !P0 ;  /* 0x0000001b241b7207 */ /* 0x000fe20004000000 */
[----:B------:R-:W-:Y:S01]  /*4ff0*/  IMAD.HI.U32 R15, R18, R33, RZ ;  /* 0x00000021120f7227 */ /* 0x000fe200078e00ff */
[-C--:B------:R-:W-:Y:S02]  /*5000*/  SHF.R.U32.HI R33, RZ, R28.reuse, R31 ;  /* 0x0000001cff217219 */ /* 0x080fe4000001161f */
[----:B------:R-:W-:Y:S01]  /*5010*/  IADD3 R31, PT, PT, -R47, RZ, RZ ;  /* 0x000000ff2f1f7210 */ /* 0x000fe20007ffe1ff */
[----:B------:R-:W-:Y:S01]  /*5020*/  IMAD.MOV R16, RZ, RZ, -R45 ;  /* 0x000000ffff107224 */ /* 0x000fe200078e0a2d */
[-C--:B------:R-:W-:Y:S01]  /*5030*/  SHF.R.U32.HI R52, RZ, R28.reuse, R53 ;  /* 0x0000001cff347219 */ /* 0x080fe20000011635 */
[----:B------:R-:W-:Y:S01]  /*5040*/  IMAD.MOV R22, RZ, RZ, -R49 ;  /* 0x000000ffff167224 */ /* 0x000fe200078e0a31 */
[----:B------:R-:W-:Y:S01]  /*5050*/  SHF.R.U32.HI R15, RZ, R28, R15 ;  /* 0x0000001cff0f7219 */ /* 0x000fe2000001160f */
[----:B------:R-:W-:Y:S01]  /*5060*/  IMAD R56, R32, R31, R56 ;  /* 0x0000001f20387224 */ /* 0x000fe200078e0238 */
[----:B------:R-:W-:Y:S01]  /*5070*/  SEL R28, R40, R25, !P0 ;  /* 0x00000019281c7207 */ /* 0x000fe20004000000 */
[----:B------:R-:W-:Y:S01]  /*5080*/  IMAD.MOV R31, RZ, RZ, -R37 ;  /* 0x000000ffff1f7224 */ /* 0x000fe200078e0a25 */
[----:B------:R-:W-:Y:S01]  /*5090*/  IADD3 R53, PT, PT, -R39, RZ, RZ ;  /* 0x000000ff27357210 */ /* 0x000fe20007ffe1ff */
[----:B------:R-:W-:Y:S01]  /*50a0*/  IMAD R55, R32, R16, R55 ;  /* 0x0000001020377224 */ /* 0x000fe200078e0237 */
[----:B------:R-:W-:Y:S01]  /*50b0*/  SEL R16, R34, R21, !P0 ;  /* 0x0000001522107207 */ /* 0x000fe20004000000 */
[----:B------:R-:W-:Y:S01]  /*50c0*/  IMAD R46, R32, R31, R46 ;  /* 0x0000001f202e7224 */ /* 0x000fe200078e022e */
[----:B------:R-:W-:Y:S01]  /*50d0*/  IADD3 R31, PT, PT, -R28, RZ, RZ ;  /* 0x000000ff1c1f7210 */ /* 0x000fe20007ffe1ff */
[----:B------:R-:W-:Y:S01]  /*50e0*/  IMAD.MOV R23, RZ, RZ, -R27 ;  /* 0x000000ffff177224 */ /* 0x000fe200078e0a1b */
[----:B------:R-:W-:Y:S01]  /*50f0*/  SEL R33, R42, R33, !P0 ;  /* 0x000000212a217207 */ /* 0x000fe20004000000 */
[C---:B------:R-:W-:Y:S01]  /*5100*/  IMAD R57, R32.reuse, R22, R57 ;  /* 0x0000001620397224 */ /* 0x040fe200078e0239 */
[----:B------:R-:W-:Y:S01]  /*5110*/  SEL R52, R19, R52, !P0 ;  /* 0x0000003413347207 */ /* 0x000fe20004000000 */
[----:B------:R-:W-:Y:S01]  /*5120*/  IMAD R40, R32, R31, R40 ;  /* 0x0000001f20287224 */ /* 0x000fe200078e0228 */
[----:B------:R-:W-:Y:S01]  /*5130*/  SEL R15, R18, R15, !P0 ;  /* 0x0000000f120f7207 */ /* 0x000fe20004000000 */
[----:B------:R-:W-:Y:S01]  /*5140*/  IMAD.MOV R31, RZ, RZ, -R16 ;  /* 0x000000ffff1f7224 */ /* 0x000fe200078e0a10 */
[----:B------:R-:W-:Y:S01]  /*5150*/  ISETP.NE.AND P0, PT, R29, 0x1, PT ;  /* 0x000000011d00780c */ /* 0x000fe20003f05270 */
[----:B------:R-:W-:Y:S01]  /*5160*/  IMAD R36, R32, R23, R36 ;  /* 0x0000001720247224 */ /* 0x000fe200078e0224 */
[----:B------:R-:W-:Y:S01]  /*5170*/  R2UR UR30, R52 ;  /* 0x00000000341e72ca */ /* 0x000fe200000e0000 */
[C---:B------:R-:W-:Y:S01]  /*5180*/  IMAD R34, R32.reuse, R31, R34 ;  /* 0x0000001f20227224 */ /* 0x040fe200078e0222 */
[----:B------:R-:W1:Y:S01]  /*5190*/  LDC.64 R22, c[0x0][0x4d0] ;  /* 0x00013400ff167b82 */ /* 0x000e620000000a00 */
[----:B------:R-:W-:Y:S01]  /*51a0*/  IMAD R48, R32, R53, R48 ;  /* 0x0000003520307224 */ /* 0x000fe200078e0230 */
[----:B------:R-:W-:Y:S01]  /*51b0*/  R2UR UR12, R36 ;  /* 0x00000000240c72ca */ /* 0x000fe200000e0000 */
[----:B------:R-:W-:Y:S01]  /*51c0*/  IMAD.MOV R53, RZ, RZ, -R33 ;  /* 0x000000ffff357224 */ /* 0x000fe200078e0a21 */
[----:B------:R-:W-:Y:S01]  /*51d0*/  IADD3 R58, PT, PT, -R52, RZ, RZ ;  /* 0x000000ff343a7210 */ /* 0x000fe20007ffe1ff */
[----:B------:R-:W-:Y:S01]  /*51e0*/  IMAD.MOV R25, RZ, RZ, -R60 ;  /* 0x000000ffff197224 */ /* 0x000fe200078e0a3c */
[----:B------:R-:W-:Y:S01]  /*51f0*/  R2UR UR20, R46 ;  /* 0x000000002e1472ca */ /* 0x000fe200000e0000 */
[C---:B------:R-:W-:Y:S01]  /*5200*/  IMAD R42, R32.reuse, R53, R42 ;  /* 0x00000035202a7224 */ /* 0x040fe200078e022a */
[----:B------:R-:W2:Y:S01]  /*5210*/  LDC.64 R30, c[0x0][0x490] ;  /* 0x00012400ff1e7b82 */ /* 0x000ea20000000a00 */
[----:B------:R-:W-:Y:S01]  /*5220*/  IMAD.MOV R61, RZ, RZ, -R43 ;  /* 0x000000ffff3d7224 */ /* 0x000fe200078e0a2b */
[----:B------:R-:W-:Y:S01]  /*5230*/  VOTEU.ANY UP0, P0 ;  /* 0x0000000000ff7886 */ /* 0x000fe20000000100 */
[----:B------:R-:W-:Y:S01]  /*5240*/  IMAD R38, R32, R25, R38 ;  /* 0x0000001920267224 */ /* 0x000fe200078e0226 */
[----:B------:R-:W-:Y:S01]  /*5250*/  R2UR UR17, R42 ;  /* 0x000000002a1172ca */ /* 0x000fe200000e0000 */
[----:B------:R-:W-:Y:S01]  /*5260*/  IMAD R54, R32, R61, R54 ;  /* 0x0000003d20367224 */ /* 0x000fe200078e0236 */
[----:B------:R-:W-:Y:S01]  /*5270*/  R2UR UR24, R56 ;  /* 0x00000000381872ca */ /* 0x000fe200000e0000 */
[----:B------:R-:W-:Y:S01]  /*5280*/  IMAD.MOV R59, RZ, RZ, -R41 ;  /* 0x000000ffff3b7224 */ /* 0x000fe200078e0a29 */
[----:B------:R-:W3:Y:S01]  /*5290*/  LDC.64 R24, c[0x0][0x4b0] ;  /* 0x00012c00ff187b82 */ /* 0x000ee20000000a00 */
[----:B------:R-:W-:Y:S01]  /*52a0*/  IMAD.MOV R53, RZ, RZ, -R15 ;  /* 0x000000ffff357224 */ /* 0x000fe200078e0a0f */
[----:B------:R-:W-:Y:S01]  /*52b0*/  R2UR UR7, R54 ;  /* 0x00000000360772ca */ /* 0x000fe200000e0000 */
[----:B------:R-:W-:Y:S01]  /*52c0*/  IMAD R50, R32, R59, R50 ;  /* 0x0000003b20327224 */ /* 0x000fe200078e0232 */
[----:B------:R-:W-:Y:S01]  /*52d0*/  R2UR UR13, R38 ;  /* 0x00000000260d72ca */ /* 0x000fe200000e0000 */
[----:B------:R-:W-:Y:S01]  /*52e0*/  IMAD.MOV R59, RZ, RZ, -R35 ;  /* 0x000000ffff3b7224 */ /* 0x000fe200078e0a23 */
[----:B------:R-:W-:Y:S01]  /*52f0*/  R2UR UR11, R34 ;  /* 0x00000000220b72ca */ /* 0x000fe200000e0000 */
[----:B------:R-:W-:Y:S01]  /*5300*/  IMAD.MOV R21, RZ, RZ, -R8 ;  /* 0x000000ffff157224 */ /* 0x000fe200078e0a08 */
[----:B-1----:R-:W-:Y:S01]  /*5310*/  R2UR UR22, R22 ;  /* 0x00000000161672ca */ /* 0x002fe200000e0000 */
[C---:B------:R-:W-:Y:S01]  /*5320*/  IMAD R44, R32.reuse, R59, R44 ;  /* 0x0000003b202c7224 */ /* 0x040fe200078e022c */
[----:B------:R-:W-:Y:S01]  /*5330*/  R2UR UR5, R23 ;  /* 0x00000000170572ca */ /* 0x000fe200000e0000 */
[----:B------:R-:W-:Y:S01]  /*5340*/  IMAD R58, R32, R58, R19 ;  /* 0x0000003a203a7224 */ /* 0x000fe200078e0213 */
[----:B------:R-:W-:Y:S01]  /*5350*/  R2UR UR4, R50 ;  /* 0x00000000320472ca */ /* 0x000fe200000e0000 */
[----:B------:R-:W-:Y:S01]  /*5360*/  IMAD R53, R32, R53, R18 ;  /* 0x0000003520357224 */ /* 0x000fe200078e0212 */
[----:B------:R-:W-:Y:S01]  /*5370*/  R2UR UR21, R48 ;  /* 0x00000000301572ca */ /* 0x000fe200000e0000 */
[----:B------:R-:W-:Y:S01]  /*5380*/  IMAD R21, R32, R21, R17 ;  /* 0x0000001520157224 */ /* 0x000fe200078e0211 */
[----:B------:R-:W-:Y:S01]  /*5390*/  R2UR UR26, R58 ;  /* 0x000000003a1a72ca */ /* 0x000fe200000e0000 */
[----:B--2---:R-:W-:Y:S01]  /*53a0*/  IMAD.HI.U32 R42, R52, R30, RZ ;  /* 0x0000001e342a7227 */ /* 0x004fe200078e00ff */
[----:B------:R-:W-:-:S02]  /*53b0*/  R2UR UR18, R44 ;  /* 0x000000002c1272ca */ /* 0x000fc400000e0000 */
[----:B------:R-:W-:Y:S01]  /*53c0*/  R2UR UR16, R40 ;  /* 0x00000000281072ca */ /* 0x000fe200000e0000 */
[-C--:B------:R-:W-:Y:S01]  /*53d0*/  IMAD.HI.U32 R54, R33, R30.reuse, RZ ;  /* 0x0000001e21367227 */ /* 0x080fe200078e00ff */
[-C--:B------:R-:W-:Y:S02]  /*53e0*/  SHF.R.U32.HI R42, RZ, R31.reuse, R42 ;  /* 0x0000001fff2a7219 */ /* 0x080fe4000001162a */
[----:B---3--:R-:W-:Y:S01]  /*53f0*/  R2UR UR6, R25 ;  /* 0x00000000190672ca */ /* 0x008fe200000e0000 */
[-C--:B------:R-:W-:Y:S01]  /*5400*/  IMAD.HI.U32 R22, R28, R30.reuse, RZ ;  /* 0x0000001e1c167227 */ /* 0x080fe200078e00ff */
[----:B------:R-:W-:Y:S02]  /*5410*/  R2UR UR28, R42 ;  /* 0x000000002a1c72ca */ /* 0x000fe400000e0000 */
[-C--:B------:R-:W-:Y:S01]  /*5420*/  SHF.R.U32.HI R23, RZ, R31.reuse, R54 ;  /* 0x0000001fff177219 */ /* 0x080fe20000011636 */
[----:B------:R-:W-:Y:S01]  /*5430*/  IMAD.HI.U32 R36, R45, R30, RZ ;  /* 0x0000001e2d247227 */ /* 0x000fe200078e00ff */
[----:B------:R-:W-:-:S02]  /*5440*/  SHF.R.U32.HI R22, RZ, R31, R22 ;  /* 0x0000001fff167219 */ /* 0x000fc40000011616 */
[----:B------:R-:W-:Y:S01]  /*5450*/  R2UR UR29, R23 ;  /* 0x00000000171d72ca */ /* 0x000fe200000e0000 */
[-C--:B------:R-:W-:Y:S01]  /*5460*/  IMAD.HI.U32 R46, R15, R30.reuse, RZ ;  /* 0x0000001e0f2e7227 */ /* 0x080fe200078e00ff */
[-C--:B------:R-:W-:Y:S02]  /*5470*/  SHF.R.U32.HI R36, RZ, R31.reuse, R36 ;  /* 0x0000001fff247219 */ /* 0x080fe40000011624 */
[----:B------:R-:W-:Y:S01]  /*5480*/  R2UR UR27, R22 ;  /* 0x00000000161b72ca */ /* 0x000fe200000e0000 */
[-C--:B------:R-:W-:Y:S01]  /*5490*/  IMAD.HI.U32 R32, R41, R30.reuse, RZ ;  /* 0x0000001e29207227 */ /* 0x080fe200078e00ff */
[----:B------:R-:W-:Y:S02]  /*54a0*/  R2UR UR35, R36 ;  /* 0x00000000242372ca */ /* 0x000fe400000e0000 */
[-C--:B------:R-:W-:Y:S01]  /*54b0*/  SHF.R.U32.HI R17, RZ, R31.reuse, R46 ;  /* 0x0000001fff117219 */ /* 0x080fe2000001162e */
[----:B------:R-:W-:Y:S01]  /*54c0*/  IMAD.U32 R23, RZ, RZ, UR39 ;  /* 0x00000027ff177e24 */ /* 0x000fe2000f8e00ff */
[----:B------:R-:W-:Y:S01]  /*54d0*/  R2UR UR39, R45 ;  /* 0x000000002d2772ca */ /* 0x000fe200000e0000 */
[----:B------:R-:W-:Y:S01]  /*54e0*/  IMAD.U32 R22, RZ, RZ, UR38 ;  /* 0x00000026ff167e24 */ /* 0x000fe2000f8e00ff */
[----:B------:R-:W-:Y:S01]  /*54f0*/  USEL UR38, UR30, UR28, !UP0 ;  /* 0x0000001c1e267287 */ /* 0x000fe2000c000000 */
[----:B------:R-:W-:Y:S01]  /*5500*/  IMAD.HI.U32 R38, R47, R30, RZ ;  /* 0x0000001e2f267227 */ /* 0x000fe200078e00ff */
[----:B------:R-:W-:-:S02]  /*5510*/  SHF.R.U32.HI R32, RZ, R31, R32 ;  /* 0x0000001fff207219 */ /* 0x000fc40000011620 */
[----:B------:R-:W-:Y:S01]  /*5520*/  R2UR UR28, R17 ;  /* 0x00000000111c72ca */ /* 0x000fe200000e0000 */
[-C--:B------:R-:W-:Y:S01]  /*5530*/  IMAD.HI.U32 R18, R16, R30.reuse, RZ ;  /* 0x0000001e10127227 */ /* 0x080fe200078e00ff */
[-C--:B------:R-:W-:Y:S02]  /*5540*/  SHF.R.U32.HI R38, RZ, R31.reuse, R38 ;  /* 0x0000001fff267219 */ /* 0x080fe40000011626 */
[----:B------:R-:W-:Y:S01]  /*5550*/  R2UR UR23, R24 ;  /* 0x00000000181772ca */ /* 0x000fe200000e0000 */
[-C--:B------:R-:W-:Y:S01]  /*5560*/  IMAD.HI.U32 R56, R37, R30.reuse, RZ ;  /* 0x0000001e25387227 */ /* 0x080fe200078e00ff */
[-C--:B------:R-:W-:Y:S02]  /*5570*/  SHF.R.U32.HI R18, RZ, R31.reuse, R18 ;  /* 0x0000001fff127219 */ /* 0x080fe40000011612 */
[----:B------:R-:W-:Y:S01]  /*5580*/  R2UR UR31, R32 ;  /* 0x00000000201f72ca */ /* 0x000fe200000e0000 */
[----:B------:R-:W-:Y:S01]  /*5590*/  IMAD.HI.U32 R58, R39, R30, RZ ;  /* 0x0000001e273a7227 */ /* 0x000fe200078e00ff */
[----:B------:R-:W-:-:S02]  /*55a0*/  SHF.R.U32.HI R25, RZ, R31, R56 ;  /* 0x0000001fff197219 */ /* 0x000fc40000011638 */
[----:B------:R-:W-:Y:S01]  /*55b0*/  R2UR UR9, R21 ;  /* 0x00000000150972ca */ /* 0x000fe200000e0000 */
[-C--:B------:R-:W-:Y:S01]  /*55c0*/  IMAD.HI.U32 R50, R60, R30.reuse, RZ ;  /* 0x0000001e3c327227 */ /* 0x080fe200078e00ff */
[----:B------:R-:W-:Y:S02]  /*55d0*/  R2UR UR42, R38 ;  /* 0x00000000262a72ca */ /* 0x000fe400000e0000 */
[----:B------:R-:W-:Y:S01]  /*55e0*/  R2UR UR30, R18 ;  /* 0x00000000121e72ca */ /* 0x000fe200000e0000 */
[-C--:B------:R-:W-:Y:S01]  /*55f0*/  IMAD.HI.U32 R34, R43, R30.reuse, RZ ;  /* 0x0000001e2b227227 */ /* 0x080fe200078e00ff */
[-C--:B------:R-:W-:Y:S01]  /*5600*/  SHF.R.U32.HI R21, RZ, R31.reuse, R50 ;  /* 0x0000001fff157219 */ /* 0x080fe20000011632 */
[----:B------:R-:W-:Y:S01]  /*5610*/  UIMAD UR24, UR24, UR23, UR22 ;  /* 0x00000017181872a4 */ /* 0x000fe2000f8e0216 */
[----:B------:R-:W-:Y:S01]  /*5620*/  R2UR UR33, R25 ;  /* 0x00000000192172ca */ /* 0x000fe200000e0000 */
[----:B------:R-:W-:Y:S01]  /*5630*/  IMAD.U32 R59, RZ, RZ, UR38 ;  /* 0x00000026ff3b7e24 */ /* 0x000fe2000f8e00ff */
[-C--:B------:R-:W-:Y:S01]  /*5640*/  SHF.R.U32.HI R34, RZ, R31.reuse, R34 ;  /* 0x0000001fff227219 */ /* 0x080fe20000011622 */
[----:B------:R-:W-:Y:S01]  /*5650*/  IMAD R17, RZ, RZ, -UR38 ;  /* 0x80000026ff117e24 */ /* 0x000fe2000f8e02ff */
[----:B------:R-:W-:Y:S01]  /*5660*/  R2UR UR38, R41 ;  /* 0x00000000292672ca */ /* 0x000fe200000e0000 */
[-C--:B------:R-:W-:Y:S01]  /*5670*/  IMAD.HI.U32 R40, R49, R30.reuse, RZ ;  /* 0x0000001e31287227 */ /* 0x080fe200078e00ff */
[----:B------:R-:W-:Y:S01]  /*5680*/  R2UR UR40, R34 ;  /* 0x00000000222872ca */ /* 0x000fe200000e0000 */
[----:B------:R-:W-:Y:S01]  /*5690*/  USEL UR42, UR43, UR42, !UP0 ;  /* 0x0000002a2b2a7287 */ /* 0x000fe2000c000000 */
[----:B------:R-:W-:Y:S01]  /*56a0*/  R2UR UR25, R57 ;  /* 0x00000000391972ca */ /* 0x000fe200000e0000 */
[-C--:B------:R-:W-:Y:S01]  /*56b0*/  IMAD.HI.U32 R24, R35, R30.reuse, RZ ;  /* 0x0000001e23187227 */ /* 0x080fe200078e00ff */
[-C--:B------:R-:W-:Y:S01]  /*56c0*/  SHF.R.U32.HI R40, RZ, R31.reuse, R40 ;  /* 0x0000001fff287219 */ /* 0x080fe20000011628 */
[----:B------:R-:W-:Y:S01]  /*56d0*/  UIMAD UR26, UR26, UR23, UR22 ;  /* 0x000000171a1a72a4 */ /* 0x000fe2000f8e0216 */
[----:B------:R-:W-:Y:S01]  /*56e0*/  R2UR UR8, R55 ;  /* 0x00000000370872ca */ /* 0x000fe200000e0000 */
[-C--:B------:R-:W-:Y:S01]  /*56f0*/  IMAD.HI.U32 R48, R27, R30.reuse, RZ ;  /* 0x0000001e1b307227 */ /* 0x080fe200078e00ff */
[----:B------:R-:W-:Y:S01]  /*5700*/  R2UR UR19, R40 ;  /* 0x00000000281372ca */ /* 0x000fe200000e0000 */
[----:B------:R-:W-:Y:S01]  /*5710*/  UIADD3 UR43, UPT, UPT, UR45, 0x68, URZ ;  /* 0x000000682d2b7890 */ /* 0x000fe2000fffe0ff */
[----:B------:R-:W-:Y:S01]  /*5720*/  IADD3 R32, PT, PT, RZ, -UR42, RZ ;  /* 0x8000002aff207c10 */ /* 0x000fe2000fffe0ff */
[----:B------:R-:W-:Y:S01]  /*5730*/  IMAD.HI.U32 R44, R8, R30, RZ ;  /* 0x0000001e082c7227 */ /* 0x000fe200078e00ff */
[-C--:B------:R-:W-:Y:S01]  /*5740*/  SHF.R.U32.HI R30, RZ, R31.reuse, R58 ;  /* 0x0000001fff1e7219 */ /* 0x080fe2000001163a */
[----:B------:R-:W-:Y:S01]  /*5750*/  USEL UR31, UR38, UR31, !UP0 ;  /* 0x0000001f261f7287 */ /* 0x000fe2000c000000 */
[-C--:B------:R-:W-:Y:S01]  /*5760*/  SHF.R.U32.HI R19, RZ, R31.reuse, R48 ;  /* 0x0000001fff137219 */ /* 0x080fe20000011630 */
[----:B------:R-:W-:Y:S01]  /*5770*/  IMAD.U32 R18, RZ, RZ, UR46 ;  /* 0x0000002eff127e24 */ /* 0x000fe2000f8e00ff */
[----:B------:R-:W-:Y:S01]  /*5780*/  USEL UR46, UR39, UR35, !UP0 ;  /* 0x00000023272e7287 */ /* 0x000fe2000c000000 */
[----:B------:R-:W-:Y:S01]  /*5790*/  IMAD.U32 R25, RZ, RZ, UR34 ;  /* 0x00000022ff197e24 */ /* 0x000fe2000f8e00ff */
[----:B------:R-:W-:Y:S01]  /*57a0*/  R2UR UR36, R30 ;  /* 0x000000001e2472ca */ /* 0x000fe200000e0000 */
[----:B------:R-:W-:Y:S01]  /*57b0*/  IMAD.U32 R48, RZ, RZ, UR31 ;  /* 0x0000001fff307e24 */ /* 0x000fe2000f8e00ff */
[----:B------:R-:W-:Y:S01]  /*57c0*/  R2UR UR34, R21 ;  /* 0x00000000152272ca */ /* 0x000fe200000e0000 */
[----:B------:R-:W-:Y:S01]  /*57d0*/  IMAD R47, R29, R32, R47 ;  /* 0x000000201d2f7224 */ /* 0x000fe200078e022f */
[----:B------:R-:W-:Y:S01]  /*57e0*/  R2UR UR39, R39 ;  /* 0x00000000272772ca */ /* 0x000fe200000e0000 */
[----:B------:R-:W-:Y:S01]  /*57f0*/  IMAD R30, RZ, RZ, -UR46 ;  /* 0x8000002eff1e7e24 */ /* 0x000fe2000f8e02ff */
[----:B------:R-:W-:Y:S01]  /*5800*/  MOV R21, UR41 ;  /* 0x0000002900157c02 */ /* 0x000fe20008000f00 */
[----:B------:R-:W-:Y:S01]  /*5810*/  USEL UR44, UR44, UR19, !UP0 ;  /* 0x000000132c2c7287 */ /* 0x000fe2000c000000 */
[----:B------:R-:W-:Y:S01]  /*5820*/  R2UR UR41, R43 ;  /* 0x000000002b2972ca */ /* 0x000fe200000e0000 */
[----:B------:R-:W-:Y:S01]  /*5830*/  IMAD R45, R29, R30, R45 ;  /* 0x0000001e1d2d7224 */ /* 0x000fe200078e022d */
[----:B------:R-:W-:Y:S01]  /*5840*/  R2UR UR35, R37 ;  /* 0x00000000252372ca */ /* 0x000fe200000e0000 */
[----:B------:R-:W-:Y:S01]  /*5850*/  IMAD R30, RZ, RZ, -UR31 ;  /* 0x8000001fff1e7e24 */ /* 0x000fe2000f8e02ff */
[----:B------:R-:W-:Y:S01]  /*5860*/  R2UR UR31, R33 ;  /* 0x00000000211f72ca */ /* 0x000fe200000e0000 */
[----:B------:R-:W-:Y:S01]  /*5870*/  UIMAD UR25, UR25, UR23, UR22 ;  /* 0x00000017191972a4 */ /* 0x000fe2000f8e0216 */
[-C--:B------:R-:W-:Y:S01]  /*5880*/  SHF.R.U32.HI R24, RZ, R31.reuse, R24 ;  /* 0x0000001fff187219 */ /* 0x080fe20000011618 */
[----:B------:R-:W-:Y:S01]  /*5890*/  IMAD R34, RZ, RZ, -UR44 ;  /* 0x8000002cff227e24 */ /* 0x000fe2000f8e02ff */
[----:B------:R-:W-:Y:S01]  /*58a0*/  SHF.R.U32.HI R31, RZ, R31, R44 ;  /* 0x0000001fff1f7219 */ /* 0x000fe2000001162c */
[----:B------:R-:W-:Y:S01]  /*58b0*/  USEL UR39, UR39, UR36, !UP0 ;  /* 0x0000002427277287 */ /* 0x000fe2000c000000 */
[----:B------:R-:W-:Y:S01]  /*58c0*/  R2UR UR36, R28 ;  /* 0x000000001c2472ca */ /* 0x000fe200000e0000 */
[----:B------:R-:W-:Y:S01]  /*58d0*/  UIADD3 UR38, UPT, UPT, UR45, 0x40, URZ ;  /* 0x000000402d267890 */ /* 0x000fe2000fffe0ff */
[----:B------:R-:W-:Y:S01]  /*58e0*/  R2UR UR19, R31 ;  /* 0x000000001f1372ca */ /* 0x000fe200000e0000 */
[----:B------:R-:W-:Y:S01]  /*58f0*/  USEL UR40, UR41, UR40, !UP0 ;  /* 0x0000002829287287 */ /* 0x000fe2000c000000 */
[C---:B------:R-:W-:Y:S01]  /*5900*/  IMAD R52, R29.reuse, R17, R52 ;  /* 0x000000111d347224 */ /* 0x040fe200078e0234 */
[----:B------:R-:W-:Y:S01]  /*5910*/  USEL UR33, UR35, UR33, !UP0 ;  /* 0x0000002123217287 */ /* 0x000fe2000c000000 */
[----:B------:R-:W-:Y:S01]  /*5920*/  R2UR UR35, R60 ;  /* 0x000000003c2372ca */ /* 0x000fe200000e0000 */
[----:B------:R-:W-:Y:S01]  /*5930*/  IMAD.U32 R46, RZ, RZ, UR39 ;  /* 0x00000027ff2e7e24 */ /* 0x000fe2000f8e00ff */
[----:B------:R-:W-:Y:S01]  /*5940*/  MOV R17, UR38 ;  /* 0x0000002600117c02 */ /* 0x000fe20008000f00 */
[----:B------:R-:W-:Y:S01]  /*5950*/  IMAD R32, RZ, RZ, -UR40 ;  /* 0x80000028ff207e24 */ /* 0x000fe2000f8e02ff */
[----:B------:R-:W-:Y:S01]  /*5960*/  R2UR UR37, R24 ;  /* 0x00000000182572ca */ /* 0x000fe200000e0000 */
[----:B------:R-:W-:Y:S01]  /*5970*/  IMAD R49, R29, R34, R49 ;  /* 0x000000221d317224 */ /* 0x000fe200078e0231 */
[----:B------:R-:W-:Y:S01]  /*5980*/  R2UR UR38, R35 ;  /* 0x00000000232672ca */ /* 0x000fe200000e0000 */
[----:B------:R-:W-:Y:S01]  /*5990*/  IMAD R43, R29, R32, R43 ;  /* 0x000000201d2b7224 */ /* 0x000fe200078e022b */
[----:B------:R-:W-:Y:S01]  /*59a0*/  USEL UR36, UR36, UR27, !UP0 ;  /* 0x0000001b24247287 */ /* 0x000fe2000c000000 */
[----:B------:R-:W-:Y:S01]  /*59b0*/  IMAD R32, RZ, RZ, -UR39 ;  /* 0x80000027ff207e24 */ /* 0x000fe2000f8e02ff */
[----:B------:R-:W-:Y:S01]  /*59c0*/  USEL UR39, UR31, UR29, !UP0 ;  /* 0x0000001d1f277287 */ /* 0x000fe2000c000000 */
[----:B------:R-:W-:Y:S01]  /*59d0*/  R2UR UR29, R15 ;  /* 0x000000000f1d72ca */ /* 0x000fe200000e0000 */
[C---:B------:R-:W-:Y:S01]  /*59e0*/  IMAD R41, R29.reuse, R30, R41 ;  /* 0x0000001e1d297224 */ /* 0x040fe200078e0229 */
[----:B------:R-:W-:Y:S01]  /*59f0*/  R2UR UR27, R8 ;  /* 0x00000000081b72ca */ /* 0x000fe200000e0000 */
[----:B------:R-:W-:Y:S01]  /*5a00*/  USEL UR34, UR35, UR34, !UP0 ;  /* 0x0000002223227287 */ /* 0x000fe2000c000000 */
[----:B------:R-:W-:Y:S01]  /*5a10*/  MOV R24, UR32 ;  /* 0x0000002000187c02 */ /* 0x000fe20008000f00 */
[----:B------:R-:W-:Y:S01]  /*5a20*/  IMAD R30, RZ, RZ, -UR33 ;  /* 0x80000021ff1e7e24 */ /* 0x000fe2000f8e02ff */
[----:B------:R-:W-:Y:S01]  /*5a30*/  MOV R44, UR33 ;  /* 0x00000021002c7c02 */ /* 0x000fe20008000f00 */
[----:B------:R-:W-:Y:S01]  /*5a40*/  IMAD R39, R29, R32, R39 ;  /* 0x000000201d277224 */ /* 0x000fe200078e0227 */
[----:B------:R-:W-:Y:S01]  /*5a50*/  R2UR UR32, R19 ;  /* 0x00000000132072ca */ /* 0x000fe200000e0000 */
[----:B------:R-:W-:Y:S01]  /*5a60*/  IMAD R54, RZ, RZ, -UR34 ;  /* 0x80000022ff367e24 */ /* 0x000fe2000f8e02ff */
[----:B------:R-:W-:Y:S01]  /*5a70*/  R2UR UR33, R27 ;  /* 0x000000001b2172ca */ /* 0x000fe200000e0000 */
[----:B------:R-:W-:Y:S01]  /*5a80*/  USEL UR37, UR38, UR37, !UP0 ;  /* 0x0000002526257287 */ /* 0x000fe2000c000000 */
[----:B------:R-:W-:Y:S01]  /*5a90*/  R2UR UR31, R16 ;  /* 0x00000000101f72ca */ /* 0x000fe200000e0000 */
[----:B------:R-:W-:Y:S01]  /*5aa0*/  USEL UR28, UR29, UR28, !UP0 ;  /* 0x0000001c1d1c7287 */ /* 0x000fe2000c000000 */
[C---:B------:R-:W-:Y:S01]  /*5ab0*/  IMAD R60, R29.reuse, R54, R60 ;  /* 0x000000361d3c7224 */ /* 0x040fe200078e023c */
[----:B------:R-:W-:Y:S01]  /*5ac0*/  USEL UR27, UR27, UR19, !UP0 ;  /* 0x000000131b1b7287 */ /* 0x000fe2000c000000 */
[----:B------:R-:W-:Y:S01]  /*5ad0*/  IMAD R37, R29, R30, R37 ;  /* 0x0000001e1d257224 */ /* 0x000fe200078e0225 */
[----:B------:R-:W-:Y:S01]  /*5ae0*/  R2UR UR10, R53 ;  /* 0x00000000350a72ca */ /* 0x000fe200000e0000 */
[----:B------:R-:W-:Y:S01]  /*5af0*/  IMAD R32, RZ, RZ, -UR37 ;  /* 0x80000025ff207e24 */ /* 0x000fe2000f8e02ff */
[----:B------:R-:W-:Y:S01]  /*5b00*/  MOV R57, UR44 ;  /* 0x0000002c00397c02 */ /* 0x000fe20008000f00 */
[----:B------:R-:W-:Y:S01]  /*5b10*/  IMAD R56, RZ, RZ, -UR28 ;  /* 0x8000001cff387e24 */ /* 0x000fe2000f8e02ff */
[----:B------:R-:W-:Y:S01]  /*5b20*/  MOV R40, UR39 ;  /* 0x0000002700287c02 */ /* 0x000fe20008000f00 */
[----:B------:R-:W-:Y:S01]  /*5b30*/  IMAD R54, RZ, RZ, -UR27 ;  /* 0x8000001bff367e24 */ /* 0x000fe2000f8e02ff */
[----:B------:R-:W-:Y:S01]  /*5b40*/  USEL UR32, UR33, UR32, !UP0 ;  /* 0x0000002021207287 */ /* 0x000fe2000c000000 */
[C---:B------:R-:W-:Y:S01]  /*5b50*/  IMAD R15, R29.reuse, R56, R15 ;  /* 0x000000381d0f7224 */ /* 0x040fe200078e020f */
[----:B------:R-:W-:Y:S01]  /*5b60*/  MOV R56, UR25 ;  /* 0x0000001900387c02 */ /* 0x000fe20008000f00 */
[----:B------:R-:W-:Y:S01]  /*5b70*/  IMAD R8, R29, R54, R8 ;  /* 0x000000361d087224 */ /* 0x000fe200078e0208 */
[----:B------:R-:W-:Y:S01]  /*5b80*/  UIMAD UR25, UR8, UR23, UR22 ;  /* 0x00000017081972a4 */ /* 0x000fe2000f8e0216 */
[----:B------:R-:W-:Y:S01]  /*5b90*/  IMAD.U32 R54, RZ, RZ, UR24 ;  /* 0x00000018ff367e24 */ /* 0x000fe2000f8e00ff */
[----:B------:R-:W-:Y:S01]  /*5ba0*/  UIMAD UR24, UR7, UR23, UR22 ;  /* 0x00000017071872a4 */ /* 0x000fe2000f8e0216 */
[----:B------:R-:W-:Y:S01]  /*5bb0*/  R2UR UR8, R52 ;  /* 0x00000000340872ca */ /* 0x000fe200000e0000 */
[----:B------:R-:W-:Y:S01]  /*5bc0*/  IMAD R30, RZ, RZ, -UR39 ;  /* 0x80000027ff1e7e24 */ /* 0x000fe2000f8e02ff */
[----:B------:R-:W-:Y:S01]  /*5bd0*/  R2UR UR7, R49 ;  /* 0x00000000310772ca */ /* 0x000fe200000e0000 */
[----:B------:R-:W-:Y:S01]  /*5be0*/  IMAD.U32 R52, RZ, RZ, UR25 ;  /* 0x00000019ff347e24 */ /* 0x000fe2000f8e00ff */
[----:B------:R-:W-:Y:S01]  /*5bf0*/  UIMAD UR25, UR4, UR23, UR22 ;  /* 0x00000017041972a4 */ /* 0x000fe2000f8e0216 */
[----:B------:R-:W-:Y:S01]  /*5c00*/  IMAD.U32 R49, RZ, RZ, UR24 ;  /* 0x00000018ff317e24 */ /* 0x000fe2000f8e00ff */
[----:B------:R-:W-:Y:S01]  /*5c10*/  UIMAD UR24, UR21, UR23, UR22 ;  /* 0x00000017151872a4 */ /* 0x000fe2000f8e0216 */
[----:B------:R-:W-:Y:S01]  /*5c20*/  R2UR UR4, R47 ;  /* 0x000000002f0472ca */ /* 0x000fe200000e0000 */
[----:B------:R-:W-:Y:S01]  /*5c30*/  IMAD R35, R29, R32, R35 ;  /* 0x000000201d237224 */ /* 0x000fe200078e0223 */
[----:B------:R-:W-:Y:S01]  /*5c40*/  R2UR UR21, R45 ;  /* 0x000000002d1572ca */ /* 0x000fe200000e0000 */
[----:B------:R-:W-:Y:S01]  /*5c50*/  IMAD R33, R29, R30, R33 ;  /* 0x0000001e1d217224 */ /* 0x000fe200078e0221 */
[----:B------:R-:W-:Y:S01]  /*5c60*/  MOV R47, UR25 ;  /* 0x00000019002f7c02 */ /* 0x000fe20008000f00 */
[----:B------:R-:W-:Y:S01]  /*5c70*/  IMAD.U32 R45, RZ, RZ, UR24 ;  /* 0x00000018ff2d7e24 */ /* 0x000fe2000f8e00ff */
[----:B------:R-:W-:Y:S01]  /*5c80*/  UIMAD UR25, UR20, UR23, UR22 ;  /* 0x00000017141972a4 */ /* 0x000fe2000f8e0216 */
[----:B------:R-:W-:Y:S01]  /*5c90*/  R2UR UR20, R43 ;  /* 0x000000002b1472ca */ /* 0x000fe200000e0000 */
[----:B------:R-:W-:Y:S01]  /*5ca0*/  UIMAD UR24, UR18, UR23, UR22 ;  /* 0x00000017121872a4 */ /* 0x000fe2000f8e0216 */
[----:B------:R-:W-:Y:S01]  /*5cb0*/  R2UR UR18, R41 ;  /* 0x00000000291272ca */ /* 0x000fe200000e0000 */
[----:B------:R-:W-:Y:S01]  /*5cc0*/  USEL UR30, UR31, UR30, !UP0 ;  /* 0x0000001e1f1e7287 */ /* 0x000fe2000c000000 */
[----:B------:R-:W-:Y:S01]  /*5cd0*/  IADD3 R30, PT, PT, RZ, -UR32, RZ ;  /* 0x80000020ff1e7c10 */ /* 0x000fe2000fffe0ff */
[----:B------:R-:W-:Y:S01]  /*5ce0*/  IMAD.U32 R43, RZ, RZ, UR25 ;  /* 0x00000019ff2b7e24 */ /* 0x000fe2000f8e00ff */
[----:B------:R-:W-:Y:S01]  /*5cf0*/  UIMAD UR25, UR17, UR23, UR22 ;  /* 0x00000017111972a4 */ /* 0x000fe2000f8e0216 */
[----:B------:R-:W-:Y:S01]  /*5d00*/  IMAD.U32 R41, RZ, RZ, UR24 ;  /* 0x00000018ff297e24 */ /* 0x000fe2000f8e00ff */
[----:B------:R-:W-:Y:S01]  /*5d10*/  UIMAD UR24, UR16, UR23, UR22 ;  /* 0x00000017101872a4 */ /* 0x000fe2000f8e0216 */
[----:B------:R-:W-:Y:S01]  /*5d20*/  R2UR UR17, R39 ;  /* 0x00000000271172ca */ /* 0x000fe200000e0000 */
[----:B------:R-:W-:Y:S01]  /*5d30*/  IMAD R27, R29, R30, R27 ;  /* 0x0000001e1d1b7224 */ /* 0x000fe200078e021b */
[----:B------:R-:W-:Y:S01]  /*5d40*/  R2UR UR16, R37 ;  /* 0x00000000251072ca */ /* 0x000fe200000e0000 */
[----:B------:R-:W-:Y:S01]  /*5d50*/  IMAD R31, RZ, RZ, -UR36 ;  /* 0x80000024ff1f7e24 */ /* 0x000fe2000f8e02ff */
[----:B------:R-:W-:Y:S01]  /*5d60*/  MOV R39, UR25 ;  /* 0x0000001900277c02 */ /* 0x000fe20008000f00 */
[----:B------:R-:W-:Y:S01]  /*5d70*/  IMAD.U32 R37, RZ, RZ, UR24 ;  /* 0x00000018ff257e24 */ /* 0x000fe2000f8e00ff */
[----:B------:R-:W-:Y:S01]  /*5d80*/  UIMAD UR25, UR13, UR23, UR22 ;  /* 0x000000170d1972a4 */ /* 0x000fe2000f8e0216 */
[----:B------:R-:W-:Y:S01]  /*5d90*/  R2UR UR13, R35 ;  /* 0x00000000230d72ca */ /* 0x000fe200000e0000 */
[----:B------:R-:W-:Y:S01]  /*5da0*/  UIMAD UR24, UR12, UR23, UR22 ;  /* 0x000000170c1872a4 */ /* 0x000fe2000f8e0216 */
[----:B------:R-:W-:Y:S01]  /*5db0*/  R2UR UR12, R33 ;  /* 0x00000000210c72ca */ /* 0x000fe200000e0000 */
[----:B------:R-:W-:Y:S01]  /*5dc0*/  IMAD R58, RZ, RZ, -UR30 ;  /* 0x8000001eff3a7e24 */ /* 0x000fe2000f8e02ff */
[----:B------:R-:W-:Y:S01]  /*5dd0*/  UIMAD UR21, UR21, UR6, UR5 ;  /* 0x00000006151572a4 */ /* 0x000fe2000f8e0205 */
[----:B------:R-:W-:Y:S01]  /*5de0*/  IMAD.U32 R35, RZ, RZ, UR25 ;  /* 0x00000019ff237e24 */ /* 0x000fe2000f8e00ff */
[----:B------:R-:W-:Y:S01]  /*5df0*/  UIMAD UR25, UR11, UR23, UR22 ;  /* 0x000000170b1972a4 */ /* 0x000fe2000f8e0216 */
[----:B------:R-:W-:Y:S01]  /*5e00*/  IMAD.U32 R33, RZ, RZ, UR24 ;  /* 0x00000018ff217e24 */ /* 0x000fe2000f8e00ff */
[----:B------:R-:W-:Y:S01]  /*5e10*/  UIMAD UR24, UR10, UR23, UR22 ;  /* 0x000000170a1872a4 */ /* 0x000fe2000f8e0216 */
[C---:B------:R-:W-:Y:S01]  /*5e20*/  IMAD R31, R29.reuse, R31, R28 ;  /* 0x0000001f1d1f7224 */ /* 0x040fe200078e021c */
[----:B------:R-:W-:Y:S01]  /*5e30*/  UIMAD UR23, UR9, UR23, UR22 ;  /* 0x00000017091772a4 */ /* 0x000fe2000f8e0216 */
[----:B------:R-:W-:Y:S01]  /*5e40*/  IMAD R16, R29, R58, R16 ;  /* 0x0000003a1d107224 */ /* 0x000fe200078e0210 */
[----:B------:R-:W-:Y:S01]  /*5e50*/  UIMAD UR22, UR8, UR6, UR5 ;  /* 0x00000006081672a4 */ /* 0x000fe2000f8e0205 */
[----:B------:R-:W-:Y:S01]  /*5e60*/  R2UR UR9, R27 ;  /* 0x000000001b0972ca */ /* 0x000fe200000e0000 */
[----:B------:R-:W-:Y:S01]  /*5e70*/  UIMAD UR20, UR20, UR6, UR5 ;  /* 0x00000006141472a4 */ /* 0x000fe2000f8e0205 */
[----:B------:R-:W-:Y:S01]  /*5e80*/  R2UR UR11, R31 ;  /* 0x000000001f0b72ca */ /* 0x000fe200000e0000 */
[----:B------:R-:W-:Y:S01]  /*5e90*/  IMAD.U32 R27, RZ, RZ, UR23 ;  /* 0x00000017ff1b7e24 */ /* 0x000fe2000f8e00ff */
[----:B------:R-:W-:Y:S01]  /*5ea0*/  UIMAD UR23, UR7, UR6, UR5 ;  /* 0x00000006071772a4 */ /* 0x000fe2000f8e0205 */
[----:B------:R-:W-:Y:S01]  /*5eb0*/  IMAD.U32 R75, RZ, RZ, UR22 ;  /* 0x00000016ff4b7e24 */ /* 0x000fe2000f8e00ff */
[----:B------:R-:W-:Y:S01]  /*5ec0*/  UIMAD UR22, UR4, UR6, UR5 ;  /* 0x00000006041672a4 */ /* 0x000fe2000f8e0205 */
[----:B------:R-:W-:Y:S01]  /*5ed0*/  R2UR UR7, R15 ;  /* 0x000000000f0772ca */ /* 0x000fe200000e0000 */
[----:B------:R-:W-:Y:S01]  /*5ee0*/  UIMAD UR18, UR18, UR6, UR5 ;  /* 0x00000006121272a4 */ /* 0x000fe2000f8e0205 */
[----:B------:R-:W-:Y:S01]  /*5ef0*/  R2UR UR4, R8 ;  /* 0x00000000080472ca */ /* 0x000fe200000e0000 */
[----:B------:R-:W1:Y:S01]  /*5f00*/  LDC R15, c[0x0][0x38c] ;  /* 0x0000e300ff0f7b82 */ /* 0x000e620000000800 */
[----:B------:R-:W-:Y:S01]  /*5f10*/  R2UR UR10, R60 ;  /* 0x000000003c0a72ca */ /* 0x000fe200000e0000 */
[----:B------:R-:W-:Y:S01]  /*5f20*/  UIMAD UR17, UR17, UR6, UR5 ;  /* 0x00000006111172a4 */ /* 0x000fe2000f8e0205 */
[----:B------:R-:W-:Y:S01]  /*5f30*/  R2UR UR8, R16 ;  /* 0x00000000100872ca */ /* 0x000fe200000e0000 */
[----:B------:R-:W-:Y:S01]  /*5f40*/  UIMAD UR16, UR16, UR6, UR5 ;  /* 0x00000006101072a4 */ /* 0x000fe2000f8e0205 */
[----:B------:R-:W-:Y:S01]  /*5f50*/  IMAD.U32 R19, RZ, RZ, UR47 ;  /* 0x0000002fff137e24 */ /* 0x000fe2000f8e00ff */
[----:B------:R-:W-:Y:S01]  /*5f60*/  UIMAD UR13, UR13, UR6, UR5 ;  /* 0x000000060d0d72a4 */ /* 0x000fe2000f8e0205 */
[----:B------:R-:W-:Y:S01]  /*5f70*/  IMAD.U32 R55, RZ, RZ, UR42 ;  /* 0x0000002aff377e24 */ /* 0x000fe2000f8e00ff */
[----:B------:R-:W2:Y:S01]  /*5f80*/  LDC R8, c[0x0][0x390] ;  /* 0x0000e400ff087b82 */ /* 0x000ea20000000800 */
[----:B------:R-:W-:Y:S01]  /*5f90*/  UIMAD UR12, UR12, UR6, UR5 ;  /* 0x000000060c0c72a4 */ /* 0x000fe2000f8e0205 */
[----:B------:R-:W-:Y:S01]  /*5fa0*/  IMAD.U32 R53, RZ, RZ, UR46 ;  /* 0x0000002eff357e24 */ /* 0x000fe2000f8e00ff */
        /* <DEDUP_REMOVED lines=34> */
[----:B------:R-:W-:Y:S02]  /*61d0*/  VIADD R7, R7, UR14 ;  /* 0x0000000e07077c36 */ /* 0x000fe40008000000 */
[----:B-1----:R-:W-:-:S07]  /*61e0*/  IMAD.U32 R16, RZ, RZ, UR14 ;  /* 0x0000000eff107e24 */ /* 0x002fce000f8e00ff */
.L_x_28:
[----:B------:R-:W-:Y:S01]  /*61f0*/  @!P5 IMAD.MOV.U32 R77, RZ, RZ, 0x10000 ;  /* 0x00010000ff4dd424 */ /* 0x000fe200078e00ff */
[----:B------:R-:W-:Y:S02]  /*6200*/  R2UR UR5, R85 ;  /* 0x00000000550572ca */ /* 0x000fe400000e0000 */
[----:B------:R-:W-:Y:S11]  /*6210*/  R2UR UR4, R0 ;  /* 0x00000000000472ca */ /* 0x000ff600000e0000 */
[----:B------:R-:W-:Y:S02]  /*6220*/  @!UPT UIADD3 URZ, UPT, UPT, URZ, URZ, URZ ;  /* 0x000000fffffff290 */ /* 0x000fe4000fffe0ff */
[----:B------:R-:W-:Y:S06]  /*6230*/  ULEA UR4, UR5, UR4, 0x3 ;  /* 0x0000000405047291 */ /* 0x000fec000f8e18ff */
[----:B------:R-:W-:Y:S01]  /*6240*/  IMAD.U32 R81, RZ, RZ, UR4 ;  /* 0x00000004ff517e24 */ /* 0x000fe2000f8e00ff */
[----:B----4-:R-:W-:Y:S06]  /*6250*/  @P2 BRA `(.L_x_24) ;  /* 0x0000000000102947 */ /* 0x010fec0003800000 */
[----:B------:R-:W-:Y:S02]  /*6260*/  R2UR UR4, R81 ;  /* 0x00000000510472ca */ /* 0x000fe400000e0000 */
[----:B------:R-:W-:Y:S11]  /*6270*/  SHF.L.U32 R79, R10, 0x1f, RZ ;  /* 0x0000001f0a4f7819 */ /* 0x000ff600000006ff */
[----:B------:R-:W1:Y:S02]  /*6280*/  SYNCS.PHASECHK.TRANS64.TRYWAIT P0, [UR4+0x18], R79 ;  /* 0x0000184fff0075a7 */ /* 0x000e640008001104 */
[----:B-1----:R-:W-:Y:S05]  /*6290*/  @!P0 BRA `(.L_x_25) ;  /* 0x000000ac00dc8947 */ /* 0x002fea0003800000 */
.L_x_24:
[----:B------:R-:W-:Y:S01]  /*62a0*/  R2UR UR4, R81 ;  /* 0x00000000510472ca */ /* 0x000fe200000e0000 */
[----:B------:R-:W-:Y:S11]  /*62b0*/  BSSY.RECONVERGENT B0, `(.L_x_26) ;  /* 0x0000005000007945 */ /* 0x000ff60003800200 */
[----:B------:R-:W-:Y:S01]  /*62c0*/  @!UPT UIADD3 URZ, UPT, UPT, URZ, URZ, URZ ;  /* 0x000000fffffff290 */ /* 0x000fe2000fffe0ff */
[----:B------:R3:W-:Y:S01]  /*62d0*/  @!P5 SYNCS.ARRIVE.TRANS64 RZ, [UR4], R77 ;  /* 0x0000004dffffd9a7 */ /* 0x0007e20008000004 */
[----:B------:R-:W-:Y:S05]  /*62e0*/  @P4 BRA `(.L_x_27) ;  /* 0x0000000000044947 */ /* 0x000fea0003800000 */
[----:B------:R-:W-:Y:S05]  /*62f0*/  BPT.TRAP 0x1 ;  /* 0x000000040000795c */ /* 0x000fea0000300000 */
.L_x_27:
[----:B------:R-:W-:Y:S05]  /*6300*/  BSYNC.RECONVERGENT B0 ;  /* 0x0000000000007941 */ /* 0x000fea0003800200 */
.L_x_26:
[----:B------:R-:W-:Y:S02]  /*6310*/  ELECT P1, URZ, PT ;  /* 0x0000000000ff782f */ /* 0x000fe40003820000 */
[----:B------:R-:W-:Y:S01]  /*6320*/  R2UR UR38, R14 ;  /* 0x000000000e2672ca */ /* 0x000fe200000e0000 */
[----:B------:R-:W4:Y:S01]  /*6330*/  LDCU.64 UR6, c[0x0][0x4b8] ;  /* 0x00009700ff0677ac */ /* 0x000f220008000a00 */
[----:B------:R-:W-:Y:S01]  /*6340*/  R2UR UR39, R11 ;  /* 0x000000000b2772ca */ /* 0x000fe200000e0000 */
[----:B------:R-:W-:Y:S01]  /*6350*/  VIADD R82, R85, 0x1 ;  /* 0x0000000155527836 */ /* 0x000fe20000000000 */
[----:B------:R-:W-:Y:S01]  /*6360*/  R2UR UR25, R81 ;  /* 0x00000000511972ca */ /* 0x000fe200000e0000 */
[----:B------:R-:W4:Y:S01]  /*6370*/  LDCU.64 UR4, c[0x0][0x4d8] ;  /* 0x00009b00ff0477ac */ /* 0x000f220008000a00 */
[----:B------:R-:W-:Y:S02]  /*6380*/  R2UR UR27, R58 ;  /* 0x000000003a1b72ca */ /* 0x000fe400000e0000 */
[----:B------:R-:W-:Y:S01]  /*6390*/  R2UR UR28, R75 ;  /* 0x000000004b1c72ca */ /* 0x000fe200000e0000 */
[----:B------:R-:W-:Y:S01]  /*63a0*/  UMOV UR22, 0x0 ;  /* 0x0000000000167882 */ /* 0x000fe20000000000 */
[----:B------:R-:W-:Y:S01]  /*63b0*/  R2UR UR29, R59 ;  /* 0x000000003b1d72ca */ /* 0x000fe200000e0000 */
[----:B------:R-:W-:Y:S01]  /*63c0*/  UMOV UR23, 0x10000000 ;  /* 0x1000000000177882 */ /* 0x000fe20000000000 */
[----:B------:R-:W-:Y:S01]  /*63d0*/  @P1 IADD3 R14, P0, PT, R12, 0x80, RZ ;  /* 0x000000800c0e1810 */ /* 0x000fe20007f1e0ff */
[----:B------:R-:W-:Y:S01]  /*63e0*/  @P1 IMAD.SHL.U32 R81, R20, 0x40, RZ ;  /* 0x0000004014511824 */ /* 0x000fe200078e00ff */
[----:B-1----:R-:W-:Y:S01]  /*63f0*/  MOV.SPILL R79, UR59 ;  /* 0x0000003b004f7c02 */ /* 0x002fe20009000f00 */
[----:B------:R-:W-:Y:S01]  /*6400*/  UMOV UR76, UR39 ;  /* 0x00000027004c7c82 */ /* 0x000fe20008000000 */
[----:B------:R-:W-:Y:S01]  /*6410*/  @P1 R2UR UR9, R14 ;  /* 0x000000000e0912ca */ /* 0x000fe200000e0000 */
[--C-:B------:R-:W-:Y:S01]  /*6420*/  @P1 IMAD.X R11, RZ, RZ, R13.reuse, P0 ;  /* 0x000000ffff0b1224 */ /* 0x100fe200000e060d */
[----:B------:R-:W-:Y:S01]  /*6430*/  ISETP.NE.AND P0, PT, R82, 0x3, PT ;  /* 0x000000035200780c */ /* 0x000fe20003f05270 */
[----:B------:R-:W-:Y:S01]  /*6440*/  UMOV UR77, UR38 ;  /* 0x00000026004d7c82 */ /* 0x000fe20008000000 */
[----:B------:R-:W-:Y:S01]  /*6450*/  @P1 R2UR UR26, R81 ;  /* 0x00000000511a12ca */ /* 0x000fe200000e0000 */
[----:B------:R-:W-:Y:S01]  /*6460*/  UMOV UR68, UR39 ;  /* 0x0000002700447c82 */ /* 0x000fe20008000000 */
[----:B------:R-:W-:Y:S01]  /*6470*/  @P1 R2UR UR8, R11 ;  /* 0x000000000b0812ca */ /* 0x000fe200000e0000 */
[--C-:B------:R-:W-:Y:S01]  /*6480*/  @P1 IMAD R11, R85, 0x8000, R0.reuse ;  /* 0x00008000550b1824 */ /* 0x100fe200078e0200 */
[----:B----4-:R-:W-:Y:S01]  /*6490*/  UIMAD UR4, UR39, UR6, UR4 ;  /* 0x00000006270472a4 */ /* 0x010fe2000f8e0204 */
[----:B------:R-:W-:Y:S01]  /*64a0*/  SEL R81, RZ, 0x1, P0 ;  /* 0x00000001ff517807 */ /* 0x000fe20000000000 */
[----:B------:R-:W-:Y:S01]  /*64b0*/  UIMAD UR5, UR38, UR7, UR5 ;  /* 0x00000007260572a4 */ /* 0x000fe2000f8e0205 */
[C---:B------:R-:W-:Y:S01]  /*64c0*/  @P1 VIADD R14, R11.reuse, 0x8400 ;  /* 0x000084000b0e1836 */ /* 0x040fe20000000000 */
[----:B------:R-:W-:Y:S01]  /*64d0*/  UMOV UR6, UR29 ;  /* 0x0000001d00067c82 */ /* 0x000fe20008000000 */
[----:B------:R-:W-:Y:S01]  /*64e0*/  IMAD.U32 R84, RZ, RZ, UR9 ;  /* 0x00000009ff547e24 */ /* 0x000fe2000f8e00ff */
[----:B------:R-:W-:Y:S01]  /*64f0*/  LOP3.LUT R10, R10, R81, RZ, 0x3c, !PT ;  /* 0x000000510a0a7212 */ /* 0x000fe200078e3cff */
[----:B------:R-:W-:Y:S01]  /*6500*/  UMOV UR7, UR28 ;  /* 0x0000001c00077c82 */ /* 0x000fe20008000000 */
[----:B------:R-:W-:Y:S01]  /*6510*/  @P1 R2UR UR24, R14 ;  /* 0x000000000e1812ca */ /* 0x000fe200000e0000 */
[----:B------:R-:W-:Y:S01]  /*6520*/  @P1 VIADD R14, R11, 0x8800 ;  /* 0x000088000b0e1836 */ /* 0x000fe20000000000 */
[----:B------:R-:W-:Y:S01]  /*6530*/  @P1 R2UR UR20, R84 ;  /* 0x00000000541412ca */ /* 0x000fe200000e0000 */
[----:B------:R-:W-:Y:S01]  /*6540*/  IMAD.U32 R85, RZ, RZ, UR8 ;  /* 0x00000008ff557e24 */ /* 0x000fe2000f8e00ff */
[----:B------:R-:W-:Y:S01]  /*6550*/  UPRMT UR8, UR4, 0x40, UR5 ;  /* 0x0000004004087896 */ /* 0x000fe20008000005 */
[----:B------:R-:W-:Y:S01]  /*6560*/  SHF.L.U32 R83, R10, 0x1f, RZ ;  /* 0x0000001f0a537819 */ /* 0x000fe200000006ff */
[----:B------:R-:W-:Y:S01]  /*6570*/  UMOV UR69, UR38 ;  /* 0x0000002600457c82 */ /* 0x000fe20008000000 */
[----:B------:R-:W-:Y:S01]  /*6580*/  UMOV UR5, UR26 ;  /* 0x0000001a00057c82 */ /* 0x000fe20008000000 */
[----:B------:R-:W-:Y:S01]  /*6590*/  @P1 R2UR UR21, R85 ;  /* 0x00000000551512ca */ /* 0x000fe200000e0000 */
[----:B------:R-:W-:Y:S01]  /*65a0*/  UPRMT UR16, UR8, 0x5410, URZ ;  /* 0x0000541008107896 */ /* 0x000fe200080000ff */
[----:B------:R-:W-:Y:S01]  /*65b0*/  SEL R85, R82, RZ, P0 ;  /* 0x000000ff52557207 */ /* 0x000fe20000000000 */
[----:B------:R-:W-:Y:S01]  /*65c0*/  UMOV UR4, UR25 ;  /* 0x0000001900047c82 */ /* 0x000fe20008000000 */
[----:B------:R-:W-:Y:S01]  /*65d0*/  UMOV UR8, UR27 ;  /* 0x0000001b00087c82 */ /* 0x000fe20008000000 */
[----:B------:R-:W-:Y:S01]  /*65e0*/  R2UR UR59, R56 ;  /* 0x00000000383b72ca */ /* 0x000fe200000e0000 */
[----:B------:R-:W-:Y:S01]  /*65f0*/  UMOV UR57, UR4 ;  /* 0x0000000400397c82 */ /* 0x000fe20008000000 */
[----:B------:R-:W-:Y:S01]  /*6600*/  IMAD R86, R85, 0x8, R0 ;  /* 0x0000000855567824 */ /* 0x000fe200078e0200 */
[----:B------:R-:W-:Y:S01]  /*6610*/  R2UR UR60, R74 ;  /* 0x000000004a3c72ca */ /* 0x000fe200000e0000 */
[----:B------:R-:W-:Y:S01]  /*6620*/  UMOV UR58, UR5 ;  /* 0x00000005003a7c82 */ /* 0x000fe20008000000 */
[----:B------:R-:W-:Y:S01]  /*6630*/  R2UR UR61, R57 ;  /* 0x00000000393d72ca */ /* 0x000fe200000e0000 */
[----:B------:R1:W4:Y:S01]  /*6640*/  SYNCS.PHASECHK.TRANS64.TRYWAIT P2, [R86+URZ+0x18], R83 ;  /* 0x00001853560075a7 */ /* 0x00032200080411ff */
[----:B------:R-:W-:Y:S01]  /*6650*/  R2UR UR52, R73 ;  /* 0x00000000493472ca */ /* 0x000fe200000e0000 */
[----:B------:R5:W-:Y:S01]  /*6660*/  UTMALDG.4D.IM2COL [UR24], [UR20], UR16 ;  /* 0x00000018140073b4 */ /* 0x000be20008058010 */
[----:B---3--:R-:W-:Y:S01]  /*6670*/  MOV.SPILL R77, UR51 ;  /* 0x00000033004d7c02 */ /* 0x008fe20009000f00 */
[----:B------:R-:W-:Y:S01]  /*6680*/  UMOV UR49, UR4 ;  /* 0x0000000400317c82 */ /* 0x000fe20008000000 */
[----:B------:R-:W-:Y:S01]  /*6690*/  R2UR UR51, R54 ;  /* 0x00000000363372ca */ /* 0x000fe200000e0000 */
        /* <DEDUP_REMOVED lines=21> */
[----:B------:R-:W-:Y:S02]  /*67f0*/  @P1 IADD3 R81, P0, PT, R12, 0x180, RZ ;  /* 0x000001800c511810 */ /* 0x000fe40007f1e0ff */
[----:B-----5:R-:W-:Y:S01]  /*6800*/  @P1 R2UR UR24, R14 ;  /* 0x000000000e1812ca */ /* 0x020fe200000e0000 */
[----:B------:R-:W-:Y:S01]  /*6810*/  UIADD3 UR26, UPT, UPT, UR5, 0x20, URZ ;  /* 0x00000020051a7890 */ /* 0x000fe2000fffe0ff */
[C---:B------:R-:W-:Y:S01]  /*6820*/  @P1 VIADD R14, R11.reuse, 0x8c00 ;  /* 0x00008c000b0e1836 */ /* 0x040fe20000000000 */
[----:B------:R-:W-:Y:S01]  /*6830*/  UMOV UR25, UR4 ;  /* 0x0000000400197c82 */ /* 0x000fe20008000000 */
[----:B------:R-:W-:Y:S01]  /*6840*/  UMOV UR27, UR8 ;  /* 0x00000008001b7c82 */ /* 0x000fe20008000000 */
[----:B------:R-:W-:Y:S01]  /*6850*/  UMOV UR28, UR7 ;  /* 0x00000007001c7c82 */ /* 0x000fe20008000000 */
[----:B------:R-:W-:Y:S01]  /*6860*/  UMOV UR29, UR6 ;  /* 0x00000006001d7c82 */ /* 0x000fe20008000000 */
[----:B------:R-:W-:Y:S01]  /*6870*/  @P1 R2UR UR56, R14 ;  /* 0x000000000e3812ca */ /* 0x000fe200000e0000 */
[----:B------:R-:W-:Y:S01]  /*6880*/  UMOV UR10, UR26 ;  /* 0x0000001a000a7c82 */ /* 0x000fe20008000000 */
[C---:B------:R-:W-:Y:S01]  /*6890*/  @P1 VIADD R14, R11.reuse, 0x9000 ;  /* 0x000090000b0e1836 */ /* 0x040fe20000000000 */
[----:B------:R-:W-:Y:S01]  /*68a0*/  UMOV UR8, UR59 ;  /* 0x0000003b00087c82 */ /* 0x000fe20008000000 */
[----:B------:R-:W-:Y:S01]  /*68b0*/  UMOV UR7, UR60 ;  /* 0x0000003c00077c82 */ /* 0x000fe20008000000 */
[----:B------:R-:W-:Y:S01]  /*68c0*/  UMOV UR6, UR61 ;  /* 0x0000003d00067c82 */ /* 0x000fe20008000000 */
[----:B------:R3:W-:Y:S07]  /*68d0*/  UTMALDG.4D.IM2COL [UR24], [UR20], UR16 ;  /* 0x00000018140073b4 */ /* 0x0007ee0008058010 */
[----:B------:R5:W-:Y:S01]  /*68e0*/  UTMALDG.4D.IM2COL [UR56], [UR20], UR16 ;  /* 0x00000038140073b4 */ /* 0x000be20008058010 */
[----:B---3--:R-:W-:Y:S01]  /*68f0*/  @P1 R2UR UR24, R14 ;  /* 0x000000000e1812ca */ /* 0x008fe200000e0000 */
[C---:B------:R-:W-:Y:S01]  /*6900*/  @P1 VIADD R14, R11.reuse, 0x9400 ;  /* 0x000094000b0e1836 */ /* 0x040fe20000000000 */
[----:B------:R-:W-:Y:S01]  /*6910*/  UMOV UR27, UR8 ;  /* 0x00000008001b7c82 */ /* 0x000fe20008000000 */
[----:B------:R-:W-:Y:S01]  /*6920*/  UMOV UR28, UR7 ;  /* 0x00000007001c7c82 */ /* 0x000fe20008000000 */
[----:B------:R-:W-:Y:S01]  /*6930*/  UMOV UR29, UR6 ;  /* 0x00000006001d7c82 */ /* 0x000fe20008000000 */
[----:B------:R-:W-:Y:S01]  /*6940*/  UMOV UR7, UR52 ;  /* 0x0000003400077c82 */ /* 0x000fe20008000000 */
[----:B------:R-:W-:Y:S01]  /*6950*/  @P1 R2UR UR48, R14 ;  /* 0x000000000e3012ca */ /* 0x000fe200000e0000 */
[----:B------:R-:W-:Y:S01]  /*6960*/  @P1 VIADD R14, R11, 0x9800 ;  /* 0x000098000b0e1836 */ /* 0x000fe20000000000 */
[----:B------:R-:W-:Y:S01]  /*6970*/  UMOV UR12, UR7 ;  /* 0x00000007000c7c82 */ /* 0x000fe20008000000 */
[----:B-----5:R-:W-:Y:S01]  /*6980*/  R2UR UR59, R49 ;  /* 0x00000000313b72ca */ /* 0x020fe200000e0000 */
[----:B------:R-:W-:Y:S01]  /*6990*/  UMOV UR6, UR53 ;  /* 0x0000003500067c82 */ /* 0x000fe20008000000 */
[----:B------:R-:W-:Y:S01]  /*69a0*/  R2UR UR60, R71 ;  /* 0x00000000473c72ca */ /* 0x000fe200000e0000 */
[----:B------:R-:W-:Y:S01]  /*69b0*/  UMOV UR13, UR6 ;  /* 0x00000006000d7c82 */ /* 0x000fe20008000000 */
[----:B------:R3:W-:Y:S01]  /*69c0*/  UTMALDG.4D.IM2COL [UR24], [UR20], UR16 ;  /* 0x00000018140073b4 */ /* 0x0007e20008058010 */
[----:B------:R-:W-:Y:S01]  /*69d0*/  @P1 R2UR UR8, R14 ;  /* 0x000000000e0812ca */ /* 0x000fe200000e0000 */
[C---:B------:R-:W-:Y:S01]  /*69e0*/  @P1 VIADD R14, R11.reuse, 0x9c00 ;  /* 0x00009c000b0e1836 */ /* 0x040fe20000000000 */
[----:B------:R-:W-:Y:S01]  /*69f0*/  R2UR UR61, R50 ;  /* 0x00000000323d72ca */ /* 0x000fe200000e0000 */
[----:B------:R-:W-:Y:S01]  /*6a00*/  UMOV UR7, UR44 ;  /* 0x0000002c00077c82 */ /* 0x000fe20008000000 */
[----:B------:R-:W-:Y:S02]  /*6a10*/  UMOV UR6, UR45 ;  /* 0x0000002d00067c82 */ /* 0x000fe40008000000 */
[----:B------:R-:W-:Y:S01]  /*6a20*/  @P1 R2UR UR40, R14 ;  /* 0x000000000e2812ca */ /* 0x000fe200000e0000 */
[----:B------:R5:W-:Y:S01]  /*6a30*/  UTMALDG.4D.IM2COL [UR48], [UR20], UR16 ;  /* 0x00000030140073b4 */ /* 0x000be20008058010 */
[C---:B------:R-:W-:Y:S05]  /*6a40*/  @P1 VIADD R14, R11.reuse, 0xa000 ;  /* 0x0000a0000b0e1836 */ /* 0x040fea0000000000 */
[----:B------:R2:W-:Y:S06]  /*6a50*/  UTMALDG.4D.IM2COL [UR8], [UR20], UR16 ;  /* 0x00000008140073b4 */ /* 0x0005ec0008058010 */
        /* <DEDUP_REMOVED lines=9> */
[----:B-----5:R-:W-:Y:S02]  /*6af0*/  R2UR UR51, R47 ;  /* 0x000000002f3372ca */ /* 0x020fe400000e0000 */
[----:B------:R-:W-:Y:S02]  /*6b00*/  R2UR UR52, R70 ;  /* 0x00000000463472ca */ /* 0x000fe400000e0000 */
[----:B------:R-:W-:Y:S01]  /*6b10*/  R2UR UR53, R48 ;  /* 0x00000000303572ca */ /* 0x000fe200000e0000 */
[----:B--2---:R-:W-:Y:S01]  /*6b20*/  UMOV UR8, UR43 ;  /* 0x0000002b00087c82 */ /* 0x004fe20008000000 */
        /* <DEDUP_REMOVED lines=15> */
[C---:B------:R-:W-:Y:S01]  /*6c20*/  @P1 VIADD R14, R11.reuse, 0xb000 ;  /* 0x0000b0000b0e1836 */ /* 0x040fe20000000000 */
[----:B------:R-:W-:Y:S01]  /*6c30*/  UMOV UR6, UR53 ;  /* 0x0000003500067c82 */ /* 0x000fe20008000000 */
[----:B------:R3:W-:Y:S10]  /*6c40*/  UTMALDG.4D.IM2COL [UR8], [UR20], UR16 ;  /* 0x00000008140073b4 */ /* 0x0007f40008058010 */
[----:B------:R5:W-:Y:S01]  /*6c50*/  UTMALDG.4D.IM2COL [UR48], [UR20], UR16 ;  /* 0x00000030140073b4 */ /* 0x000be20008058010 */
[----:B--2---:R-:W-:Y:S01]  /*6c60*/  @P1 R2UR UR24, R14 ;  /* 0x000000000e1812ca */ /* 0x004fe200000e0000 */
[C---:B------:R-:W-:Y:S01]  /*6c70*/  @P1 VIADD R14, R11.reuse, 0xb400 ;  /* 0x0000b4000b0e1836 */ /* 0x040fe20000000000 */
        /* <DEDUP_REMOVED lines=29> */
[----:B-1----:R-:W-:Y:S01]  /*6e50*/  @P1 R2UR UR24, R14 ;  /* 0x000000000e1812ca */ /* 0x002fe200000e0000 */
[C---:B------:R-:W-:Y:S01]  /*6e60*/  @P1 VIADD R14, R11.reuse, 0xc400 ;  /* 0x0000c4000b0e1836 */ /* 0x040fe20000000000 */
        /* <DEDUP_REMOVED lines=96> */
[----:B------:R-:W-:Y:S02]  /*7470*/  R2UR UR6, R80 ;  /* 0x00000000500672ca */ /* 0x000fe400000e0000 */
        /* <DEDUP_REMOVED lines=18> */
[C---:B------:R-:W-:Y:S01]  /*75a0*/  @P1 VIADD R14, R11.reuse, 0xfc00 ;  /* 0x0000fc000b0e1836 */ /* 0x040fe20000000000 */
[----:B------:R-:W-:Y:S04]  /*75b0*/  UMOV UR7, UR45 ;  /* 0x0000002d00077c82 */ /* 0x000fe80008000000 */
[----:B------:R-:W-:Y:S01]  /*75c0*/  @P1 R2UR UR40, R14 ;  /* 0x000000000e2812ca */ /* 0x000fe200000e0000 */
[----:B------:R-:W-:Y:S01]  /*75d0*/  @P1 VIADD R14, R11, 0x10000 ;  /* 0x000100000b0e1836 */ /* 0x000fe20000000000 */
[----:B------:R3:W-:Y:S11]  /*75e0*/  UTMALDG.4D.IM2COL [UR8], [UR20], UR16 ;  /* 0x00000008140073b4 */ /* 0x0007f60008058010 */
[----:B------:R5:W-:Y:S01]  /*75f0*/  UTMALDG.4D.IM2COL [UR40], [UR20], UR16 ;  /* 0x00000028140073b4 */ /* 0x000be20008058010 */
[----:B-1----:R-:W-:Y:S01]  /*7600*/  @P1 R2UR UR24, R14 ;  /* 0x000000000e1812ca */ /* 0x002fe200000e0000 */
[----:B------:R-:W-:Y:S01]  /*7610*/  @P1 IMAD.X R14, RZ, RZ, R13, P0 ;  /* 0x000000ffff0e1224 */ /* 0x000fe200000e060d */
[----:B------:R-:W-:Y:S01]  /*7620*/  UMOV UR29, UR7 ;  /* 0x00000007001d7c82 */ /* 0x000fe20008000000 */
[----:B--2---:R-:W-:Y:S01]  /*7630*/  R2UR UR51, R25 ;  /* 0x00000000193372ca */ /* 0x004fe200000e0000 */
[----:B------:R-:W-:Y:S01]  /*7640*/  UMOV UR52, UR39 ;  /* 0x0000002700347c82 */ /* 0x000fe20008000000 */
[----:B------:R-:W-:Y:S01]  /*7650*/  UMOV UR53, UR38 ;  /* 0x0000002600357c82 */ /* 0x000fe20008000000 */
[----:B---3--:R-:W-:Y:S01]  /*7660*/  UMOV UR9, UR43 ;  /* 0x0000002b00097c82 */ /* 0x008fe20008000000 */
[----:B------:R-:W-:Y:S01]  /*7670*/  UMOV UR8, UR44 ;  /* 0x0000002c00087c82 */ /* 0x000fe20008000000 */
[----:B------:R-:W-:Y:S01]  /*7680*/  UMOV UR27, UR9 ;  /* 0x00000009001b7c82 */ /* 0x000fe20008000000 */
[----:B------:R-:W-:Y:S01]  /*7690*/  UMOV UR28, UR8 ;  /* 0x00000008001c7c82 */ /* 0x000fe20008000000 */
[----:B------:R-:W-:Y:S03]  /*76a0*/  @P1 R2UR UR9, R81 ;  /* 0x00000000510912ca */ /* 0x000fe600000e0000 */
[----:B------:R1:W-:Y:S01]  /*76b0*/  UTMALDG.4D.IM2COL [UR24], [UR20], UR16 ;  /* 0x00000018140073b4 */ /* 0x0003e20008058010 */
[----:B------:R-:W-:Y:S01]  /*76c0*/  @P1 R2UR UR8, R14 ;  /* 0x000000000e0812ca */ /* 0x000fe200000e0000 */
[C---:B------:R-:W-:Y:S01]  /*76d0*/  @P1 VIADD R14, R11.reuse, 0x20400 ;  /* 0x000204000b0e1836 */ /* 0x040fe20000000000 */
[----:B------:R-:W-:Y:S01]  /*76e0*/  UMOV UR11, UR6 ;  /* 0x00000006000b7c82 */ /* 0x000fe20008000000 */
[----:B------:R-:W-:Y:S01]  /*76f0*/  UMOV UR12, UR39 ;  /* 0x00000027000c7c82 */ /* 0x000fe20008000000 */
[----:B------:R-:W-:Y:S01]  /*7700*/  UMOV UR13, UR38 ;  /* 0x00000026000d7c82 */ /* 0x000fe20008000000 */
[----:B------:R-:W-:Y:S01]  /*7710*/  UMOV UR10, UR5 ;  /* 0x00000005000a7c82 */ /* 0x000fe20008000000 */
[----:B-----5:R-:W-:Y:S01]  /*7720*/  R2UR UR43, R24 ;  /* 0x00000000182b72ca */ /* 0x020fe200000e0000 */
[----:B------:R-:W-:Y:S01]  /*7730*/  UMOV UR44, UR39 ;  /* 0x00000027002c7c82 */ /* 0x000fe20008000000 */
[----:B------:R-:W-:Y:S01]  /*7740*/  UMOV UR45, UR38 ;  /* 0x00000026002d7c82 */ /* 0x000fe20008000000 */
[----:B------:R-:W-:Y:S01]  /*7750*/  IMAD.U32 R82, RZ, RZ, UR9 ;  /* 0x00000009ff527e24 */ /* 0x000fe2000f8e00ff */
[----:B------:R-:W-:Y:S03]  /*7760*/  UMOV UR9, UR4 ;  /* 0x0000000400097c82 */ /* 0x000fe60008000000 */
[----:B------:R-:W-:Y:S01]  /*7770*/  IMAD.U32 R83, RZ, RZ, UR8 ;  /* 0x00000008ff537e24 */ /* 0x000fe2000f8e00ff */
[----:B------:R-:W-:Y:S01]  /*7780*/  @P1 R2UR UR8, R14 ;  /* 0x000000000e0812ca */ /* 0x000fe200000e0000 */
[----:B------:R-:W-:Y:S01]  /*7790*/  @P1 VIADD R14, R11, 0x20800 ;  /* 0x000208000b0e1836 */ /* 0x000fe20000000000 */
[----:B------:R-:W-:Y:S02]  /*77a0*/  @P1 R2UR UR30, R82 ;  /* 0x00000000521e12ca */ /* 0x000fe400000e0000 */
[----:B------:R-:W-:Y:S11]  /*77b0*/  @P1 R2UR UR31, R83 ;  /* 0x00000000531f12ca */ /* 0x000ff600000e0000 */
[----:B------:R-:W-:Y:S02]  /*77c0*/  @!UPT UIADD3 URZ, UPT, UPT, URZ, URZ, URZ ;  /* 0x000000fffffff290 */ /* 0x000fe4000fffe0ff */
[----:B------:R2:W-:Y:S01]  /*77d0*/  UTMALDG.4D [UR8], [UR30], desc[UR22] ;  /* 0x000016081e0075b4 */ /* 0x0005e20008019000 */
[----:B-1----:R-:W-:Y:S01]  /*77e0*/  @P1 R2UR UR24, R14 ;  /* 0x000000000e1812ca */ /* 0x002fe200000e0000 */
        /* <DEDUP_REMOVED lines=8> */
[----:B------:R-:W-:Y:S04]  /*7870*/  UMOV UR6, UR51 ;  /* 0x0000003300067c82 */ /* 0x000fe80008000000 */
[----:B------:R1:W-:Y:S06]  /*7880*/  UTMALDG.4D [UR24], [UR30], desc[UR22] ;  /* 0x000016181e0075b4 */ /* 0x0003ec0008019000 */
[----:B------:R3:W-:Y:S01]  /*7890*/  UTMALDG.4D [UR48], [UR30], desc[UR22] ;  /* 0x000016301e0075b4 */ /* 0x0007e20008019000 */
[----:B--2---:R-:W-:Y:S01]  /*78a0*/  @P1 R2UR UR8, R14 ;  /* 0x000000000e0812ca */ /* 0x004fe200000e0000 */
[----:B------:R-:W-:Y:S01]  /*78b0*/  UMOV UR11, UR6 ;  /* 0x00000006000b7c82 */ /* 0x000fe20008000000 */
[----:B------:R-:W-:Y:S01]  /*78c0*/  UMOV UR10, UR26 ;  /* 0x0000001a000a7c82 */ /* 0x000fe20008000000 */
[C---:B------:R-:W-:Y:S01]  /*78d0*/  @P1 VIADD R14, R11.reuse, 0x21400 ;  /* 0x000214000b0e1836 */ /* 0x040fe20000000000 */
[----:B------:R-:W-:Y:S04]  /*78e0*/  UMOV UR6, UR43 ;  /* 0x0000002b00067c82 */ /* 0x000fe80008000000 */
[----:B------:R-:W-:Y:S01]  /*78f0*/  @P1 R2UR UR40, R14 ;  /* 0x000000000e2812ca */ /* 0x000fe200000e0000 */
[C---:B------:R-:W-:Y:S04]  /*7900*/  @P1 VIADD R14, R11.reuse, 0x21800 ;  /* 0x000218000b0e1836 */ /* 0x040fe80000000000 */
[----:B------:R2:W-:Y:S01]  /*7910*/  UTMALDG.4D [UR8], [UR30], desc[UR22] ;  /* 0x000016081e0075b4 */ /* 0x0005e20008019000 */
[----:B-1----:R-:W-:Y:S07]  /*7920*/  @P1 R2UR UR24, R14 ;  /* 0x000000000e1812ca */ /* 0x002fee00000e0000 */
[----:B------:R1:W-:Y:S01]  /*7930*/  UTMALDG.4D [UR40], [UR30], desc[UR22] ;  /* 0x000016281e0075b4 */ /* 0x0003e20008019000 */
[C---:B------:R-:W-:Y:S01]  /*7940*/  @P1 VIADD R14, R11.reuse, 0x21c00 ;  /* 0x00021c000b0e1836 */ /* 0x040fe20000000000 */
[----:B------:R-:W-:Y:S01]  /*7950*/  UMOV UR27, UR6 ;  /* 0x00000006001b7c82 */ /* 0x000fe20008000000 */
[----:B------:R-:W-:Y:S03]  /*7960*/  UMOV UR6, UR59 ;  /* 0x0000003b00067c82 */ /* 0x000fe60008000000 */
[----:B------:R-:W-:Y:S01]  /*7970*/  @P1 R2UR UR56, R14 ;  /* 0x000000000e3812ca */ /* 0x000fe200000e0000 */
[C---:B------:R-:W-:Y:S01]  /*7980*/  @P1 VIADD R14, R11.reuse, 0x22000 ;  /* 0x000220000b0e1836 */ /* 0x040fe20000000000 */
[----:B---3--:R-:W-:Y:S01]  /*7990*/  R2UR UR51, R22 ;  /* 0x00000000163372ca */ /* 0x008fe200000e0000 */
[----:B------:R3:W-:Y:S10]  /*79a0*/  UTMALDG.4D [UR24], [UR30], desc[UR22] ;  /* 0x000016181e0075b4 */ /* 0x0007f40008019000 */
[----:B------:R5:W-:Y:S01]  /*79b0*/  UTMALDG.4D [UR56], [UR30], desc[UR22] ;  /* 0x000016381e0075b4 */ /* 0x000be20008019000 */
[----:B--2---:R-:W-:Y:S01]  /*79c0*/  @P1 R2UR UR8, R14 ;  /* 0x000000000e0812ca */ /* 0x004fe200000e0000 */
[----:B------:R-:W-:Y:S01]  /*79d0*/  UMOV UR11, UR6 ;  /* 0x00000006000b7c82 */ /* 0x000fe20008000000 */
[C---:B------:R-:W-:Y:S01]  /*79e0*/  @P1 VIADD R14, R11.reuse, 0x22400 ;  /* 0x000224000b0e1836 */ /* 0x040fe20000000000 */
[----:B------:R-:W-:Y:S04]  /*79f0*/  UMOV UR6, UR51 ;  /* 0x0000003300067c82 */ /* 0x000fe80008000000 */
[----:B------:R-:W-:Y:S01]  /*7a00*/  @P1 R2UR UR48, R14 ;  /* 0x000000000e3012ca */ /* 0x000fe200000e0000 */
[----:B------:R-:W-:Y:S01]  /*7a10*/  @P1 VIADD R14, R11, 0x22800 ;  /* 0x000228000b0e1836 */ /* 0x000fe20000000000 */
[----:B-1----:R-:W-:Y:S04]  /*7a20*/  R2UR UR43, R21 ;  /* 0x00000000152b72ca */ /* 0x002fe800000e0000 */
[----:B------:R1:W-:Y:S01]  /*7a30*/  UTMALDG.4D [UR8], [UR30], desc[UR22] ;  /* 0x000016081e0075b4 */ /* 0x0003e20008019000 */
[----:B---3--:R-:W-:Y:S06]  /*7a40*/  @P1 R2UR UR24, R14 ;  /* 0x000000000e1812ca */ /* 0x008fec00000e0000 */
[----:B------:R2:W-:Y:S01]  /*7a50*/  UTMALDG.4D [UR48], [UR30], desc[UR22] ;  /* 0x000016301e0075b4 */ /* 0x0005e20008019000 */
[C---:B------:R-:W-:Y:S01]  /*7a60*/  @P1 VIADD R14, R11.reuse, 0x22c00 ;  /* 0x00022c000b0e1836 */ /* 0x040fe20000000000 */
[----:B------:R-:W-:Y:S01]  /*7a70*/  UMOV UR27, UR6 ;  /* 0x00000006001b7c82 */ /* 0x000fe20008000000 */
[----:B------:R-:W-:Y:S03]  /*7a80*/  UMOV UR6, UR43 ;  /* 0x0000002b00067c82 */ /* 0x000fe60008000000 */
[----:B------:R-:W-:Y:S01]  /*7a90*/  @P1 R2UR UR40, R14 ;  /* 0x000000000e2812ca */ /* 0x000fe200000e0000 */
[----:B------:R-:W-:Y:S01]  /*7aa0*/  @P1 VIADD R14, R11, 0x23000 ;  /* 0x000230000b0e1836 */ /* 0x000fe20000000000 */
[----:B-----5:R-:W-:Y:S01]  /*7ab0*/  R2UR UR59, R19 ;  /* 0x00000000133b72ca */ /* 0x020fe200000e0000 */
[----:B------:R3:W-:Y:S10]  /*7ac0*/  UTMALDG.4D [UR24], [UR30], desc[UR22] ;  /* 0x000016181e0075b4 */ /* 0x0007f40008019000 */
[----:B------:R5:W-:Y:S01]  /*7ad0*/  UTMALDG.4D [UR40], [UR30], desc[UR22] ;  /* 0x000016281e0075b4 */ /* 0x000be20008019000 */
[----:B-1----:R-:W-:Y:S01]  /*7ae0*/  @P1 R2UR UR8, R14 ;  /* 0x000000000e0812ca */ /* 0x002fe200000e0000 */
[----:B------:R-:W-:Y:S01]  /*7af0*/  UMOV UR11, UR6 ;  /* 0x00000006000b7c82 */ /* 0x000fe20008000000 */
[C---:B------:R-:W-:Y:S01]  /*7b00*/  @P1 VIADD R14, R11.reuse, 0x23400 ;  /* 0x000234000b0e1836 */ /* 0x040fe20000000000 */
[----:B------:R-:W-:Y:S04]  /*7b10*/  UMOV UR6, UR59 ;  /* 0x0000003b00067c82 */ /* 0x000fe80008000000 */
[----:B------:R-:W-:Y:S01]  /*7b20*/  @P1 R2UR UR56, R14 ;  /* 0x000000000e3812ca */ /* 0x000fe200000e0000 */
[C---:B------:R-:W-:Y:S01]  /*7b30*/  @P1 VIADD R14, R11.reuse, 0x23800 ;  /* 0x000238000b0e1836 */ /* 0x040fe20000000000 */
[----:B--2---:R-:W-:Y:S04]  /*7b40*/  R2UR UR51, R18 ;  /* 0x00000000123372ca */ /* 0x004fe800000e0000 */
        /* <DEDUP_REMOVED lines=16> */
[----:B------:R-:W-:Y:S01]  /*7c50*/  @P1 VIADD R14, R11, 0x24800 ;  /* 0x000248000b0e1836 */ /* 0x000fe20000000000 */
[----:B--2---:R-:W-:Y:S04]  /*7c60*/  R2UR.FILL UR59, R79 ;  /* 0x000000004f3b72ca */ /* 0x004fe800004e0000 */
[----:B------:R1:W-:Y:S01]  /*7c70*/  UTMALDG.4D [UR8], [UR30], desc[UR22] ;  /* 0x000016081e0075b4 */ /* 0x0003e20008019000 */
[----:B---3--:R-:W-:Y:S06]  /*7c80*/  @P1 R2UR UR24, R14 ;  /* 0x000000000e1812ca */ /* 0x008fec00000e0000 */
[----:B------:R2:W-:Y:S01]  /*7c90*/  UTMALDG.4D [UR40], [UR30], desc[UR22] ;  /* 0x000016281e0075b4 */ /* 0x0005e20008019000 */
[C---:B------:R-:W-:Y:S01]  /*7ca0*/  @P1 VIADD R14, R11.reuse, 0x24c00 ;  /* 0x00024c000b0e1836 */ /* 0x040fe20000000000 */
[----:B------:R-:W-:Y:S04]  /*7cb0*/  UMOV UR27, UR6 ;  /* 0x00000006001b7c82 */ /* 0x000fe80008000000 */
[----:B------:R-:W-:Y:S01]  /*7cc0*/  @P1 R2UR UR72, R14 ;  /* 0x000000000e4812ca */ /* 0x000fe200000e0000 */
[----:B------:R-:W-:Y:S01]  /*7cd0*/  @P1 VIADD R14, R11, 0x25000 ;  /* 0x000250000b0e1836 */ /* 0x000fe20000000000 */
[----:B-----5:R-:W-:Y:S01]  /*7ce0*/  R2UR.FILL UR51, R77 ;  /* 0x000000004d3372ca */ /* 0x020fe200004e0000 */
[----:B------:R3:W-:Y:S10]  /*7cf0*/  UTMALDG.4D [UR24], [UR30], desc[UR22] ;  /* 0x000016181e0075b4 */ /* 0x0007f40008019000 */
[----:B------:R-:W-:Y:S01]  /*7d00*/  UTMALDG.4D [UR72], [UR30], desc[UR22] ;  /* 0x000016481e0075b4 */ /* 0x000fe20008019000 */
[----:B-1----:R-:W-:Y:S01]  /*7d10*/  @P1 R2UR UR8, R14 ;  /* 0x000000000e0812ca */ /* 0x002fe200000e0000 */
[----:B------:R-:W-:Y:S01]  /*7d20*/  UMOV UR11, UR75 ;  /* 0x0000004b000b7c82 */ /* 0x000fe20008000000 */
[C---:B------:R-:W-:Y:S05]  /*7d30*/  @P1 VIADD R14, R11.reuse, 0x25400 ;  /* 0x000254000b0e1836 */ /* 0x040fea0000000000 */
[----:B------:R-:W-:Y:S01]  /*7d40*/  @P1 R2UR UR64, R14 ;  /* 0x000000000e4012ca */ /* 0x000fe200000e0000 */
[C---:B------:R-:W-:Y:S01]  /*7d50*/  @P1 VIADD R14, R11.reuse, 0x25800 ;  /* 0x000258000b0e1836 */ /* 0x040fe20000000000 */
[----:B--2---:R-:W-:Y:S01]  /*7d60*/  R2UR.FILL UR43, R76 ;  /* 0x000000004c2b72ca */ /* 0x004fe200004e0000 */
[----:B------:R-:W-:Y:S03]  /*7d70*/  VIADD R76, R20, 0x1 ;  /* 0x00000001144c7836 */ /* 0x000fe60000000000 */
[----:B------:R1:W-:Y:S01]  /*7d80*/  UTMALDG.4D [UR8], [UR30], desc[UR22] ;  /* 0x000016081e0075b4 */ /* 0x0003e20008019000 */
[----:B---3--:R-:W-:Y:S06]  /*7d90*/  @P1 R2UR UR24, R14 ;  /* 0x000000000e1812ca */ /* 0x008fec00000e0000 */
[----:B------:R-:W-:Y:S01]  /*7da0*/  UTMALDG.4D [UR64], [UR30], desc[UR22] ;  /* 0x000016401e0075b4 */ /* 0x000fe20008019000 */
[C---:B------:R-:W-:Y:S01]  /*7db0*/  @P1 VIADD R14, R11.reuse, 0x25c00 ;  /* 0x00025c000b0e1836 */ /* 0x040fe20000000000 */
[----:B------:R-:W-:Y:S04]  /*7dc0*/  UMOV UR27, UR67 ;  /* 0x00000043001b7c82 */ /* 0x000fe80008000000 */
[----:B------:R-:W-:Y:S01]  /*7dd0*/  @P1 R2UR UR56, R14 ;  /* 0x000000000e3812ca */ /* 0x000fe200000e0000 */
[C---:B------:R-:W-:Y:S01]  /*7de0*/  @P1 VIADD R14, R11.reuse, 0x26000 ;  /* 0x000260000b0e1836 */ /* 0x040fe20000000000 */
[----:B------:R2:W-:Y:S11]  /*7df0*/  UTMALDG.4D [UR24], [UR30], desc[UR22] ;  /* 0x000016181e0075b4 */ /* 0x0005f60008019000 */
[----:B------:R-:W-:Y:S01]  /*7e00*/  UTMALDG.4D [UR56], [UR30], desc[UR22] ;  /* 0x000016381e0075b4 */ /* 0x000fe20008019000 */
[----:B-1----:R-:W-:Y:S01]  /*7e10*/  @P1 R2UR UR8, R14 ;  /* 0x000000000e0812ca */ /* 0x002fe200000e0000 */
[----:B------:R-:W-:Y:S01]  /*7e20*/  UMOV UR11, UR59 ;  /* 0x0000003b000b7c82 */ /* 0x000fe20008000000 */
[C---:B------:R-:W-:Y:S05]  /*7e30*/  @P1 VIADD R14, R11.reuse, 0x26400 ;  /* 0x000264000b0e1836 */ /* 0x040fea0000000000 */
[----:B------:R-:W-:Y:S01]  /*7e40*/  @P1 R2UR UR48, R14 ;  /* 0x000000000e3012ca */ /* 0x000fe200000e0000 */
[C---:B------:R-:W-:Y:S05]  /*7e50*/  @P1 VIADD R14, R11.reuse, 0x26800 ;  /* 0x000268000b0e1836 */ /* 0x040fea0000000000 */
[----:B------:R1:W-:Y:S01]  /*7e60*/  UTMALDG.4D [UR8], [UR30], desc[UR22] ;  /* 0x000016081e0075b4 */ /* 0x0003e20008019000 */
[----:B--2---:R-:W-:Y:S06]  /*7e70*/  @P1 R2UR UR24, R14 ;  /* 0x000000000e1812ca */ /* 0x004fec00000e0000 */
        /* <DEDUP_REMOVED lines=14> */
[----:B------:R2:W-:Y:S01]  /*7f60*/  UTMALDG.4D [UR32], [UR30], desc[UR22] ;  /* 0x000016201e0075b4 */ /* 0x0005e20008019000 */
[C---:B------:R-:W-:Y:S01]  /*7f70*/  @P1 VIADD R14, R11.reuse, 0x27c00 ;  /* 0x00027c000b0e1836 */ /* 0x040fe20000000000 */
[----:B------:R-:W-:Y:S01]  /*7f80*/  UMOV UR27, UR35 ;  /* 0x00000023001b7c82 */ /* 0x000fe20008000000 */
[----:B------:R-:W-:Y:S03]  /*7f90*/  @P1 VIADD R11, R11, 0x28000 ;  /* 0x000280000b0b1836 */ /* 0x000fe60000000000 */
[----:B------:R-:W-:Y:S01]  /*7fa0*/  @P1 R2UR UR16, R14 ;  /* 0x000000000e1012ca */ /* 0x000fe200000e0000 */
[----:B------:R-:W-:Y:S04]  /*7fb0*/  IMAD.U32 R14, RZ, RZ, UR39 ;  /* 0x00000027ff0e7e24 */ /* 0x000fe8000f8e00ff */
[----:B------:R-:W-:Y:S01]  /*7fc0*/  VIADD R14, R14, 0x1 ;  /* 0x000000010e0e7836 */ /* 0x000fe20000000000 */
[----:B------:R2:W-:Y:S04]  /*7fd0*/  UTMALDG.4D [UR24], [UR30], desc[UR22] ;  /* 0x000016181e0075b4 */ /* 0x0005e80008019000 */
[C---:B------:R-:W-:Y:S03]  /*7fe0*/  ISETP.NE.AND P0, PT, R14.reuse, R15, PT ;  /* 0x0000000f0e00720c */ /* 0x040fe60003f05270 */
[----:B------:R2:W-:Y:S01]  /*7ff0*/  UTMALDG.4D [UR16], [UR30], desc[UR22] ;  /* 0x000016101e0075b4 */ /* 0x0005e20008019000 */
[----:B------:R-:W-:Y:S04]  /*8000*/  SEL R14, R14, RZ, P0 ;  /* 0x000000ff0e0e7207 */ /* 0x000fe80000000000 */
[----:B------:R-:W-:Y:S02]  /*8010*/  R2UR UR5, R14 ;  /* 0x000000000e0572ca */ /* 0x000fe400000e0000 */
[----:B-1----:R-:W-:Y:S01]  /*8020*/  @P1 R2UR UR8, R11 ;  /* 0x000000000b0812ca */ /* 0x002fe200000e0000 */
[----:B------:R-:W-:Y:S01]  /*8030*/  IMAD.U32 R11, RZ, RZ, UR38 ;  /* 0x00000026ff0b7e24 */ /* 0x000fe2000f8e00ff */
[----:B------:R-:W-:Y:S03]  /*8040*/  UMOV UR11, UR19 ;  /* 0x00000013000b7c82 */ /* 0x000fe60008000000 */
[----:B------:R-:W-:Y:S02]  /*8050*/  VIADD R11, R11, 0x1 ;  /* 0x000000010b0b7836 */ /* 0x000fe40000000000 */
[----:B------:R-:W-:Y:S01]  /*8060*/  @P0 IMAD R11, RZ, RZ, UR38 ;  /* 0x00000026ff0b0e24 */ /* 0x000fe2000f8e02ff */
[C---:B------:R-:W-:Y:S01]  /*8070*/  ISETP.GT.U32.AND P0, PT, R16.reuse, 0x1, PT ;  /* 0x000000011000780c */ /* 0x040fe20003f04070 */
[----:B------:R-:W-:Y:S03]  /*8080*/  VIADD R16, R16, 0xffffffff ;  /* 0xffffffff10107836 */ /* 0x000fe60000000000 */
[C---:B------:R-:W-:Y:S01]  /*8090*/  ISETP.NE.AND P1, PT, R11.reuse, R8, PT ;  /* 0x000000080b00720c */ /* 0x040fe20003f25270 */
[----:B------:R2:W-:Y:S03]  /*80a0*/  UTMALDG.4D [UR8], [UR30], desc[UR22] ;  /* 0x000016081e0075b4 */ /* 0x0005e60008019000 */
[----:B------:R-:W-:Y:S04]  /*80b0*/  SEL R11, R11, RZ, P1 ;  /* 0x000000ff0b0b7207 */ /* 0x000fe80000800000 */
[----:B------:R-:W-:Y:S01]  /*80c0*/  R2UR UR4, R11 ;  /* 0x000000000b0472ca */ /* 0x000fe200000e0000 */
[----:B------:R-:W-:Y:S04]  /*80d0*/  IMAD.U32 R11, RZ, RZ, UR5 ;  /* 0x00000005ff0b7e24 */ /* 0x000fe8000f8e00ff */
[----:B------:R-:W-:Y:S04]  /*80e0*/  @P1 IMAD.MOV R76, RZ, RZ, R20 ;  /* 0x000000ffff4c1224 */ /* 0x000fe800078e0214 */
[----:B------:R-:W-:Y:S04]  /*80f0*/  IMAD.MOV.U32 R20, RZ, RZ, R76 ;  /* 0x000000ffff147224 */ /* 0x000fe800078e004c */
[----:B------:R-:W-:Y:S01]  /*8100*/  IMAD.U32 R14, RZ, RZ, UR4 ;  /* 0x00000004ff0e7e24 */ /* 0x000fe2000f8e00ff */
[----:B--2-4-:R-:W-:Y:S06]  /*8110*/  @P0 BRA `(.L_x_28) ;  /* 0xffffffe000340947 */ /* 0x014fec000383ffff */
.L_x_23:
[----:B------:R-:W-:Y:S01]  /*8120*/  SHF.L.U32 R11, R9, 0x1f, RZ ;  /* 0x0000001f090b7819 */ /* 0x000fe200000006ff */
[----:B------:R-:W-:-:S03]  /*8130*/  NOP ;  /* 0x0000000000007918 */ /* 0x000fc60000000000 */
[----:B------:R-:W2:Y:S02]  /*8140*/  SYNCS.PHASECHK.TRANS64.TRYWAIT P0, [R0+URZ+0x80], R11 ;  /* 0x0000800b000075a7 */ /* 0x000ea400080011ff */
[----:B--2---:R-:W-:Y:S05]  /*8150*/  @!P0 BRA `(.L_x_29) ;  /* 0x00000090004c8947 */ /* 0x004fea0003800000 */
.L_x_160:
[----:B------:R-:W3:Y:S01]  /*8160*/  LDS.128 R16, [R0+0xc0] ;  /* 0x0000c00000107984 */ /* 0x000ee20000000c00 */
[----:B------:R-:W-:Y:S01]  /*8170*/  ISETP.GE.AND P0, PT, R26, 0x1, PT ;  /* 0x000000011a00780c */ /* 0x000fe20003f06270 */
[----:B-1----:R-:W-:Y:S01]  /*8180*/  VIADD R8, R0, 0x88 ;  /* 0x0000008800087836 */ /* 0x002fe20000000000 */
[----:B------:R-:W-:Y:S01]  /*8190*/  @!PT LDS RZ, [RZ] ;  /* 0x00000000fffff984 */ /* 0x000fe20000000800 */
[----:B------:R-:W-:Y:S01]  /*81a0*/  @!PT LDS RZ, [RZ] ;  /* 0x00000000fffff984 */ /* 0x000fe20000000800 */
[----:B------:R-:W-:Y:S01]  /*81b0*/  @!PT LDS RZ, [RZ] ;  /* 0x00000000fffff984 */ /* 0x000fe20000000800 */
[----:B------:R-:W-:Y:S01]  /*81c0*/  @!PT LDS RZ, [RZ] ;  /* 0x00000000fffff984 */ /* 0x000fe20000000800 */
[----:B------:R1:W-:Y:S06]  /*81d0*/  MEMBAR.ALL.CTA ;  /* 0x0000000000007992 */ /* 0x0003ec0000008000 */
[----:B-1----:R-:W1:Y:S01]  /*81e0*/  FENCE.VIEW.ASYNC.S ;  /* 0x00000000000073c6 */ /* 0x002e620000000000 */
[----:B------:R-:W-:-:S04]  /*81f0*/  PRMT R8, RZ, 0x654, R8 ;  /* 0x00000654ff087816 */ /* 0x000fc80000000008 */
[----:B-1----:R1:W-:Y:S01]  /*8200*/  SYNCS.ARRIVE.TRANS64.RED.A1T0 RZ, [R8+URZ], RZ ;  /* 0x000000ff08ff79a7 */ /* 0x0023e200081004ff */
[----:B---3--:R-:W-:-:S13]  /*8210*/  LOP3.LUT P3, RZ, R18, 0x1, RZ, 0xc0, !PT ;  /* 0x0000000112ff7812 */ /* 0x008fda000786c0ff */
[----:B------:R-:W-:Y:S02]  /*8220*/  @P3 MOV R5, R16 ;  /* 0x0000001000053202 */ /* 0x000fe40000000f00 */
[----:B------:R-:W-:Y:S01]  /*8230*/  @P3 LOP3.LUT R6, R17, 0xffff, RZ, 0xc0, !PT ;  /* 0x0000ffff11063812 */ /* 0x000fe200078ec0ff */
[----:B-1----:R-:W-:Y:S06]  /*8240*/  @!P0 BRA `(.L_x_30) ;  /* 0x0000000000b88947 */ /* 0x002fec0003800000 */
[----:B------:R-:W2:Y:S01]  /*8250*/  LDC.64 R16, c[0x0][0xb18] ;  /* 0x0002c600ff107b82 */ /* 0x000ea20000000a00 */
[----:B----4-:R-:W-:-:S07]  /*8260*/  ISETP.NE.AND P2, PT, R26, 0x1, PT ;  /* 0x000000011a00780c */ /* 0x010fce0003f45270 */
[----:B------:R-:W1:Y:S08]  /*8270*/  LDC.64 R18, c[0x0][0xb10] ;  /* 0x0002c400ff127b82 */ /* 0x000e700000000a00 */
[----:B------:R-:W3:Y:S08]  /*8280*/  LDC R8, c[0x0][0xb20] ;  /* 0x0002c800ff087b82 */ /* 0x000ef00000000800 */
[----:B------:R-:W4:Y:S01]  /*8290*/  LDC R20, c[0x0][0xb0c] ;  /* 0x0002c300ff147b82 */ /* 0x000f220000000800 */
[----:B--2---:R-:W-:Y:S01]  /*82a0*/  IMAD.HI.U32 R11, R4, R17, RZ ;  /* 0x00000011040b7227 */ /* 0x004fe200078e00ff */
[----:B------:R-:W-:-:S03]  /*82b0*/  ISETP.NE.AND P0, PT, R16, 0x1, PT ;  /* 0x000000011000780c */ /* 0x000fc60003f05270 */
[----:B------:R-:W-:-:S03]  /*82c0*/  IMAD.HI.U32 R17, R6, R17, RZ ;  /* 0x0000001106117227 */ /* 0x000fc600078e00ff */
[----:B------:R-:W2:Y:S01]  /*82d0*/  LDC.64 R14, c[0x0][0xb28] ;  /* 0x0002ca00ff0e7b82 */ /* 0x000ea20000000a00 */
[----:B-1----:R-:W-:-:S04]  /*82e0*/  IMAD.HI.U32 R22, R3, R18, RZ ;  /* 0x0000001203167227 */ /* 0x002fc800078e00ff */
[----:B------:R-:W-:Y:S01]  /*82f0*/  IMAD.HI.U32 R24, R5, R18, RZ ;  /* 0x0000001205187227 */ /* 0x000fe200078e00ff */
[----:B------:R-:W-:Y:S02]  /*8300*/  SHF.R.U32.HI R22, RZ, R19, R22 ;  /* 0x00000013ff167219 */ /* 0x000fe40000011616 */
[-C--:B---3--:R-:W-:Y:S02]  /*8310*/  SHF.R.U32.HI R11, RZ, R8.reuse, R11 ;  /* 0x00000008ff0b7219 */ /* 0x088fe4000001160b */
[----:B------:R-:W-:Y:S02]  /*8320*/  SHF.R.U32.HI R17, RZ, R8, R17 ;  /* 0x00000008ff117219 */ /* 0x000fe40000011611 */
[----:B------:R-:W-:Y:S02]  /*8330*/  SEL R11, R4, R11, !P0 ;  /* 0x0000000b040b7207 */ /* 0x000fe40004000000 */
[----:B------:R-:W-:Y:S02]  /*8340*/  SHF.R.U32.HI R24, RZ, R19, R24 ;  /* 0x00000013ff187219 */ /* 0x000fe40000011618 */
[----:B----4-:R-:W-:-:S02]  /*8350*/  ISETP.NE.AND P1, PT, R20, 0x1, PT ;  /* 0x000000011400780c */ /* 0x010fc40003f25270 */
[----:B------:R-:W-:Y:S02]  /*8360*/  SEL R17, R6, R17, !P0 ;  /* 0x0000001106117207 */ /* 0x000fe40004000000 */
[----:B------:R-:W-:Y:S02]  /*8370*/  SEL R21, R3, R22, !P1 ;  /* 0x0000001603157207 */ /* 0x000fe40004800000 */
[----:B------:R-:W-:Y:S01]  /*8380*/  SEL R19, R5, R24, !P1 ;  /* 0x0000001805137207 */ /* 0x000fe20004800000 */
[----:B--2---:R-:W-:-:S04]  /*8390*/  IMAD.HI.U32 R22, R11, R14, RZ ;  /* 0x0000000e0b167227 */ /* 0x004fc800078e00ff */
[----:B------:R-:W-:Y:S01]  /*83a0*/  IMAD.HI.U32 R18, R21, R14, RZ ;  /* 0x0000000e15127227 */ /* 0x000fe200078e00ff */
[----:B------:R-:W-:-:S04]  /*83b0*/  @P2 SHF.R.U32.HI R11, RZ, R15, R22 ;  /* 0x0000000fff0b2219 */ /* 0x000fc80000011616 */
        /* <DEDUP_REMOVED lines=8> */
[----:B------:R-:W-:-:S04]  /*8440*/  @!P0 IMAD.HI.U32 R14, R19, R14, RZ ;  /* 0x0000000e130e8227 */ /* 0x000fc800078e00ff */
[----:B------:R-:W-:Y:S01]  /*8450*/  IMAD.MOV R11, RZ, RZ, -R8 ;  /* 0x000000ffff0b7224 */ /* 0x000fe200078e0a08 */
[----:B------:R-:W-:Y:S02]  /*8460*/  @!P0 SHF.R.U32.HI R14, RZ, R15, R14 ;  /* 0x0000000fff0e8219 */ /* 0x000fe4000001160e */
[----:B------:R-:W-:Y:S01]  /*8470*/  IADD3 R15, PT, PT, -R17, RZ, RZ ;  /* 0x000000ff110f7210 */ /* 0x000fe20007ffe1ff */
[----:B------:R-:W-:Y:S01]  /*8480*/  IMAD R11, R26, R11, R17 ;  /* 0x0000000b1a0b7224 */ /* 0x000fe200078e0211 */
[----:B------:R-:W-:-:S03]  /*8490*/  @!P0 SEL R14, R19, R14, !P2 ;  /* 0x0000000e130e8207 */ /* 0x000fc60005000000 */
[----:B------:R-:W-:Y:S02]  /*84a0*/  IMAD R6, R16, R15, R6 ;  /* 0x0000000f10067224 */ /* 0x000fe400078e0206 */
[--C-:B------:R-:W-:Y:S02]  /*84b0*/  @!P0 IMAD.IADD R8, R8, 0x1, -R14.reuse ;  /* 0x0000000108088824 */ /* 0x100fe400078e0a0e */
[----:B------:R-:W-:Y:S01]  /*84c0*/  @!P0 IMAD R14, R11, R21, R14 ;  /* 0x000000150b0e8224 */ /* 0x000fe200078e020e */
[----:B------:R-:W-:Y:S01]  /*84d0*/  IADD3 R11, PT, PT, -R19, RZ, RZ ;  /* 0x000000ff130b7210 */ /* 0x000fe20007ffe1ff */
[----:B------:R-:W-:Y:S02]  /*84e0*/  @!P0 IMAD R17, R26, R8, R19 ;  /* 0x000000081a118224 */ /* 0x000fe400078e0213 */
[----:B------:R-:W-:Y:S02]  /*84f0*/  @!P0 IMAD.MOV.U32 R19, RZ, RZ, R14 ;  /* 0x000000ffff138224 */ /* 0x000fe400078e000e */
[----:B------:R-:W-:-:S02]  /*8500*/  IMAD R5, R20, R11, R5 ;  /* 0x0000000b14057224 */ /* 0x000fc400078e0205 */
[----:B------:R-:W-:Y:S02]  /*8510*/  IMAD R6, R17, R16, R6 ;  /* 0x0000001011067224 */ /* 0x000fe400078e0206 */
[----:B------:R-:W-:Y:S02]  /*8520*/  IMAD R5, R19, R20, R5 ;  /* 0x0000001413057224 */ /* 0x000fe400078e0205 */
.L_x_30:
[----:B------:R-:W1:Y:S02]  /*8530*/  LDCU UR4, c[0x0][0xb30] ;  /* 0x00016600ff0477ac */ /* 0x000e640008000800 */
[----:B-1----:R-:W-:-:S09]  /*8540*/  UISETP.NE.AND UP0, UPT, UR4, 0x1, UPT ;  /* 0x000000010400788c */ /* 0x002fd2000bf05270 */
[----:B------:R-:W-:Y:S05]  /*8550*/  BRA.U UP0, `(.L_x_31) ;  /* 0x0000000100407547 */ /* 0x000fea000b800000 */
[----:B------:R-:W1:Y:S08]  /*8560*/  LDC.64 R16, c[0x0][0xb10] ;  /* 0x0002c400ff107b82 */ /* 0x000e700000000a00 */
[----:B------:R-:W3:Y:S08]  /*8570*/  LDC.64 R14, c[0x0][0xb18] ;  /* 0x0002c600ff0e7b82 */ /* 0x000ef00000000a00 */
[----:B------:R-:W2:Y:S08]  /*8580*/  LDC R8, c[0x0][0xb20] ;  /* 0x0002c800ff087b82 */ /* 0x000eb00000000800 */
[----:B------:R-:W4:Y:S01]  /*8590*/  LDC R18, c[0x0][0xb0c] ;  /* 0x0002c300ff127b82 */ /* 0x000f220000000800 */
[----:B-1----:R-:W-:-:S05]  /*85a0*/  IMAD.HI.U32 R16, R5, R16, RZ ;  /* 0x0000001005107227 */ /* 0x002fca00078e00ff */
[----:B------:R-:W-:Y:S01]  /*85b0*/  SHF.R.U32.HI R16, RZ, R17, R16 ;  /* 0x00000011ff107219 */ /* 0x000fe20000011610 */
[----:B---3--:R-:W-:Y:S01]  /*85c0*/  IMAD.HI.U32 R15, R6, R15, RZ ;  /* 0x0000000f060f7227 */ /* 0x008fe200078e00ff */
[----:B------:R-:W-:-:S04]  /*85d0*/  ISETP.NE.AND P0, PT, R14, 0x1, PT ;  /* 0x000000010e00780c */ /* 0x000fc80003f05270 */
[----:B--2---:R-:W-:-:S04]  /*85e0*/  SHF.R.U32.HI R15, RZ, R8, R15 ;  /* 0x00000008ff0f7219 */ /* 0x004fc8000001160f */
[----:B------:R-:W-:Y:S02]  /*85f0*/  SEL R8, R6, R15, !P0 ;  /* 0x0000000f06087207 */ /* 0x000fe40004000000 */
[----:B----4-:R-:W-:-:S04]  /*8600*/  ISETP.NE.AND P1, PT, R18, 0x1, PT ;  /* 0x000000011200780c */ /* 0x010fc80003f25270 */
[----:B------:R-:W-:-:S05]  /*8610*/  SEL R11, R5, R16, !P1 ;  /* 0x00000010050b7207 */ /* 0x000fca0004800000 */
[----:B------:R-:W-:Y:S02]  /*8620*/  IMAD.IADD R15, R8, 0x1, -R11 ;  /* 0x00000001080f7824 */ /* 0x000fe400078e0a0b */
[----:B------:R-:W-:Y:S02]  /*8630*/  IMAD.IADD R11, R11, 0x1, -R8 ;  /* 0x000000010b0b7824 */ /* 0x000fe400078e0a08 */
[----:B------:R-:W-:Y:S02]  /*8640*/  IMAD R5, R15, R18, R5 ;  /* 0x000000120f057224 */ /* 0x000fe400078e0205 */
[----:B------:R-:W-:-:S07]  /*8650*/  IMAD R6, R11, R14, R6 ;  /* 0x0000000e0b067224 */ /* 0x000fce00078e0206 */
.L_x_31:
[----:B------:R-:W-:Y:S01]  /*8660*/  PLOP3.LUT P0, PT, PT, PT, PT, 0x80, 0x8 ;  /* 0x000000000008781c */ /* 0x000fe20003f0f070 */
[----:B------:R-:W-:Y:S01]  /*8670*/  IMAD.IADD R19, R5, 0x1, R78 ;  /* 0x0000000105137824 */ /* 0x000fe200078e024e */
[----:B------:R-:W-:Y:S01]  /*8680*/  LOP3.LUT R9, R9, 0x1, RZ, 0x3c, !PT ;  /* 0x0000000109097812 */ /* 0x000fe200078e3cff */
[----:B------:R-:W-:Y:S01]  /*8690*/  IMAD.MOV.U32 R8, RZ, RZ, R7 ;  /* 0x000000ffff087224 */ /* 0x000fe200078e0007 */
[----:B------:R-:W-:Y:S01]  /*86a0*/  IADD3 R16, PT, PT, R6, R51, RZ ;  /* 0x0000003306107210 */ /* 0x000fe20007ffe0ff */
[----:B------:R-:W-:Y:S08]  /*86b0*/  @P3 BRA `(.L_x_32) ;  /* 0xffffff8c00443947 */ /* 0x000ff0000383ffff */
[----:B------:R-:W-:Y:S01]  /*86c0*/  VIADD R2, R0, 0x18 ;  /* 0x0000001800027836 */ /* 0x000fe20000000000 */
[----:B--2---:R-:W-:Y:S01]  /*86d0*/  SHF.L.U32 R0, R10, 0x1f, RZ ;  /* 0x0000001f0a007819 */ /* 0x004fe200000006ff */
[C---:B------:R-:W-:Y:S02]  /*86e0*/  VIADD R5, R85.reuse, 0x1 ;  /* 0x0000000155057836 */ /* 0x040fe40000000000 */
[----:B------:R-:W-:-:S03]  /*86f0*/  IMAD R3, R85, 0x8, R2 ;  /* 0x0000000855037824 */ /* 0x000fc600078e0202 */
[C---:B------:R-:W-:Y:S01]  /*8700*/  ISETP.NE.AND P0, PT, R5.reuse, 0x3, PT ;  /* 0x000000030500780c */ /* 0x040fe20003f05270 */
[----:B------:R-:W1:Y:S03]  /*8710*/  SYNCS.PHASECHK.TRANS64.TRYWAIT P1, [R3+URZ], R0 ;  /* 0x00000000030075a7 */ /* 0x000e6600080211ff */
[----:B------:R-:W-:Y:S02]  /*8720*/  SEL R7, RZ, 0x1, P0 ;  /* 0x00000001ff077807 */ /* 0x000fe40000000000 */
[----:B------:R-:W-:Y:S02]  /*8730*/  SEL R5, R5, RZ, P0 ;  /* 0x000000ff05057207 */ /* 0x000fe40000000000 */
[----:B------:R-:W-:-:S03]  /*8740*/  LOP3.LUT R10, R10, R7, RZ, 0x3c, !PT ;  /* 0x000000070a0a7212 */ /* 0x000fc600078e3cff */
[----:B------:R-:W-:Y:S01]  /*8750*/  IMAD R4, R5, 0x8, R2 ;  /* 0x0000000805047824 */ /* 0x000fe200078e0202 */
[----:B------:R-:W-:Y:S01]  /*8760*/  SHF.L.U32 R7, R10, 0x1f, RZ ;  /* 0x0000001f0a077819 */ /* 0x000fe200000006ff */
[----:B-1----:R-:W-:Y:S06]  /*8770*/  @!P1 BRA `(.L_x_33) ;  /* 0x0000008800d89947 */ /* 0x002fec0003800000 */
.L_x_161:
[----:B------:R-:W2:Y:S01]  /*8780*/  SYNCS.PHASECHK.TRANS64.TRYWAIT P1, [R4+URZ], R7 ;  /* 0x00000007040075a7 */ /* 0x000ea200080211ff */
[----:B------:R-:W-:-:S05]  /*8790*/  VIADD R5, R5, 0x1 ;  /* 0x0000000105057836 */ /* 0x000fca0000000000 */
[----:B------:R-:W-:-:S04]  /*87a0*/  ISETP.NE.AND P0, PT, R5, 0x3, PT ;  /* 0x000000030500780c */ /* 0x000fc80003f05270 */
[----:B-1----:R-:W-:Y:S02]  /*87b0*/  SEL R3, RZ, 0x1, P0 ;  /* 0x00000001ff037807 */ /* 0x002fe40000000000 */
[----:B------:R-:W-:Y:S02]  /*87c0*/  SEL R5, R5, RZ, P0 ;  /* 0x000000ff05057207 */ /* 0x000fe40000000000 */
[----:B------:R-:W-:Y:S01]  /*87d0*/  LOP3.LUT R3, R10, R3, RZ, 0x3c, !PT ;  /* 0x000000030a037212 */ /* 0x000fe200078e3cff */
[----:B--2---:R-:W-:Y:S06]  /*87e0*/  @!P1 BRA `(.L_x_34) ;  /* 0x0000008800d09947 */ /* 0x004fec0003800000 */
.L_x_162:
[----:B------:R-:W-:Y:S02]  /*87f0*/  LEA R5, R5, R2, 0x3 ;  /* 0x0000000205057211 */ /* 0x000fe400078e18ff */
[----:B------:R-:W-:-:S07]  /*8800*/  SHF.L.U32 R0, R3, 0x1f, RZ ;  /* 0x0000001f03007819 */ /* 0x000fce00000006ff */
.L_x_35:
[----:B--2---:R2:W3:Y:S02]  /*8810*/  SYNCS.PHASECHK.TRANS64.TRYWAIT P0, [R5+URZ], R0 ;  /* 0x00000000050075a7 */ /* 0x0044e400080011ff */
[----:B---3--:R-:W-:Y:S05]  /*8820*/  @!P0 NANOSLEEP.SYNCS 0x989680 ;  /* 0x009896800000895d */ /* 0x008fea0003900000 */
[----:B------:R-:W3:Y:S02]  /*8830*/  @!P0 SYNCS.PHASECHK.TRANS64 P0, [R5+URZ], R0 ;  /* 0x00000000050085a7 */ /* 0x000ee400080010ff */
[----:B---3--:R-:W-:Y:S05]  /*8840*/  @P0 EXIT ;  /* 0x000000000000094d */ /* 0x008fea0003800000 */
[----:B------:R-:W-:Y:S05]  /*8850*/  BRA `(.L_x_35) ;  /* 0xfffffffc00ec7947 */ /* 0x000fea000383ffff */
.L_x_16:
[----:B------:R-:W-:-:S04]  /*8860*/  UISETP.NE.AND UP1, UPT, UR45, URZ, UPT ;  /* 0x000000ff2d00728c */ /* 0x000fc8000bf25270 */
[----:B------:R-:W-:-:S09]  /*8870*/  UISETP.NE.OR UP1, UPT, UR8, 0x1, UP1 ;  /* 0x000000010800788c */ /* 0x000fd20008f25670 */
[----:B------:R-:W-:Y:S05]  /*8880*/  BRA.U UP1, `(.L_x_36) ;  /* 0x0000000101b07547 */ /* 0x000fea000b800000 */
[----:B------:R-:W-:Y:S01]  /*8890*/  UMOV UR4, 0x400 ;  /* 0x0000040000047882 */ /* 0x000fe20000000000 */
[----:B------:R-:W-:Y:S01]  /*88a0*/  HFMA2 R3, -RZ, RZ, 0, 5.9604644775390625e-08 ;  /* 0x00000001ff037431 */ /* 0x000fe200000001ff */
[----:B------:R-:W-:Y:S01]  /*88b0*/  ULEA UR45, UR45, UR4, 0x18 ;  /* 0x000000042d2d7291 */ /* 0x000fe2000f8ec0ff */
[----:B------:R-:W-:Y:S01]  /*88c0*/  ISETP.NE.AND P0, PT, R0, RZ, PT ;  /* 0x000000ff0000720c */ /* 0x000fe20003f05270 */
[----:B------:R-:W-:Y:S02]  /*88d0*/  IMAD.MOV.U32 R8, RZ, RZ, RZ ;  /* 0x000000ffff087224 */ /* 0x000fe400078e00ff */
[----:B------:R-:W-:Y:S02]  /*88e0*/  UIADD3 UR6, UPT, UPT, UR45, 0x88, URZ ;  /* 0x000000882d067890 */ /* 0x000fe4000fffe0ff */
[----:B------:R-:W-:Y:S02]  /*88f0*/  UIADD3 UR7, UPT, UPT, UR45, 0x80, URZ ;  /* 0x000000802d077890 */ /* 0x000fe4000fffe0ff */
[----:B------:R-:W-:-:S12]  /*8900*/  UPRMT UR6, URZ, 0x654, UR6 ;  /* 0x00000654ff067896 */ /* 0x000fd80008000006 */
.L_x_39:
[----:B------:R-:W-:Y:S01]  /*8910*/  SHF.L.U32 R7, R3, 0x1f, RZ ;  /* 0x0000001f03077819 */ /* 0x000fe200000006ff */
[----:B------:R-:W-:Y:S02]  /*8920*/  IMAD.U32 R9, RZ, RZ, UR7 ;  /* 0x00000007ff097e24 */ /* 0x000fe4000f8e00ff */
[----:B------:R-:W-:Y:S01]  /*8930*/  @!P0 IMAD.MOV.U32 R5, RZ, RZ, 0x10 ;  /* 0x00000010ff058424 */ /* 0x000fe200078e00ff */
[----:B------:R-:W1:Y:S02]  /*8940*/  SYNCS.PHASECHK.TRANS64.TRYWAIT P1, [UR45+0x88], R7 ;  /* 0x00008807ff0075a7 */ /* 0x000e64000802112d */
[----:B------:R-:W-:-:S04]  /*8950*/  PRMT R9, R0, 0x654, R9 ;  /* 0x0000065400097816 */ /* 0x000fc80000000009 */
[----:B------:R-:W-:Y:S01]  /*8960*/  SEL R2, R9, R2, !P0 ;  /* 0x0000000209027207 */ /* 0x000fe20004000000 */
[----:B-1----:R-:W-:Y:S06]  /*8970*/  @!P1 BRA `(.L_x_37) ;  /* 0x0000008800809947 */ /* 0x002fec0003800000 */
.L_x_164:
[----:B------:R-:W-:Y:S01]  /*8980*/  UIADD3 UR4, UPT, UPT, UR45, 0xc0, URZ ;  /* 0x000000c02d047890 */ /* 0x000fe2000fffe0ff */
[----:B------:R2:W-:Y:S01]  /*8990*/  @!P0 SYNCS.ARRIVE.TRANS64.RED RZ, [R2+URZ], R5 ;  /* 0x0000000502ff89a7 */ /* 0x0005e200080004ff */
[----:B------:R-:W-:Y:S01]  /*89a0*/  UIADD3 UR5, UPT, UPT, UR45, 0x80, URZ ;  /* 0x000000802d057890 */ /* 0x000fe2000fffe0ff */
[----:B------:R-:W-:-:S08]  /*89b0*/  LOP3.LUT R3, R3, 0x1, RZ, 0x3c, !PT ;  /* 0x0000000103037812 */ /* 0x000fd000078e3cff */
[----:B------:R-:W-:Y:S06]  /*89c0*/  UGETNEXTWORKID.BROADCAST [UR4], [UR5] ;  /* 0x00000000040073ca */ /* 0x000fec0008000100 */
[----:B--2---:R-:W-:-:S04]  /*89d0*/  SHF.L.U32 R5, R8, 0x1f, RZ ;  /* 0x0000001f08057819 */ /* 0x004fc800000006ff */
[----:B------:R-:W2:Y:S02]  /*89e0*/  SYNCS.PHASECHK.TRANS64.TRYWAIT P1, [UR45+0x80], R5 ;  /* 0x00008005ff0075a7 */ /* 0x000ea4000802112d */
[----:B--2---:R-:W-:Y:S05]  /*89f0*/  @!P1 BRA `(.L_x_38) ;  /* 0x0000008800789947 */ /* 0x004fea0003800000 */
.L_x_166:
[----:B-1----:R-:W1:Y:S01]  /*8a00*/  LDS.128 R4, [UR45+0xc0] ;  /* 0x0000c02dff047984 */ /* 0x002e620008000c00 */
[----:B------:R-:W-:Y:S01]  /*8a10*/  LOP3.LUT R8, R8, 0x1, RZ, 0x3c, !PT ;  /* 0x0000000108087812 */ /* 0x000fe200078e3cff */
[----:B------:R-:W-:Y:S01]  /*8a20*/  @!PT LDS RZ, [RZ] ;  /* 0x00000000fffff984 */ /* 0x000fe20000000800 */
[----:B------:R-:W-:Y:S01]  /*8a30*/  @!PT LDS RZ, [RZ] ;  /* 0x00000000fffff984 */ /* 0x000fe20000000800 */
[----:B------:R-:W-:Y:S01]  /*8a40*/  @!PT LDS RZ, [RZ] ;  /* 0x00000000fffff984 */ /* 0x000fe20000000800 */
[----:B------:R-:W-:Y:S01]  /*8a50*/  @!PT LDS RZ, [RZ] ;  /* 0x00000000fffff984 */ /* 0x000fe20000000800 */
[----:B------:R2:W-:Y:S06]  /*8a60*/  MEMBAR.ALL.CTA ;  /* 0x0000000000007992 */ /* 0x0005ec0000008000 */
[----:B--2---:R-:W2:Y:S02]  /*8a70*/  FENCE.VIEW.ASYNC.S ;  /* 0x00000000000073c6 */ /* 0x004ea40000000000 */
[----:B--2---:R-:W-:Y:S01]  /*8a80*/  SYNCS.ARRIVE.TRANS64.RED.A1T0 RZ, [UR6], RZ ;  /* 0x000000ffffff79a7 */ /* 0x004fe20008100406 */
[----:B-1----:R-:W-:-:S13]  /*8a90*/  LOP3.LUT P1, RZ, R6, 0x1, RZ, 0xc0, !PT ;  /* 0x0000000106ff7812 */ /* 0x002fda000782c0ff */
[----:B------:R-:W-:Y:S05]  /*8aa0*/  @P1 BRA `(.L_x_39) ;  /* 0xfffffffc00981947 */ /* 0x000fea000383ffff */
[----:B------:R-:W-:-:S04]  /*8ab0*/  SHF.L.U32 R0, R3, 0x1f, RZ ;  /* 0x0000001f03007819 */ /* 0x000fc800000006ff */
[----:B------:R-:W1:Y:S02]  /*8ac0*/  SYNCS.PHASECHK.TRANS64 P0, [UR45+0x88], R0 ;  /* 0x00008800ff0075a7 */ /* 0x000e64000800102d */
[----:B-1----:R-:W-:Y:S05]  /*8ad0*/  @P0 EXIT ;  /* 0x000000000000094d */ /* 0x002fea0003800000 */
[----:B------:R-:W-:-:S07]  /*8ae0*/  MOV R0, UR45 ;  /* 0x0000002d00007c02 */ /* 0x000fce0008000f00 */
.L_x_40:
[----:B-1----:R-:W-:-:S04]  /*8af0*/  SHF.L.U32 R5, R3, 0x1f, RZ ;  /* 0x0000001f03057819 */ /* 0x002fc800000006ff */
[----:B------:R1:W2:Y:S03]  /*8b00*/  SYNCS.PHASECHK.TRANS64.TRYWAIT P0, [R0+URZ+0x88], R5 ;  /* 0x00008805000075a7 */ /* 0x0002a600080011ff */
[----:B--2---:R-:W-:Y:S05]  /*8b10*/  @!P0 NANOSLEEP.SYNCS 0x989680 ;  /* 0x009896800000895d */ /* 0x004fea0003900000 */
[----:B------:R-:W2:Y:S02]  /*8b20*/  @!P0 SYNCS.PHASECHK.TRANS64 P0, [R0+URZ+0x88], R5 ;  /* 0x00008805000085a7 */ /* 0x000ea400080010ff */
[----:B--2---:R-:W-:Y:S05]  /*8b30*/  @P0 EXIT ;  /* 0x000000000000094d */ /* 0x004fea0003800000 */
[----:B------:R-:W-:Y:S05]  /*8b40*/  BRA `(.L_x_40) ;  /* 0xfffffffc00e87947 */ /* 0x000fea000383ffff */
.L_x_36:
[----:B------:R-:W-:-:S09]  /*8b50*/  UISETP.NE.AND UP1, UPT, UR8, URZ, UPT ;  /* 0x000000ff0800728c */ /* 0x000fd2000bf25270 */
[----:B------:R-:W-:Y:S05]  /*8b60*/  BRA.U UP1, `(.L_x_41) ;  /* 0x0000000d01f47547 */ /* 0x000fea000b800000 */
[----:B------:R-:W-:Y:S01]  /*8b70*/  UMOV UR4, 0x40 ;  /* 0x0000004000047882 */ /* 0x000fe20000000000 */
[----:B------:R-:W-:Y:S01]  /*8b80*/  NOP ;  /* 0x0000000000007918 */ /* 0x000fe20000000000 */
[----:B------:R-:W-:Y:S01]  /*8b90*/  ULEA UR4, UR45, UR4, 0x18 ;  /* 0x000000042d047291 */ /* 0x000fe2000f8ec0ff */
[----:B------:R-:W-:Y:S02]  /*8ba0*/  UMOV UR5, 0x400 ;  /* 0x0000040000057882 */ /* 0x000fe40000000000 */
[----:B------:R-:W-:-:S06]  /*8bb0*/  ULEA UR45, UR45, UR5, 0x18 ;  /* 0x000000052d2d7291 */ /* 0x000fcc000f8ec0ff */
[----:B------:R-:W1:Y:S02]  /*8bc0*/  LDS.U8 R0, [UR4+0x1c] ;  /* 0x00001c04ff007984 */ /* 0x000e640008000000 */
[----:B-1----:R-:W-:-:S13]  /*8bd0*/  ISETP.NE.AND P0, PT, R0, RZ, PT ;  /* 0x000000ff0000720c */ /* 0x002fda0003f05270 */
[----:B------:R-:W-:Y:S05]  /*8be0*/  @P0 BRA `(.L_x_42) ;  /* 0x0000000000580947 */ /* 0x000fea0003800000 */
[----:B------:R-:W-:-:S13]  /*8bf0*/  ELECT P0, URZ, PT ;  /* 0x0000000000ff782f */ /* 0x000fda0003800000 */
[----:B------:R-:W-:Y:S05]  /*8c00*/  @!P0 BRA `(.L_x_43) ;  /* 0x0000000000608947 */ /* 0x000fea0003800000 */
[----:B------:R-:W-:Y:S01]  /*8c10*/  UMOV UR5, 0x10 ;  /* 0x0000001000057882 */ /* 0x000fe20000000000 */
[----:B------:R-:W-:Y:S01]  /*8c20*/  HFMA2 R0, -RZ, RZ, 0, 5.9604644775390625e-08 ;  /* 0x00000001ff007431 */ /* 0x000fe200000001ff */
[----:B------:R-:W-:-:S03]  /*8c30*/  MOV R2, 0xffff ;  /* 0x0000ffff00027802 */ /* 0x000fc60000000f00 */
[----:B------:R-:W-:Y:S04]  /*8c40*/  DEPBAR.LE SB1, 0x36 ;  /* 0x00009d800000791a */ /* 0x000fe80000000000 */
[----:B------:R-:W1:Y:S02]  /*8c50*/  UTCATOMSWS.FIND_AND_SET.ALIGN UP0, UR5, UR5 ;  /* 0x00000005000575e3 */ /* 0x000e640008000800 */
[----:B-1----:R-:W-:Y:S01]  /*8c60*/  MOV R3, UR5 ;  /* 0x0000000500037c02 */ /* 0x002fe20008000f00 */
[----:B------:R-:W-:Y:S06]  /*8c70*/  BRA.U UP0, `(.L_x_44) ;  /* 0x0000000100187547 */ /* 0x000fec000b800000 */
.L_x_45:
[----:B------:R-:W-:Y:S05]  /*8c80*/  NANOSLEEP 0x64 ;  /* 0x000000640000795d */ /* 0x000fea0003800000 */
[----:B------:R-:W-:-:S05]  /*8c90*/  UMOV UR5, 0x10 ;  /* 0x0000001000057882 */ /* 0x000fca0000000000 */
[----:B------:R-:W-:Y:S04]  /*8ca0*/  DEPBAR.LE SB1, 0x36 ;  /* 0x00009d800000791a */ /* 0x000fe80000000000 */
[----:B------:R-:W1:Y:S02]  /*8cb0*/  UTCATOMSWS.FIND_AND_SET.ALIGN UP0, UR5, UR5 ;  /* 0x00000005000575e3 */ /* 0x000e640008000800 */
[----:B-1----:R-:W-:Y:S01]  /*8cc0*/  MOV R3, UR5 ;  /* 0x0000000500037c02 */ /* 0x002fe20008000f00 */
[----:B------:R-:W-:Y:S05]  /*8cd0*/  BRA.U !UP0, `(.L_x_45) ;  /* 0xfffffffd08e87547 */ /* 0x000fea000b83ffff */
.L_x_44:
[-C--:B------:R-:W-:Y:S02]  /*8ce0*/  SHF.L.U32 R2, R2, R3.reuse, RZ ;  /* 0x0000000302027219 */ /* 0x080fe400000006ff */
[----:B------:R-:W-:Y:S01]  /*8cf0*/  SHF.L.U32 R0, R0, R3, RZ ;  /* 0x0000000300007219 */ /* 0x000fe200000006ff */
[----:B------:R-:W-:Y:S02]  /*8d00*/  IMAD.SHL.U32 R3, R3, 0x20, RZ ;  /* 0x0000002003037824 */ /* 0x000fe400078e00ff */
[----:B------:R1:W-:Y:S04]  /*8d10*/  ATOMS.OR RZ, [UR4+0x14], R2 ;  /* 0x00001402ffff798c */ /* 0x0003e8000b000004 */
[----:B------:R1:W-:Y:S04]  /*8d20*/  ATOMS.OR RZ, [UR4+0x18], R0 ;  /* 0x00001800ffff798c */ /* 0x0003e8000b000004 */
[----:B------:R1:W-:Y:S01]  /*8d30*/  STS [UR45+0xd0], R3 ;  /* 0x0000d003ff007988 */ /* 0x0003e2000800082d */
[----:B------:R-:W-:Y:S05]  /*8d40*/  BRA `(.L_x_43) ;  /* 0x0000000000107947 */ /* 0x000fea0003800000 */
.L_x_42:
[----:B------:R-:W-:Y:S02]  /*8d50*/  MOV R0, 0xffffffff ;  /* 0xffffffff00007802 */ /* 0x000fe40000000f00 */
[----:B------:R-:W-:-:S03]  /*8d60*/  MOV R2, 0x8d90 ;  /* 0x00008d9000027802 */ /* 0x000fc60000000f00 */
[----:B------:R1:W-:Y:S04]  /*8d70*/  STS [UR45+0xd0], R0 ;  /* 0x0000d000ff007988 */ /* 0x0003e8000800082d */
[----:B-1-3-5:R-:W-:Y:S05]  /*8d80*/  CALL.REL.NOINC `($__internal_1_$__cuda_sm10x_tcgen05_guardrail_trap_phase_invalid_during_alloc) ;  /* 0x0000009000387944 */ /* 0x02afea0003c00000 */
.L_x_43:
[----:B------:R-:W-:Y:S05]  /*8d90*/  WARPSYNC.ALL ;  /* 0x0000000000007948 */ /* 0x000fea0003800000 */
[----:B------:R-:W2:Y:S01]  /*8da0*/  S2UR UR6, SR_CgaCtaId ;  /* 0x00000000000679c3 */ /* 0x000ea20000008800 */
[----:B------:R-:W-:Y:S01]  /*8db0*/  UMOV UR4, 0x400 ;  /* 0x0000040000047882 */ /* 0x000fe20000000000 */
[----:B------:R-:W-:-:S06]  /*8dc0*/  NOP ;  /* 0x0000000000007918 */ /* 0x000fcc0000000000 */
[----:B------:R-:W-:Y:S06]  /*8dd0*/  BAR.ARV 0x6, 0xa0 ;  /* 0x0182800000007b1d */ /* 0x000fec0000002000 */
[----:B------:R-:W-:Y:S01]  /*8de0*/  IMAD.MOV.U32 R8, RZ, RZ, 0x1 ;  /* 0x00000001ff087424 */ /* 0x000fe200078e00ff */
[----:B------:R-:W-:Y:S01]  /*8df0*/  UMOV UR15, URZ ;  /* 0x000000ff000f7c82 */ /* 0x000fe20008000000 */
[----:B------:R-:W-:Y:S01]  /*8e00*/  UMOV UR14, URZ ;  /* 0x000000ff000e7c82 */ /* 0x000fe20008000000 */
[----:B------:R-:W-:Y:S01]  /*8e10*/  UMOV UR32, 0x0 ;  /* 0x0000000000207882 */ /* 0x000fe20000000000 */
[----:B------:R-:W-:Y:S01]  /*8e20*/  UMOV UR33, 0x8200910 ;  /* 0x0820091000217882 */ /* 0x000fe20000000000 */
[----:B------:R-:W-:Y:S01]  /*8e30*/  UMOV UR30, 0x0 ;  /* 0x00000000001e7882 */ /* 0x000fe20000000000 */
[----:B------:R-:W-:Y:S01]  /*8e40*/  UMOV UR31, 0x8200910 ;  /* 0x08200910001f7882 */ /* 0x000fe20000000000 */
[----:B------:R-:W-:Y:S01]  /*8e50*/  UMOV UR28, 0x0 ;  /* 0x00000000001c7882 */ /* 0x000fe20000000000 */
[----:B------:R-:W-:Y:S01]  /*8e60*/  UMOV UR29, 0x8200910 ;  /* 0x08200910001d7882 */ /* 0x000fe20000000000 */
[----:B------:R-:W-:Y:S01]  /*8e70*/  UMOV UR26, 0x0 ;  /* 0x00000000001a7882 */ /* 0x000fe20000000000 */
[----:B--2---:R-:W-:Y:S01]  /*8e80*/  ULEA UR6, UR6, UR4, 0x18 ;  /* 0x0000000406067291 */ /* 0x004fe2000f8ec0ff */
[----:B------:R-:W2:Y:S03]  /*8e90*/  LDCU.64 UR4, c[0x0][0x388] ;  /* 0x00007100ff0477ac */ /* 0x000ea60008000a00 */
[----:B------:R-:W-:-:S02]  /*8ea0*/  UIADD3 UR9, UPT, UPT, UR6, 0x8400, URZ ;  /* 0x0000840006097890 */ /* 0x000fc4000fffe0ff */
[----:B------:R-:W-:-:S03]  /*8eb0*/  UIADD3 UR10, UPT, UPT, UR6, 0x20400, URZ ;  /* 0x00020400060a7890 */ /* 0x000fc6000fffe0ff */
[----:B------:R-:W1:Y:S01]  /*8ec0*/  LDS R9, [UR6+0xd0] ;  /* 0x0000d006ff097984 */ /* 0x000e620008000800 */
[----:B------:R-:W-:Y:S02]  /*8ed0*/  USHF.R.U32.HI UR9, URZ, 0x4, UR9 ;  /* 0x00000004ff097899 */ /* 0x000fe40008011609 */
[----:B------:R-:W-:Y:S02]  /*8ee0*/  USHF.R.U32.HI UR10, URZ, 0x4, UR10 ;  /* 0x00000004ff0a7899 */ /* 0x000fe4000801160a */
[----:B------:R-:W-:Y:S02]  /*8ef0*/  ULOP3.LUT UR9, UR9, 0x3fff, URZ, 0xc0, !UPT ;  /* 0x00003fff09097892 */ /* 0x000fe4000f8ec0ff */
[----:B------:R-:W-:Y:S01]  /*8f00*/  ULOP3.LUT UR10, UR10, 0x3fff, URZ, 0xc0, !UPT ;  /* 0x00003fff0a0a7892 */ /* 0x000fe2000f8ec0ff */
[----:B------:R-:W-:Y:S01]  /*8f10*/  UMOV UR27, 0x8200910 ;  /* 0x08200910001b7882 */ /* 0x000fe20000000000 */
[----:B------:R-:W-:Y:S01]  /*8f20*/  UMOV UR24, 0x0 ;  /* 0x0000000000187882 */ /* 0x000fe20000000000 */
[----:B--2---:R-:W-:Y:S01]  /*8f30*/  UIADD3 UR7, UPT, UPT, UR4, 0x3f, URZ ;  /* 0x0000003f04077890 */ /* 0x004fe2000fffe0ff */
[----:B------:R-:W-:Y:S01]  /*8f40*/  UMOV UR25, 0x8200910 ;  /* 0x0820091000197882 */ /* 0x000fe20000000000 */
[----:B------:R-:W-:-:S02]  /*8f50*/  ULOP3.LUT UR9, UR9, 0x10000, URZ, 0xfc, !UPT ;  /* 0x0001000009097892 */ /* 0x000fc4000f8efcff */
[----:B------:R-:W-:Y:S02]  /*8f60*/  USHF.R.S32.HI UR4, URZ, 0x1f, UR7 ;  /* 0x0000001fff047899 */ /* 0x000fe40008011407 */
[----:B------:R-:W-:Y:S02]  /*8f70*/  ULOP3.LUT UR10, UR10, 0x10000, URZ, 0xfc, !UPT ;  /* 0x000100000a0a7892 */ /* 0x000fe4000f8efcff */
[----:B------:R-:W-:Y:S01]  /*8f80*/  ULEA.HI UR7, UR4, UR7, URZ, 0x6 ;  /* 0x0000000704077291 */ /* 0x000fe2000f8f30ff */
[----:B------:R-:W-:Y:S01]  /*8f90*/  UMOV UR22, 0x0 ;  /* 0x0000000000167882 */ /* 0x000fe20000000000 */
[----:B------:R-:W-:Y:S02]  /*8fa0*/  UMOV UR23, 0x8200910 ;  /* 0x0820091000177882 */ /* 0x000fe40000000000 */
[----:B------:R-:W-:Y:S01]  /*8fb0*/  USHF.R.S32.HI UR7, URZ, 0x6, UR7 ;  /* 0x00000006ff077899 */ /* 0x000fe20008011407 */
[----:B------:R-:W-:Y:S02]  /*8fc0*/  UMOV UR20, 0x0 ;  /* 0x0000000000147882 */ /* 0x000fe40000000000 */
[----:B------:R-:W2:Y:S01]  /*8fd0*/  LDCU UR4, c[0x0][0x390] ;  /* 0x00007200ff0477ac */ /* 0x000ea20008000800 */
[----:B------:R-:W-:-:S02]  /*8fe0*/  UIMAD UR7, UR7, UR5, URZ ;  /* 0x00000005070772a4 */ /* 0x000fc4000f8e02ff */
[----:B------:R-:W-:Y:S01]  /*8ff0*/  UIADD3 UR5, UPT, UPT, UR6, 0x88, URZ ;  /* 0x0000008806057890 */ /* 0x000fe2000fffe0ff */
[----:B------:R-:W-:Y:S01]  /*9000*/  UMOV UR21, 0x8200910 ;  /* 0x0820091000157882 */ /* 0x000fe20000000000 */
[----:B------:R-:W-:Y:S02]  /*9010*/  UMOV UR18, 0x0 ;  /* 0x0000000000127882 */ /* 0x000fe40000000000 */
[----:B------:R-:W-:Y:S01]  /*9020*/  UPRMT UR5, URZ, 0x654, UR5 ;  /* 0x00000654ff057896 */ /* 0x000fe20008000005 */
[----:B------:R-:W-:Y:S01]  /*9030*/  UMOV UR19, 0x8200910 ;  /* 0x0820091000137882 */ /* 0x000fe20000000000 */
[C---:B-1----:R-:W-:Y:S01]  /*9040*/  VIADD R3, R9.reuse, 0x80 ;  /* 0x0000008009037836 */ /* 0x042fe20000000000 */
[----:B------:R-:W-:-:S04]  /*9050*/  LOP3.LUT R2, R9, 0xffff, RZ, 0xc0, !PT ;  /* 0x0000ffff09027812 */ /* 0x000fc800078ec0ff */
[----:B------:R-:W-:Y:S01]  /*9060*/  LOP3.LUT R3, R3, 0xffff, RZ, 0xc0, !PT ;  /* 0x0000ffff03037812 */ /* 0x000fe200078ec0ff */
[----:B--2---:R-:W-:-:S04]  /*9070*/  UIMAD UR4, UR7, UR4, URZ ;  /* 0x00000004070472a4 */ /* 0x004fc8000f8e02ff */
[----:B------:R1:W-:Y:S01]  /*9080*/  STL.64 [R1], R2 ;  /* 0x0000000201007387 */ /* 0x0003e20000100a00 */
[----:B------:R-:W-:Y:S02]  /*9090*/  UIADD3 UR16, UPT, UPT, UR4, -0x1, URZ ;  /* 0xffffffff04107890 */ /* 0x000fe4000fffe0ff */
[----:B------:R-:W-:Y:S01]  /*90a0*/  UISETP.GE.AND UP2, UPT, UR4, 0x1, UPT ;  /* 0x000000010400788c */ /* 0x000fe2000bf46270 */
[----:B-1----:R-:W-:-:S10]  /*90b0*/  CS2R R2, SRZ ;  /* 0x0000000000027805 */ /* 0x002fd4000001ff00 */
.L_x_52:
[----:B-1----:R-:W-:-:S04]  /*90c0*/  SHF.L.U32 R5, R3, 0x1f, RZ ;  /* 0x0000001f03057819 */ /* 0x002fc800000006ff */
[----:B------:R-:W1:Y:S02]  /*90d0*/  SYNCS.PHASECHK.TRANS64.TRYWAIT P0, [UR6+0x80], R5 ;  /* 0x00008005ff0075a7 */ /* 0x000e640008001106 */
[----:B-12-4-:R-:W-:Y:S05]  /*90e0*/  @!P0 BRA `(.L_x_46) ;  /* 0x0000008000d48947 */ /* 0x016fea0003800000 */
.L_x_168:
[----:B-1----:R-:W1:Y:S01]  /*90f0*/  LDS.128 R4, [UR6+0xc0] ;  /* 0x0000c006ff047984 */ /* 0x002e620008000c00 */
[----:B------:R-:W-:Y:S01]  /*9100*/  ULEA UR8, UR15, UR6, 0x3 ;  /* 0x000000060f087291 */ /* 0x000fe2000f8e18ff */
[----:B------:R-:W-:Y:S01]  /*9110*/  SHF.L.U32 R0, R8, 0x1f, RZ ;  /* 0x0000001f08007819 */ /* 0x000fe200000006ff */
[----:B------:R-:W-:Y:S01]  /*9120*/  @!PT LDS RZ, [RZ] ;  /* 0x00000000fffff984 */ /* 0x000fe20000000800 */
[----:B------:R-:W-:Y:S01]  /*9130*/  @!PT LDS RZ, [RZ] ;  /* 0x00000000fffff984 */ /* 0x000fe20000000800 */
[----:B------:R-:W-:Y:S01]  /*9140*/  @!PT LDS RZ, [RZ] ;  /* 0x00000000fffff984 */ /* 0x000fe20000000800 */
[----:B------:R-:W-:Y:S01]  /*9150*/  @!PT LDS RZ, [RZ] ;  /* 0x00000000fffff984 */ /* 0x000fe20000000800 */
[----:B------:R2:W-:Y:S06]  /*9160*/  MEMBAR.ALL.CTA ;  /* 0x0000000000007992 */ /* 0x0005ec0000008000 */
[----:B--2---:R-:W2:Y:S02]  /*9170*/  FENCE.VIEW.ASYNC.S ;  /* 0x00000000000073c6 */ /* 0x004ea40000000000 */
[----:B--2---:R-:W-:Y:S01]  /*9180*/  SYNCS.ARRIVE.TRANS64.RED.A1T0 RZ, [UR5], RZ ;  /* 0x000000ffffff79a7 */ /* 0x004fe20008100405 */
[----:B------:R-:W2:Y:S01]  /*9190*/  SYNCS.PHASECHK.TRANS64.TRYWAIT P0, [UR8+0xa0], R0 ;  /* 0x0000a000ff0075a7 */ /* 0x000ea20008001108 */
[----:B-1----:R-:W-:Y:S01]  /*91a0*/  LOP3.LUT P3, RZ, R6, 0x1, RZ, 0xc0, !PT ;  /* 0x0000000106ff7812 */ /* 0x002fe2000786c0ff */
[----:B--2---:R-:W-:-:S12]  /*91b0*/  @!P0 BRA `(.L_x_47) ;  /* 0x0000008000b88947 */ /* 0x004fd80003800000 */
.L_x_170:
[----:B------:R-:W-:Y:S05]  /*91c0*/  BRA.U !UP2, `(.L_x_48) ;  /* 0x000000050a4c7547 */ /* 0x000fea000b800000 */
[----:B-1----:R-:W-:Y:S01]  /*91d0*/  IMAD.U32 R0, RZ, RZ, UR15 ;  /* 0x0000000fff007e24 */ /* 0x002fe2000f8e00ff */
[----:B------:R-:W-:-:S04]  /*91e0*/  ULEA UR4, UR14, UR6, 0x3 ;  /* 0x000000060e047291 */ /* 0x000fc8000f8e18ff */
[----:B------:R-:W-:Y:S02]  /*91f0*/  LEA R4, R0, R1, 0x2 ;  /* 0x0000000100047211 */ /* 0x000fe400078e10ff */
[----:B------:R-:W-:-:S04]  /*9200*/  SHF.L.U32 R0, R2, 0x1f, RZ ;  /* 0x0000001f02007819 */ /* 0x000fc800000006ff */
[----:B------:R-:W5:Y:S01]  /*9210*/  LDL R4, [R4] ;  /* 0x0000000004047983 */ /* 0x000f620000100800 */
[----:B------:R1:W2:Y:S01]  /*9220*/  SYNCS.PHASECHK.TRANS64.TRYWAIT P2, [UR4], R0 ;  /* 0x00000000ff0075a7 */ /* 0x0002a20008041104 */
[----:B------:R-:W-:Y:S01]  /*9230*/  UPLOP3.LUT UP3, UPT, UPT, UPT, UPT, 0x40, 0x4 ;  /* 0x000000000004789c */ /* 0x000fe20003f6e870 */
[----:B------:R-:W-:Y:S01]  /*9240*/  UMOV UR13, UR16 ;  /* 0x00000010000d7c82 */ /* 0x000fe20008000000 */
[----:B------:R-:W-:-:S09]  /*9250*/  UMOV UR12, UR14 ;  /* 0x0000000e000c7c82 */ /* 0x000fd20008000000 */
.L_x_51:
[----:B----4-:R-:W-:Y:S01]  /*9260*/  ULEA UR7, UR12, UR6, 0x3 ;  /* 0x000000060c077291 */ /* 0x010fe2000f8e18ff */
[----:B--2---:R-:W-:Y:S11]  /*9270*/  @P2 BRA `(.L_x_49) ;  /* 0x00000000000c2947 */ /* 0x004ff60003800000 */
[----:B------:R-:W-:Y:S04]  /*9280*/  SHF.L.U32 R5, R2, 0x1f, RZ ;  /* 0x0000001f02057819 */ /* 0x000fe800000006ff */
[----:B------:R-:W2:Y:S02]  /*9290*/  SYNCS.PHASECHK.TRANS64.TRYWAIT P0, [UR7], R5 ;  /* 0x00000005ff0075a7 */ /* 0x000ea40008001107 */
[----:B--2---:R-:W-:Y:S05]  /*92a0*/  @!P0 BRA `(.L_x_50) ;  /* 0x0000008000948947 */ /* 0x004fea0003800000 */
.L_x_49:
[----:B------:R-:W-:Y:S01]  /*92b0*/  UISETP.NE.AND UP0, UPT, UR13, URZ, UPT ;  /* 0x000000ff0d00728c */ /* 0x000fe2000bf05270 */
[----:B------:R-:W-:Y:S01]  /*92c0*/  PLOP3.LUT P2, PT, PT, PT, PT, 0x80, 0x8 ;  /* 0x000000000008781c */ /* 0x000fe20003f4f070 */
[----:B------:R-:W-:Y:S01]  /*92d0*/  UIADD3 UR14, UPT, UPT, UR12, 0x1, URZ ;  /* 0x000000010c0e7890 */ /* 0x000fe2000fffe0ff */
[----:B------:R-:W-:Y:S03]  /*92e0*/  ELECT P1, URZ, PT ;  /* 0x0000000000ff782f */ /* 0x000fe60003820000 */
[----:B------:R-:W-:Y:S01]  /*92f0*/  UISETP.NE.AND UP1, UPT, UR14, 0x3, UPT ;  /* 0x000000030e00788c */ /* 0x000fe2000bf25270 */
[----:B------:R-:W-:Y:S01]  /*9300*/  PLOP3.LUT P0, PT, PT, PT, UP0, 0x80, 0x8 ;  /* 0x000000000008781c */ /* 0x000fe20003f0f008 */
[----:B------:R-:W-:Y:S02]  /*9310*/  ULEA UR34, UR12, UR10, 0xb ;  /* 0x0000000a0c227291 */ /* 0x000fe4000f8e58ff */
[----:B------:R-:W-:Y:S02]  /*9320*/  USEL UR11, URZ, 0x1, UP1 ;  /* 0x00000001ff0b7887 */ /* 0x000fe40008800000 */
[----:B------:R-:W-:Y:S02]  /*9330*/  USEL UR14, UR14, URZ, UP1 ;  /* 0x000000ff0e0e7287 */ /* 0x000fe40008800000 */
[----:B------:R-:W-:Y:S02]  /*9340*/  ULEA UR36, UR12, UR9, 0xb ;  /* 0x000000090c247291 */ /* 0x000fe4000f8e58ff */
[----:B------:R-:W-:Y:S01]  /*9350*/  @UP0 ULEA UR4, UR14, UR6, 0x3 ;  /* 0x000000060e040291 */ /* 0x000fe2000f8e18ff */
[----:B------:R-:W-:Y:S01]  /*9360*/  LOP3.LUT R2, R2, UR11, RZ, 0x3c, !PT ;  /* 0x0000000b02027c12 */ /* 0x000fe2000f8e3cff */
[----:B------:R-:W-:Y:S02]  /*9370*/  UIADD3 UR46, UPT, UPT, UR34, 0x2, URZ ;  /* 0x00000002222e7890 */ /* 0x000fe4000fffe0ff */
[----:B------:R-:W-:Y:S01]  /*9380*/  UIADD3 UR40, UPT, UPT, UR36, 0x2, URZ ;  /* 0x0000000224287890 */ /* 0x000fe2000fffe0ff */
[----:B-1----:R-:W-:Y:S01]  /*9390*/  @P0 SHF.L.U32 R0, R2, 0x1f, RZ ;  /* 0x0000001f02000819 */ /* 0x002fe200000006ff */
[----:B------:R-:W-:Y:S02]  /*93a0*/  UIADD3 UR44, UPT, UPT, UR34, 0x4, URZ ;  /* 0x00000004222c7890 */ /* 0x000fe4000fffe0ff */
[----:B------:R-:W-:Y:S01]  /*93b0*/  UIADD3 UR38, UPT, UPT, UR36, 0x4, URZ ;  /* 0x0000000424267890 */ /* 0x000fe2000fffe0ff */
[----:B------:R4:W1:Y:S01]  /*93c0*/  @P0 SYNCS.PHASECHK.TRANS64.TRYWAIT P2, [UR4], R0 ;  /* 0x00000000ff0005a7 */ /* 0x0008620008041104 */
[----:B------:R-:W-:Y:S02]  /*93d0*/  ELECT P0, URZ, PT ;  /* 0x0000000000ff782f */ /* 0x000fe40003800000 */
[C---:B-----5:R-:W-:Y:S01]  /*93e0*/  @P1 R2UR.BROADCAST UR4, R4.reuse ;  /* 0x00000000040412ca */ /* 0x060fe200008e0000 */
[----:B------:R-:W-:Y:S10]  /*93f0*/  UIADD3 UR42, UPT, UPT, UR34, 0x6, URZ ;  /* 0x00000006222a7890 */ /* 0x000ff4000fffe0ff */
[C---:B------:R-:W-:Y:S02]  /*9400*/  @P0 R2UR.BROADCAST UR11, R4.reuse ;  /* 0x00000000040b02ca */ /* 0x040fe400008e0000 */
[----:B------:R-:W-:Y:S01]  /*9410*/  ELECT P0, URZ, PT ;  /* 0x0000000000ff782f */ /* 0x000fe20003800000 */
[----:B------:R-:W-:Y:S01]  /*9420*/  UIADD3 UR7, UPT, UPT, UR7, 0x18, URZ ;  /* 0x0000001807077890 */ /* 0x000fe2000fffe0ff */
[----:B------:R-:W-:Y:S01]  /*9430*/  UMOV UR35, 0x40004080 ;  /* 0x4000408000237882 */ /* 0x000fe20000000000 */
[----:B------:R-:W-:Y:S01]  /*9440*/  UMOV UR37, 0x40004080 ;  /* 0x4000408000257882 */ /* 0x000fe20000000000 */
[----:B------:R-:W-:Y:S01]  /*9450*/  UMOV UR47, 0x40004080 ;  /* 0x40004080002f7882 */ /* 0x000fe20000000000 */
[----:B------:R-:W-:Y:S01]  /*9460*/  UMOV UR41, 0x40004080 ;  /* 0x4000408000297882 */ /* 0x000fe20000000000 */
[----:B------:R-:W-:Y:S01]  /*9470*/  UMOV UR45, 0x40004080 ;  /* 0x40004080002d7882 */ /* 0x000fe20000000000 */
[----:B------:R-:W-:Y:S01]  /*9480*/  UMOV UR39, 0x40004080 ;  /* 0x4000408000277882 */ /* 0x000fe20000000000 */
[----:B------:R2:W-:Y:S01]  /*9490*/  UTCHMMA gdesc[UR36], gdesc[UR34], tmem[UR4], tmem[UR32], idesc[UR33], UP3 ;  /* 0x00ff2022240075ea */ /* 0x0005e20009800004 */
[----:B------:R-:W-:Y:S02]  /*94a0*/  UPLOP3.LUT UP3, UPT, UPT, UPT, UPT, 0x80, 0x8 ;  /* 0x000000000008789c */ /* 0x000fe40003f6f070 */
[----:B------:R3:W-:Y:S01]  /*94b0*/  UTCHMMA gdesc[UR40], gdesc[UR46], tmem[UR11], tmem[UR30], idesc[UR31], UPT ;  /* 0x00ff1e2e280075ea */ /* 0x0007e2000b80000b */
[----:B------:R-:W-:Y:S01]  /*94c0*/  UMOV UR43, 0x40004080 ;  /* 0x40004080002b7882 */ /* 0x000fe20000000000 */
[----:B------:R-:W-:Y:S01]  /*94d0*/  UMOV UR12, UR14 ;  /* 0x0000000e000c7c82 */ /* 0x000fe20008000000 */
[C---:B--2---:R-:W-:Y:S02]  /*94e0*/  @P0 R2UR.BROADCAST UR4, R4.reuse ;  /* 0x00000000040402ca */ /* 0x044fe400008e0000 */
[----:B------:R-:W-:Y:S11]  /*94f0*/  ELECT P0, URZ, PT ;  /* 0x0000000000ff782f */ /* 0x000ff60003800000 */
[----:B------:R-:W-:Y:S02]  /*9500*/  @!UPT UIADD3 URZ, UPT, UPT, URZ, URZ, URZ ;  /* 0x000000fffffff290 */ /* 0x000fe4000fffe0ff */
[C---:B---3--:R-:W-:Y:S01]  /*9510*/  @P0 R2UR.BROADCAST UR11, R4.reuse ;  /* 0x00000000040b02ca */ /* 0x048fe200008e0000 */
[----:B------:R-:W-:Y:S01]  /*9520*/  UIADD3 UR40, UPT, UPT, UR36, 0x6, URZ ;  /* 0x0000000624287890 */ /* 0x000fe2000fffe0ff */
[----:B------:R-:W-:Y:S01]  /*9530*/  ELECT P0, URZ, PT ;  /* 0x0000000000ff782f */ /* 0x000fe20003800000 */
[----:B------:R-:W-:Y:S01]  /*9540*/  UIADD3 UR46, UPT, UPT, UR34, 0x40, URZ ;  /* 0x00000040222e7890 */ /* 0x000fe2000fffe0ff */
[----:B------:R2:W-:Y:S09]  /*9550*/  UTCHMMA gdesc[UR38], gdesc[UR44], tmem[UR4], tmem[UR28], idesc[UR29], UPT ;  /* 0x00ff1c2c260075ea */ /* 0x0005f2000b800004 */
[----:B------:R3:W-:Y:S01]  /*9560*/  UTCHMMA gdesc[UR40], gdesc[UR42], tmem[UR11], tmem[UR26], idesc[UR27], UPT ;  /* 0x00ff1a2a280075ea */ /* 0x0007e2000b80000b */
[----:B--2---:R-:W-:Y:S01]  /*9570*/  UIADD3 UR38, UPT, UPT, UR36, 0x40, URZ ;  /* 0x0000004024267890 */ /* 0x004fe2000fffe0ff */
[C---:B------:R-:W-:Y:S02]  /*9580*/  @P0 R2UR.BROADCAST UR4, R4.reuse ;  /* 0x00000000040402ca */ /* 0x040fe400008e0000 */
[----:B------:R-:W-:Y:S11]  /*9590*/  ELECT P0, URZ, PT ;  /* 0x0000000000ff782f */ /* 0x000ff60003800000 */
[----:B------:R-:W-:Y:S02]  /*95a0*/  @!UPT UIADD3 URZ, UPT, UPT, URZ, URZ, URZ ;  /* 0x000000fffffff290 */ /* 0x000fe4000fffe0ff */
[C---:B---3--:R-:W-:Y:S01]  /*95b0*/  @P0 R2UR.BROADCAST UR11, R4.reuse ;  /* 0x00000000040b02ca */ /* 0x048fe200008e0000 */
[----:B------:R-:W-:Y:S02]  /*95c0*/  UIADD3 UR44, UPT, UPT, UR34, 0x42, URZ ;  /* 0x00000042222c7890 */ /* 0x000fe4000fffe0ff */
[----:B------:R-:W-:Y:S01]  /*95d0*/  UIADD3 UR42, UPT, UPT, UR36, 0x42, URZ ;  /* 0x00000042242a7890 */ /* 0x000fe2000fffe0ff */
[----:B------:R-:W-:Y:S01]  /*95e0*/  ELECT P0, URZ, PT ;  /* 0x0000000000ff782f */ /* 0x000fe20003800000 */
[----:B------:R-:W-:Y:S02]  /*95f0*/  UIADD3 UR40, UPT, UPT, UR34, 0x44, URZ ;  /* 0x0000004422287890 */ /* 0x000fe4000fffe0ff */
[----:B------:R-:W-:Y:S01]  /*9600*/  UIADD3 UR34, UPT, UPT, UR34, 0x46, URZ ;  /* 0x0000004622227890 */ /* 0x000fe2000fffe0ff */
[----:B------:R2:W-:Y:S05]  /*9610*/  UTCHMMA gdesc[UR38], gdesc[UR46], tmem[UR4], tmem[UR24], idesc[UR25], UPT ;  /* 0x00ff182e260075ea */ /* 0x0005ea000b800004 */
[----:B------:R3:W-:Y:S01]  /*9620*/  UTCHMMA gdesc[UR42], gdesc[UR44], tmem[UR11], tmem[UR22], idesc[UR23], UPT ;  /* 0x00ff162c2a0075ea */ /* 0x0007e2000b80000b */
[----:B--2---:R-:W-:Y:S03]  /*9630*/  UIADD3 UR38, UPT, UPT, UR36, 0x44, URZ ;  /* 0x0000004424267890 */ /* 0x004fe6000fffe0ff */
[C---:B------:R-:W-:Y:S02]  /*9640*/  @P0 R2UR.BROADCAST UR4, R4.reuse ;  /* 0x00000000040402ca */ /* 0x040fe400008e0000 */
[----:B------:R-:W-:Y:S11]  /*9650*/  ELECT P0, URZ, PT ;  /* 0x0000000000ff782f */ /* 0x000ff60003800000 */
[----:B------:R-:W-:Y:S02]  /*9660*/  @!UPT UIADD3 URZ, UPT, UPT, URZ, URZ, URZ ;  /* 0x000000fffffff290 */ /* 0x000fe4000fffe0ff */
[----:B---3--:R-:W-:Y:S01]  /*9670*/  @P0 R2UR.BROADCAST UR11, R4 ;  /* 0x00000000040b02ca */ /* 0x008fe200008e0000 */
[----:B------:R-:W-:Y:S01]  /*9680*/  UIADD3 UR36, UPT, UPT, UR36, 0x46, URZ ;  /* 0x0000004624247890 */ /* 0x000fe2000fffe0ff */
[----:B------:R2:W-:Y:S11]  /*9690*/  UTCHMMA gdesc[UR38], gdesc[UR40], tmem[UR4], tmem[UR20], idesc[UR21], UPT ;  /* 0x00ff1428260075ea */ /* 0x0005f6000b800004 */
[----:B------:R4:W-:Y:S01]  /*96a0*/  UTCHMMA gdesc[UR36], gdesc[UR34], tmem[UR11], tmem[UR18], idesc[UR19], UPT ;  /* 0x00ff1222240075ea */ /* 0x0009e2000b80000b */
[----:B------:R4:W-:Y:S01]  /*96b0*/  UTCBAR [UR7], URZ ;  /* 0x000000ff070073e9 */ /* 0x0009e200080000ff */
[----:B--2---:R-:W-:Y:S02]  /*96c0*/  UIADD3 UR4, UPT, UPT, UR13, 0x1, URZ ;  /* 0x000000010d047890 */ /* 0x004fe4000fffe0ff */
[----:B------:R-:W-:Y:S02]  /*96d0*/  UIADD3 UR13, UPT, UPT, UR13, -0x1, URZ ;  /* 0xffffffff0d0d7890 */ /* 0x000fe4000fffe0ff */
[----:B------:R-:W-:Y:S09]  /*96e0*/  UISETP.GT.U32.AND UP0, UPT, UR4, 0x1, UPT ;  /* 0x000000010400788c */ /* 0x000ff2000bf04070 */
[----:B-1----:R-:W-:Y:S05]  /*96f0*/  BRA.U UP0, `(.L_x_51) ;  /* 0xfffffff900d87547 */ /* 0x002fea000b83ffff */
.L_x_48:
[----:B------:R-:W-:Y:S01]  /*9700*/  UIADD3 UR15, UPT, UPT, UR15, 0x1, URZ ;  /* 0x000000010f0f7890 */ /* 0x000fe2000fffe0ff */
[----:B------:R-:W-:Y:S01]  /*9710*/  LOP3.LUT R3, R3, 0x1, RZ, 0x3c, !PT ;  /* 0x0000000103037812 */ /* 0x000fe200078e3cff */
[----:B------:R-:W-:Y:S02]  /*9720*/  UIADD3 UR8, UPT, UPT, UR8, 0x90, URZ ;  /* 0x0000009008087890 */ /* 0x000fe4000fffe0ff */
[----:B------:R-:W-:-:S04]  /*9730*/  UISETP.NE.AND UP0, UPT, UR15, 0x2, UPT ;  /* 0x000000020f00788c */ /* 0x000fc8000bf05270 */
[----:B------:R-:W-:Y:S02]  /*9740*/  USEL UR4, URZ, 0x1, UP0 ;  /* 0x00000001ff047887 */ /* 0x000fe40008000000 */
[----:B------:R-:W-:Y:S01]  /*9750*/  USEL UR15, UR15, URZ, UP0 ;  /* 0x000000ff0f0f7287 */ /* 0x000fe20008000000 */
[----:B------:R2:W-:Y:S03]  /*9760*/  UTCBAR [UR8], URZ ;  /* 0x000000ff080073e9 */ /* 0x0005e600080000ff */
[----:B------:R-:W-:Y:S01]  /*9770*/  LOP3.LUT R8, R8, UR4, RZ, 0x3c, !PT ;  /* 0x0000000408087c12 */ /* 0x000fe2000f8e3cff */
[----:B------:R-:W-:Y:S07]  /*9780*/  @P3 BRA `(.L_x_52) ;  /* 0xfffffff8004c3947 */ /* 0x000fee000383ffff */
[----:B------:R-:W3:Y:S01]  /*9790*/  S2UR UR4, SR_CgaCtaId ;  /* 0x00000000000479c3 */ /* 0x000ee20000008800 */
[----:B------:R-:W-:Y:S01]  /*97a0*/  ELECT P0, URZ, PT ;  /* 0x0000000000ff782f */ /* 0x000fe20003800000 */
[----:B-1--4-:R-:W-:Y:S01]  /*97b0*/  IMAD.MOV.U32 R0, RZ, RZ, 0x1 ;  /* 0x00000001ff007424 */ /* 0x012fe200078e00ff */
[----:B------:R-:W-:Y:S01]  /*97c0*/  UIADD3 UR6, UPT, UPT, UR6, 0xa0, URZ ;  /* 0x000000a006067890 */ /* 0x000fe2000fffe0ff */
[----:B------:R-:W-:Y:S01]  /*97d0*/  SHF.L.U32 R3, R8, 0x1f, RZ ;  /* 0x0000001f08037819 */ /* 0x000fe200000006ff */
[----:B------:R-:W-:-:S03]  /*97e0*/  UMOV UR5, 0x40 ;  /* 0x0000004000057882 */ /* 0x000fc60000000000 */
[----:B------:R-:W-:Y:S01]  /*97f0*/  UVIRTCOUNT.DEALLOC.SMPOOL 0x80 ;  /* 0x000000800000784c */ /* 0x000fe20000000000 */
[----:B---3--:R-:W-:Y:S02]  /*9800*/  ULEA UR4, UR4, UR5, 0x18 ;  /* 0x0000000504047291 */ /* 0x008fe4000f8ec0ff */
[----:B------:R-:W-:-:S07]  /*9810*/  ULEA UR5, UR15, UR6, 0x3 ;  /* 0x000000060f057291 */ /* 0x000fce000f8e18ff */
[----:B------:R1:W-:Y:S02]  /*9820*/  @P0 STS.U8 [UR4+0x1c], R0 ;  /* 0x00001c00ff000988 */ /* 0x0003e40008000004 */
[----:B------:R-:W3:Y:S02]  /*9830*/  SYNCS.PHASECHK.TRANS64.TRYWAIT P0, [UR5], R3 ;  /* 0x00000003ff0075a7 */ /* 0x000ee40008001105 */
[----:B-1-3--:R-:W-:Y:S05]  /*9840*/  @!P0 BRA `(.L_x_53) ;  /* 0x0000007c00448947 */ /* 0x00afea0003800000 */
.L_x_173:
[----:B------:R-:W-:-:S04]  /*9850*/  UIADD3 UR7, UPT, UPT, UR15, 0x1, URZ ;  /* 0x000000010f077890 */ /* 0x000fc8000fffe0ff */
[----:B------:R-:W-:-:S04]  /*9860*/  UISETP.NE.AND UP0, UPT, UR7, 0x2, UPT ;  /* 0x000000020700788c */ /* 0x000fc8000bf05270 */
[----:B------:R-:W-:Y:S02]  /*9870*/  USEL UR5, URZ, 0x1, UP0 ;  /* 0x00000001ff057887 */ /* 0x000fe40008000000 */
[----:B------:R-:W-:-:S04]  /*9880*/  USEL UR7, UR7, URZ, UP0 ;  /* 0x000000ff07077287 */ /* 0x000fc80008000000 */
[----:B------:R-:W-:Y:S01]  /*9890*/  ULEA UR7, UR7, UR6, 0x3 ;  /* 0x0000000607077291 */ /* 0x000fe2000f8e18ff */
[----:B-1----:R-:W-:-:S04]  /*98a0*/  LOP3.LUT R3, R8, UR5, RZ, 0x3c, !PT ;  /* 0x0000000508037c12 */ /* 0x002fc8000f8e3cff */
[----:B------:R-:W-:-:S04]  /*98b0*/  SHF.L.U32 R3, R3, 0x1f, RZ ;  /* 0x0000001f03037819 */ /* 0x000fc800000006ff */
[----:B------:R-:W1:Y:S02]  /*98c0*/  SYNCS.PHASECHK.TRANS64.TRYWAIT P0, [UR7], R3 ;  /* 0x00000003ff0075a7 */ /* 0x000e640008001107 */
[----:B-1----:R-:W-:Y:S05]  /*98d0*/  @!P0 BRA `(.L_x_54) ;  /* 0x0000007c00388947 */ /* 0x002fea0003800000 */
.L_x_175:
[----:B------:R-:W-:Y:S01]  /*98e0*/  NOP ;  /* 0x0000000000007918 */ /* 0x000fe20000000000 */
[----:B-1----:R-:W1:Y:S01]  /*98f0*/  LDS R0, [UR4+0x14] ;  /* 0x00001404ff007984 */ /* 0x002e620008000800 */
[----:B------:R-:W-:Y:S01]  /*9900*/  LOP3.LUT R2, R9, 0xffff, RZ, 0xc0, !PT ;  /* 0x0000ffff09027812 */ /* 0x000fe200078ec0ff */
[----:B------:R-:W-:Y:S02]  /*9910*/  IMAD.MOV.U32 R3, RZ, RZ, 0xffff ;  /* 0x0000ffffff037424 */ /* 0x000fe400078e00ff */
[----:B------:R-:W-:Y:S01]  /*9920*/  IMAD.MOV.U32 R5, RZ, RZ, 0x1 ;  /* 0x00000001ff057424 */ /* 0x000fe200078e00ff */
[----:B------:R-:W-:-:S04]  /*9930*/  SHF.R.U32.HI R2, RZ, 0x5, R2 ;  /* 0x00000005ff027819 */ /* 0x000fc80000011602 */
[-C--:B------:R-:W-:Y:S02]  /*9940*/  SHF.L.U32 R3, R3, R2.reuse, RZ ;  /* 0x0000000203037219 */ /* 0x080fe400000006ff */
[----:B------:R-:W-:Y:S02]  /*9950*/  SHF.L.U32 R5, R5, R2, RZ ;  /* 0x0000000205057219 */ /* 0x000fe400000006ff */
[----:B-1----:R-:W-:-:S04]  /*9960*/  LOP3.LUT R0, R0, R3, RZ, 0xc0, !PT ;  /* 0x0000000300007212 */ /* 0x002fc800078ec0ff */
[----:B------:R-:W-:-:S13]  /*9970*/  ISETP.NE.AND P0, PT, R0, R3, PT ;  /* 0x000000030000720c */ /* 0x000fda0003f05270 */
[----:B------:R-:W-:Y:S05]  /*9980*/  @P0 BRA `(.L_x_55) ;  /* 0x00000000005c0947 */ /* 0x000fea0003800000 */
[----:B------:R-:W1:Y:S02]  /*9990*/  LDS R0, [UR4+0x18] ;  /* 0x00001804ff007984 */ /* 0x000e640008000800 */
[----:B-1----:R-:W-:-:S04]  /*99a0*/  LOP3.LUT R0, R0, R5, RZ, 0xc0, !PT ;  /* 0x0000000500007212 */ /* 0x002fc800078ec0ff */
[----:B------:R-:W-:-:S13]  /*99b0*/  ISETP.NE.AND P0, PT, R0, R5, PT ;  /* 0x000000050000720c */ /* 0x000fda0003f05270 */
[----:B------:R-:W-:Y:S05]  /*99c0*/  @P0 BRA `(.L_x_56) ;  /* 0x0000000000400947 */ /* 0x000fea0003800000 */
[----:B--2---:R-:W-:Y:S01]  /*99d0*/  R2UR UR8, R3 ;  /* 0x00000000030872ca */ /* 0x004fe200000e0000 */
[----:B------:R-:W1:Y:S01]  /*99e0*/  S2R R2, SR_LANEID ;  /* 0x0000000000027919 */ /* 0x000e620000000000 */
[----:B------:R-:W-:Y:S01]  /*99f0*/  LOP3.LUT R5, RZ, R5, RZ, 0x33, !PT ;  /* 0x00000005ff057212 */ /* 0x000fe200078e33ff */
[----:B------:R-:W-:Y:S02]  /*9a00*/  VOTEU.ANY UR7, UPT, PT ;  /* 0x0000000000077886 */ /* 0x000fe400038e0100 */
[----:B------:R-:W-:Y:S01]  /*9a10*/  UFLO.U32 UR7, UR7 ;  /* 0x00000007000772bd */ /* 0x000fe200080e0000 */
[----:B------:R-:W2:Y:S07]  /*9a20*/  REDUX UR5, R5 ;  /* 0x00000000050573c4 */ /* 0x000eae0000000000 */
[----:B------:R-:W-:-:S06]  /*9a30*/  ULOP3.LUT UR8, URZ, UR8, URZ, 0x33, !UPT ;  /* 0x00000008ff087292 */ /* 0x000fcc000f8e33ff */
[----:B------:R-:W-:-:S04]  /*9a40*/  IMAD.U32 R0, RZ, RZ, UR8 ;  /* 0x00000008ff007e24 */ /* 0x000fc8000f8e00ff */
[----:B------:R-:W3:Y:S02]  /*9a50*/  REDUX UR6, R0 ;  /* 0x00000000000673c4 */ /* 0x000ee40000000000 */
[----:B------:R4:W-:Y:S01]  /*9a60*/  UTCATOMSWS.AND URZ, UR8 ;  /* 0x0000000800ff79e3 */ /* 0x0009e20008000000 */
[----:B-1----:R-:W-:Y:S01]  /*9a70*/  ISETP.EQ.U32.AND P0, PT, R2, UR7, PT ;  /* 0x0000000702007c0c */ /* 0x002fe2000bf02070 */
[----:B--2---:R-:W-:Y:S02]  /*9a80*/  IMAD.U32 R2, RZ, RZ, UR5 ;  /* 0x00000005ff027e24 */ /* 0x004fe4000f8e00ff */
[----:B---3--:R-:W-:-:S10]  /*9a90*/  IMAD.U32 R3, RZ, RZ, UR6 ;  /* 0x00000006ff037e24 */ /* 0x008fd4000f8e00ff */
[----:B------:R4:W-:Y:S04]  /*9aa0*/  @P0 ATOMS.AND RZ, [UR4+0x14], R3 ;  /* 0x00001403ffff098c */ /* 0x0009e8000a800004 */
[----:B------:R4:W-:Y:S01]  /*9ab0*/  @P0 ATOMS.AND RZ, [UR4+0x18], R2 ;  /* 0x00001802ffff098c */ /* 0x0009e2000a800004 */
[----:B------:R-:W-:Y:S05]  /*9ac0*/  BRA `(.L_x_57) ;  /* 0x0000000000147947 */ /* 0x000fea0003800000 */
.L_x_56:
[----:B------:R-:W-:Y:S02]  /*9ad0*/  MOV R2, 0x9af0 ;  /* 0x00009af000027802 */ /* 0x000fe40000000f00 */
[----:B--2--5:R-:W-:Y:S05]  /*9ae0*/  CALL.REL.NOINC `($__internal_0_$__cuda_sm10x_tcgen05_guardrail_trap_col_being_dealloced_not_returned_by_alloc) ;  /* 0x0000008000d47944 */ /* 0x024fea0003c00000 */
[----:B------:R-:W-:Y:S05]  /*9af0*/  BRA `(.L_x_57) ;  /* 0x0000000000087947 */ /* 0x000fea0003800000 */
.L_x_55:
[----:B------:R-:W-:Y:S02]  /*9b00*/  MOV R2, 0x9b20 ;  /* 0x00009b2000027802 */ /* 0x000fe40000000f00 */
[----:B--2--5:R-:W-:Y:S05]  /*9b10*/  CALL.REL.NOINC `($__internal_2_$__cuda_sm10x_tcgen05_guardrail_trap_unallocated_columns_being_dealloced) ;  /* 0x0000008000e07944 */ /* 0x024fea0003c00000 */
.L_x_57:
[----:B------:R-:W-:Y:S01]  /*9b20*/  NOP ;  /* 0x0000000000007918 */ /* 0x000fe20000000000 */
[----:B----4-:R-:W-:Y:S05]  /*9b30*/  EXIT ;  /* 0x000000000000794d */ /* 0x010fea0003800000 */
.L_x_41:
[----:B------:R-:W-:-:S09]  /*9b40*/  UISETP.NE.OR UP2, UPT, UR8, 0x3, !UP2 ;  /* 0x000000030800788c */ /* 0x000fd2000d745670 */
[----:B------:R-:W-:Y:S05]  /*9b50*/  BRA.U UP2, `(.L_x_58) ;  /* 0x0000001502e87547 */ /* 0x000fea000b800000 */
[----:B-----5:R-:W1:Y:S01]  /*9b60*/  LDC.64 R32, c[0x0][0x988] ;  /* 0x00026200ff207b82 */ /* 0x020e620000000a00 */
[----:B------:R-:W2:Y:S01]  /*9b70*/  LDCU.64 UR8, c[0x0][0x888] ;  /* 0x00011100ff0877ac */ /* 0x000ea20008000a00 */
[----:B------:R-:W-:Y:S01]  /*9b80*/  IMAD.MOV.U32 R34, RZ, RZ, RZ ;  /* 0x000000ffff227224 */ /* 0x000fe200078e00ff */
[----:B------:R-:W4:Y:S05]  /*9b90*/  LDCU.64 UR4, c[0x0][0x890] ;  /* 0x00011200ff0477ac */ /* 0x000f2a0008000a00 */
[----:B------:R-:W3:Y:S01]  /*9ba0*/  LDC.64 R24, c[0x0][0x980] ;  /* 0x00026000ff187b82 */ /* 0x000ee20000000a00 */
[----:B------:R-:W-:Y:S01]  /*9bb0*/  UMOV UR22, 0x400 ;  /* 0x0000040000167882 */ /* 0x000fe20000000000 */
[----:B------:R-:W-:-:S02]  /*9bc0*/  UPLOP3.LUT UP1, UPT, UPT, UPT, UPT, 0x40, 0x4 ;  /* 0x000000000004789c */ /* 0x000fc40003f2e870 */
[----:B------:R-:W-:-:S04]  /*9bd0*/  ULEA UR22, UR45, UR22, 0x18 ;  /* 0x000000162d167291 */ /* 0x000fc8000f8ec0ff */
[----:B------:R-:W3:Y:S01]  /*9be0*/  LDC R0, c[0x0][0xb30] ;  /* 0x0002cc00ff007b82 */ /* 0x000ee20000000800 */
[----:B------:R-:W-:Y:S02]  /*9bf0*/  UIADD3 UR15, UPT, UPT, UR22, 0x88, URZ ;  /* 0x00000088160f7890 */ /* 0x000fe4000fffe0ff */
[----:B--2---:R-:W-:Y:S02]  /*9c00*/  UISETP.NE.U32.AND UP4, UPT, UR8, URZ, UPT ;  /* 0x000000ff0800728c */ /* 0x004fe4000bf85070 */
[----:B------:R-:W-:Y:S02]  /*9c10*/  UIADD3 UR41, UPT, UPT, UR22, 0x30, URZ ;  /* 0x0000003016297890 */ /* 0x000fe4000fffe0ff */
[----:B----4-:R-:W-:Y:S01]  /*9c20*/  UISETP.NE.U32.AND UP5, UPT, UR4, URZ, UPT ;  /* 0x000000ff0400728c */ /* 0x010fe2000bfa5070 */
[----:B------:R-:W2:Y:S01]  /*9c30*/  LDC R27, c[0x0][0x370] ;  /* 0x0000dc00ff1b7b82 */ /* 0x000ea20000000800 */
[C---:B-1----:R-:W-:Y:S01]  /*9c40*/  ISETP.NE.AND P0, PT, R33.reuse, 0x1, PT ;  /* 0x000000012100780c */ /* 0x042fe20003f05270 */
[----:B------:R-:W-:Y:S01]  /*9c50*/  UIADD3 UR33, UPT, UPT, UR22, 0x38, URZ ;  /* 0x0000003816217890 */ /* 0x000fe2000fffe0ff */
[----:B------:R-:W-:Y:S01]  /*9c60*/  R2UR UR7, R33 ;  /* 0x00000000210772ca */ /* 0x000fe200000e0000 */
[----:B------:R-:W-:Y:S01]  /*9c70*/  UIADD3 UR25, UPT, UPT, UR22, 0x40, URZ ;  /* 0x0000004016197890 */ /* 0x000fe2000fffe0ff */
[----:B------:R-:W-:Y:S01]  /*9c80*/  IMAD.MOV.U32 R33, RZ, RZ, 0x2000 ;  /* 0x00002000ff217424 */ /* 0x000fe200078e00ff */
[----:B------:R-:W-:-:S02]  /*9c90*/  UIADD3 UR17, UPT, UPT, UR22, 0x48, URZ ;  /* 0x0000004816117890 */ /* 0x000fc4000fffe0ff */
[----:B------:R-:W1:Y:S01]  /*9ca0*/  LDC R2, c[0x0][0xb0c] ;  /* 0x0002c300ff027b82 */ /* 0x000e620000000800 */
[----:B---3--:R-:W-:Y:S01]  /*9cb0*/  R2UR UR14, R24 ;  /* 0x00000000180e72ca */ /* 0x008fe200000e0000 */
[----:B------:R-:W-:Y:S02]  /*9cc0*/  UISETP.NE.AND.EX UP4, UPT, UR9, URZ, UPT, UP4 ;  /* 0x000000ff0900728c */ /* 0x000fe4000bf85340 */
[----:B------:R-:W-:Y:S02]  /*9cd0*/  UPRMT UR15, URZ, 0x654, UR15 ;  /* 0x00000654ff0f7896 */ /* 0x000fe4000800000f */
[----:B------:R-:W-:Y:S02]  /*9ce0*/  UPRMT UR31, UR45, 0x654, UR41 ;  /* 0x000006542d1f7896 */ /* 0x000fe40008000029 */
[----:B------:R-:W3:Y:S01]  /*9cf0*/  LDC R17, c[0x0][0xb20] ;  /* 0x0002c800ff117b82 */ /* 0x000ee20000000800 */
[----:B------:R-:W-:Y:S01]  /*9d00*/  ISETP.NE.AND P1, PT, R0, 0x1, PT ;  /* 0x000000010000780c */ /* 0x000fe20003f25270 */
[----:B------:R-:W-:-:S02]  /*9d10*/  UPRMT UR30, UR45, 0x654, UR33 ;  /* 0x000006542d1e7896 */ /* 0x000fc40008000021 */
[----:B------:R-:W-:Y:S02]  /*9d20*/  UPRMT UR23, UR45, 0x654, UR25 ;  /* 0x000006542d177896 */ /* 0x000fe40008000019 */
[----:B------:R-:W-:Y:S02]  /*9d30*/  UPRMT UR38, UR45, 0x654, UR17 ;  /* 0x000006542d267896 */ /* 0x000fe40008000011 */
[----:B------:R-:W4:Y:S01]  /*9d40*/  LDC.64 R36, c[0x0][0x348] ;  /* 0x0000d200ff247b82 */ /* 0x000f220000000a00 */
[----:B------:R-:W-:Y:S01]  /*9d50*/  UISETP.NE.AND.EX UP5, UPT, UR5, URZ, UPT, UP5 ;  /* 0x000000ff0500728c */ /* 0x000fe2000bfa5350 */
[----:B------:R-:W-:-:S06]  /*9d60*/  VOTEU.ANY UP3, P0 ;  /* 0x0000000000ff7886 */ /* 0x000fcc0000060100 */
[----:B------:R-:W1:Y:S08]  /*9d70*/  LDC.64 R20, c[0x0][0xb10] ;  /* 0x0002c400ff147b82 */ /* 0x000e700000000a00 */
[----:B------:R-:W1:Y:S08]  /*9d80*/  LDC.64 R6, c[0x0][0xb18] ;  /* 0x0002c600ff067b82 */ /* 0x000e700000000a00 */
[----:B------:R-:W1:Y:S08]  /*9d90*/  LDC.64 R4, c[0x0][0xb28] ;  /* 0x0002ca00ff047b82 */ /* 0x000e700000000a00 */
[----:B------:R-:W1:Y:S08]  /*9da0*/  LDC.64 R22, c[0x0][0x990] ;  /* 0x00026400ff167b82 */ /* 0x000e700000000a00 */
[----:B--23--:R-:W1:Y:S02]  /*9db0*/  LDC R18, c[0x0][0x374] ;  /* 0x0000dd00ff127b82 */ /* 0x00ce640000000800 */
.L_x_73:
[----:B------:R-:W-:Y:S04]  /*9dc0*/  SHF.L.U32 R3, R34, 0x1f, RZ ;  /* 0x0000001f22037819 */ /* 0x000fe800000006ff */
[----:B--2---:R-:W2:Y:S02]  /*9dd0*/  SYNCS.PHASECHK.TRANS64.TRYWAIT P0, [UR22+0x80], R3 ;  /* 0x00008003ff0075a7 */ /* 0x004ea40008001116 */
[----:B--2---:R-:W-:Y:S05]  /*9de0*/  @!P0 BRA `(.L_x_59) ;  /* 0x00000078000c8947 */ /* 0x004fea0003800000 */
.L_x_177:
[----:B------:R-:W3:Y:S01]  /*9df0*/  LDS.128 R28, [UR22+0xc0] ;  /* 0x0000c016ff1c7984 */ /* 0x000ee20008000c00 */
[----:B------:R-:W-:Y:S01]  /*9e00*/  ISETP.GE.AND P0, PT, R26, 0x1, PT ;  /* 0x000000011a00780c */ /* 0x000fe20003f06270 */
[----:B------:R-:W-:Y:S01]  /*9e10*/  @!PT LDS RZ, [RZ] ;  /* 0x00000000fffff984 */ /* 0x000fe20000000800 */
[----:B------:R-:W-:Y:S01]  /*9e20*/  @!PT LDS RZ, [RZ] ;  /* 0x00000000fffff984 */ /* 0x000fe20000000800 */
[----:B------:R-:W-:Y:S01]  /*9e30*/  @!PT LDS RZ, [RZ] ;  /* 0x00000000fffff984 */ /* 0x000fe20000000800 */
[----:B------:R-:W-:Y:S01]  /*9e40*/  @!PT LDS RZ, [RZ] ;  /* 0x00000000fffff984 */ /* 0x000fe20000000800 */
[----:B------:R5:W-:Y:S06]  /*9e50*/  MEMBAR.ALL.CTA ;  /* 0x0000000000007992 */ /* 0x000bec0000008000 */
[----:B-----5:R-:W5:Y:S02]  /*9e60*/  FENCE.VIEW.ASYNC.S ;  /* 0x00000000000073c6 */ /* 0x020f640000000000 */
[----:B-----5:R-:W-:Y:S01]  /*9e70*/  SYNCS.ARRIVE.TRANS64.RED.A1T0 RZ, [UR15], RZ ;  /* 0x000000ffffff79a7 */ /* 0x020fe2000810040f */
[----:B---3--:R-:W-:Y:S11]  /*9e80*/  LOP3.LUT P3, RZ, R30, 0x1, RZ, 0xc0, !PT ;  /* 0x000000011eff7812 */ /* 0x008ff6000786c0ff */
[----:B------:R-:W-:Y:S02]  /*9e90*/  @!UPT UIADD3 URZ, UPT, UPT, URZ, URZ, URZ ;  /* 0x000000fffffff290 */ /* 0x000fe4000fffe0ff */
[----:B------:R-:W-:Y:S02]  /*9ea0*/  @P3 MOV R13, R28 ;  /* 0x0000001c000d3202 */ /* 0x000fe40000000f00 */
[----:B------:R-:W-:Y:S01]  /*9eb0*/  @P3 LOP3.LUT R8, R29, 0xffff, RZ, 0xc0, !PT ;  /* 0x0000ffff1d083812 */ /* 0x000fe200078ec0ff */
[----:B------:R-:W-:Y:S06]  /*9ec0*/  @!P0 BRA `(.L_x_60) ;  /* 0x0000000000a48947 */ /* 0x000fec0003800000 */
[----:B-1----:R-:W-:Y:S01]  /*9ed0*/  IMAD.HI.U32 R40, R18, R7, RZ ;  /* 0x0000000712287227 */ /* 0x002fe200078e00ff */
[----:B------:R-:W-:Y:S02]  /*9ee0*/  ISETP.NE.AND P0, PT, R6, 0x1, PT ;  /* 0x000000010600780c */ /* 0x000fe40003f05270 */
[----:B------:R-:W-:Y:S01]  /*9ef0*/  ISETP.NE.AND P2, PT, R26, 0x1, PT ;  /* 0x000000011a00780c */ /* 0x000fe20003f45270 */
[-C--:B------:R-:W-:Y:S01]  /*9f00*/  IMAD.HI.U32 R38, R27, R20.reuse, RZ ;  /* 0x000000141b267227 */ /* 0x080fe200078e00ff */
[----:B------:R-:W-:Y:S02]  /*9f10*/  SHF.R.U32.HI R39, RZ, R17, R40 ;  /* 0x00000011ff277219 */ /* 0x000fe40000011628 */
[----:B------:R-:W-:Y:S01]  /*9f20*/  ISETP.NE.AND P4, PT, R2, 0x1, PT ;  /* 0x000000010200780c */ /* 0x000fe20003f85270 */
[----:B------:R-:W-:Y:S01]  /*9f30*/  IMAD.HI.U32 R44, R8, R7, RZ ;  /* 0x00000007082c7227 */ /* 0x000fe200078e00ff */
[----:B------:R-:W-:Y:S02]  /*9f40*/  SHF.R.U32.HI R38, RZ, R21, R38 ;  /* 0x00000015ff267219 */ /* 0x000fe40000011626 */
[----:B--2---:R-:W-:Y:S01]  /*9f50*/  SEL R3, R18, R39, !P0 ;  /* 0x0000002712037207 */ /* 0x004fe20004000000 */
[----:B------:R-:W-:Y:S01]  /*9f60*/  IMAD.HI.U32 R40, R13, R20, RZ ;  /* 0x000000140d287227 */ /* 0x000fe200078e00ff */
[----:B------:R-:W-:Y:S02]  /*9f70*/  SEL R11, R27, R38, !P4 ;  /* 0x000000261b0b7207 */ /* 0x000fe40006000000 */
[----:B------:R-:W-:Y:S01]  /*9f80*/  SHF.R.U32.HI R39, RZ, R17, R44 ;  /* 0x00000011ff277219 */ /* 0x000fe2000001162c */
[-C--:B------:R-:W-:Y:S01]  /*9f90*/  IMAD.HI.U32 R42, R3, R4.reuse, RZ ;  /* 0x00000004032a7227 */ /* 0x080fe200078e00ff */
[----:B------:R-:W-:Y:S02]  /*9fa0*/  SHF.R.U32.HI R40, RZ, R21, R40 ;  /* 0x00000015ff287219 */ /* 0x000fe40000011628 */
[----:B------:R-:W-:Y:S01]  /*9fb0*/  SEL R9, R8, R39, !P0 ;  /* 0x0000002708097207 */ /* 0x000fe20004000000 */
[-C--:B------:R-:W-:Y:S01]  /*9fc0*/  IMAD.HI.U32 R38, R11, R4.reuse, RZ ;  /* 0x000000040b267227 */ /* 0x080fe200078e00ff */
[-C--:B------:R-:W-:Y:S03]  /*9fd0*/  @P2 SHF.R.U32.HI R3, RZ, R5.reuse, R42 ;  /* 0x00000005ff032219 */ /* 0x080fe6000001162a */
[----:B------:R-:W-:Y:S01]  /*9fe0*/  IMAD.HI.U32 R14, R9, R4, RZ ;  /* 0x00000004090e7227 */ /* 0x000fe200078e00ff */
[----:B------:R-:W-:Y:S03]  /*9ff0*/  @P2 SHF.R.U32.HI R11, RZ, R5, R38 ;  /* 0x00000005ff0b2219 */ /* 0x000fe60000011626 */
[C---:B------:R-:W-:Y:S01]  /*a000*/  IMAD R10, R26.reuse, R3, RZ ;  /* 0x000000031a0a7224 */ /* 0x040fe200078e02ff */
[----:B------:R-:W-:Y:S01]  /*a010*/  SEL R3, R13, R40, !P4 ;  /* 0x000000280d037207 */ /* 0x000fe20006000000 */
[C---:B------:R-:W-:Y:S01]  /*a020*/  IMAD R12, R26.reuse, R11, RZ ;  /* 0x0000000b1a0c7224 */ /* 0x040fe200078e02ff */
[-C--:B------:R-:W-:Y:S02]  /*a030*/  SHF.R.U32.HI R14, RZ, R5.reuse, R14 ;  /* 0x00000005ff0e7219 */ /* 0x080fe4000001160e */
[C---:B------:R-:W-:Y:S02]  /*a040*/  ISETP.GE.AND P0, PT, R9.reuse, R10, PT ;  /* 0x0000000a0900720c */ /* 0x040fe40003f06270 */
[----:B------:R-:W-:Y:S02]  /*a050*/  SEL R15, R9, R14, !P2 ;  /* 0x0000000e090f7207 */ /* 0x000fe40005000000 */
[C---:B------:R-:W-:Y:S03]  /*a060*/  ISETP.GE.OR P0, PT, R3.reuse, R12, P0 ;  /* 0x0000000c0300720c */ /* 0x040fe60000706670 */
[----:B------:R-:W-:Y:S04]  /*a070*/  IMAD.MOV R14, RZ, RZ, -R15 ;  /* 0x000000ffff0e7224 */ /* 0x000fe800078e0a0f */
[----:B------:R-:W-:Y:S06]  /*a080*/  IMAD R14, R26, R14, R9 ;  /* 0x0000000e1a0e7224 */ /* 0x000fec00078e0209 */
[C---:B------:R-:W-:Y:S05]  /*a090*/  @!P0 IMAD.HI.U32 R10, R3.reuse, R4, RZ ;  /* 0x00000004030a8227 */ /* 0x040fea00078e00ff */
[----:B------:R-:W-:Y:S04]  /*a0a0*/  @!P0 SHF.R.U32.HI R10, RZ, R5, R10 ;  /* 0x00000005ff0a8219 */ /* 0x000fe8000001160a */
[----:B------:R-:W-:Y:S01]  /*a0b0*/  @!P0 SEL R0, R3, R10, !P2 ;  /* 0x0000000a03008207 */ /* 0x000fe20005000000 */
[----:B------:R-:W-:Y:S03]  /*a0c0*/  IMAD.MOV R10, RZ, RZ, -R3 ;  /* 0x000000ffff0a7224 */ /* 0x000fe600078e0a03 */
[----:B------:R-:W-:Y:S01]  /*a0d0*/  @!P0 IADD3 R15, PT, PT, R15, -R0, RZ ;  /* 0x800000000f0f8210 */ /* 0x000fe20007ffe0ff */
[----:B------:R-:W-:Y:S01]  /*a0e0*/  @!P0 IMAD R0, R11, R14, R0 ;  /* 0x0000000e0b008224 */ /* 0x000fe200078e0200 */
[----:B------:R-:W-:Y:S01]  /*a0f0*/  IADD3 R11, PT, PT, -R9, RZ, RZ ;  /* 0x000000ff090b7210 */ /* 0x000fe20007ffe1ff */
[----:B------:R-:W-:Y:S02]  /*a100*/  IMAD R13, R2, R10, R13 ;  /* 0x0000000a020d7224 */ /* 0x000fe400078e020d */
[----:B------:R-:W-:Y:S02]  /*a110*/  @!P0 IMAD R9, R15, R26, R3 ;  /* 0x0000001a0f098224 */ /* 0x000fe400078e0203 */
[----:B------:R-:W-:Y:S02]  /*a120*/  @!P0 IMAD.MOV.U32 R3, RZ, RZ, R0 ;  /* 0x000000ffff038224 */ /* 0x000fe400078e0000 */
[----:B------:R-:W-:Y:S02]  /*a130*/  IMAD R8, R6, R11, R8 ;  /* 0x0000000b06087224 */ /* 0x000fe400078e0208 */
[----:B------:R-:W-:Y:S02]  /*a140*/  IMAD R13, R3, R2, R13 ;  /* 0x00000002030d7224 */ /* 0x000fe400078e020d */
[----:B------:R-:W-:Y:S02]  /*a150*/  IMAD R8, R9, R6, R8 ;  /* 0x0000000609087224 */ /* 0x000fe400078e0208 */
.L_x_60:
[----:B------:R-:W-:Y:S05]  /*a160*/  BRA.U UP1, `(.L_x_61) ;  /* 0x0000000101107547 */ /* 0x000fea000b800000 */
[----:B--2---:R-:W-:Y:S04]  /*a170*/  MOV R0, UR6 ;  /* 0x0000000600007c02 */ /* 0x004fe80008000f00 */
[----:B------:R-:W-:Y:S04]  /*a180*/  SHF.L.U32 R3, R0, 0x1f, RZ ;  /* 0x0000001f00037819 */ /* 0x000fe800000006ff */
[----:B------:R-:W2:Y:S02]  /*a190*/  SYNCS.PHASECHK.TRANS64.TRYWAIT P0, [UR22+0x78], R3 ;  /* 0x00007803ff0075a7 */ /* 0x000ea40008001116 */
[----:B--2---:R-:W-:Y:S05]  /*a1a0*/  @!P0 BRA `(.L_x_62) ;  /* 0x0000007400348947 */ /* 0x004fea0003800000 */
.L_x_61:
[----:B------:R-:W-:Y:S01]  /*a1b0*/  R2UR UR42, R16 ;  /* 0x00000000102a72ca */ /* 0x000fe200000e0000 */
[----:B------:R-:W-:Y:S01]  /*a1c0*/  IMAD.MOV.U32 R12, RZ, RZ, 0x1 ;  /* 0x00000001ff0c7424 */ /* 0x000fe200078e00ff */
[----:B------:R-:W-:Y:S04]  /*a1d0*/  ISETP.NE.U32.AND P0, PT, RZ, UR4, PT ;  /* 0x00000004ff007c0c */ /* 0x000fe8000bf05070 */
[----:B------:R-:W-:Y:S02]  /*a1e0*/  ISETP.NE.AND.EX P0, PT, RZ, UR5, PT, P0 ;  /* 0x00000005ff007c0c */ /* 0x000fe4000bf05300 */
[----:B------:R-:W-:Y:S05]  /*a1f0*/  SHF.L.U32 R12, R12, 0x1f, RZ ;  /* 0x0000001f0c0c7819 */ /* 0x000fea00000006ff */
[----:B------:R-:W-:Y:S01]  /*a200*/  USHF.L.U32 UR42, UR42, 0x7, URZ ;  /* 0x000000072a2a7899 */ /* 0x000fe200080006ff */
[----:B------:R-:W-:Y:S11]  /*a210*/  BRA.U !UP5, `(.L_x_63) ;  /* 0x000000010d347547 */ /* 0x000ff6000b800000 */
[----:B------:R-:W-:Y:S01]  /*a220*/  UPLOP3.LUT UP0, UPT, UPT, UPT, UP4, 0x80, 0x8 ;  /* 0x000000000008789c */ /* 0x000fe20003f0f040 */
[----:B--2---:R-:W-:Y:S02]  /*a230*/  HFMA2 R0, -RZ, RZ, 0, 5.9604644775390625e-08 ;  /* 0x00000001ff007431 */ /* 0x004fe400000001ff */
[----:B------:R-:W-:Y:S03]  /*a240*/  IMAD.MOV.U32 R79, RZ, RZ, 0x1 ;  /* 0x00000001ff4f7424 */ /* 0x000fe600078e00ff */
[----:B------:R-:W-:Y:S05]  /*a250*/  PLOP3.LUT P2, PT, PT, PT, UP0, 0x80, 0x8 ;  /* 0x000000000008781c */ /* 0x000fea0003f4f008 */
[----:B------:R-:W2:Y:S01]  /*a260*/  @UP0 LDCU.64 UR10, c[0x0][0x888] ;  /* 0x00011100ff0a07ac */ /* 0x000ea20008000a00 */
[----:B------:R-:W-:Y:S07]  /*a270*/  @UP0 UIMAD UR8, UR57, UR4, URZ ;  /* 0x00000004390802a4 */ /* 0x000fee000f8e02ff */
[----:B------:R-:W-:Y:S01]  /*a280*/  @!P2 PRMT R79, R0, 0x7610, R79 ;  /* 0x00007610004fa816 */ /* 0x000fe2000000004f */
[----:B--2---:R-:W-:Y:S03]  /*a290*/  @UP0 UIMAD.WIDE UR10, UR8, 0x4, UR10 ;  /* 0x00000004080a08a5 */ /* 0x004fe6000f8e020a */
[----:B------:R-:W2:Y:S03]  /*a2a0*/  @!UP0 LDCU UR8, c[0x0][0x880] ;  /* 0x00011000ff0887ac */ /* 0x000ea60008000800 */
[----:B------:R-:W-:Y:S01]  /*a2b0*/  IMAD.U32 R10, RZ, RZ, UR10 ;  /* 0x0000000aff0a7e24 */ /* 0x000fe2000f8e00ff */
[----:B------:R-:W-:Y:S05]  /*a2c0*/  MOV R11, UR11 ;  /* 0x0000000b000b7c02 */ /* 0x000fea0008000f00 */
[----:B------:R3:W5:Y:S02]  /*a2d0*/  @P2 LDG.E R35, desc[UR48][R10.64] ;  /* 0x000000300a232981 */ /* 0x000764000c1e1900 */
[----:B--23--:R-:W-:Y:S07]  /*a2e0*/  @!P2 IMAD.U32 R35, RZ, RZ, UR8 ;  /* 0x00000008ff23ae24 */ /* 0x00cfee000f8e00ff */
.L_x_63:
[----:B-----5:R-:W-:Y:S01]  /*a2f0*/  @!P0 FSETP.EQ.AND P4, PT, R35, RZ, PT ;  /* 0x000000ff2300820b */ /* 0x020fe20003f82000 */
[----:B------:R-:W-:Y:S01]  /*a300*/  @!UPT UIADD3 URZ, UPT, UPT, URZ, URZ, URZ ;  /* 0x000000fffffff290 */ /* 0x000fe2000fffe0ff */
[----:B------:R-:W-:Y:S11]  /*a310*/  @!P0 BRA `(.L_x_64) ;  /* 0x0000000000148947 */ /* 0x000ff60003800000 */
[----:B------:R-:W-:Y:S02]  /*a320*/  LOP3.LUT P0, RZ, R79, 0xff, RZ, 0xc0, !PT ;  /* 0x000000ff4fff7812 */ /* 0x000fe4000780c0ff */
[----:B------:R-:W-:Y:S04]  /*a330*/  PLOP3.LUT P4, PT, PT, PT, UP0, 0x80, 0x8 ;  /* 0x000000000008781c */ /* 0x000fe80003f8f008 */
[----:B------:R-:W-:Y:S07]  /*a340*/  PLOP3.LUT P4, PT, P4, PT, PT, 0x8, 0x80 ;  /* 0x000000000080781c */ /* 0x000fee000278e170 */
[----:B------:R-:W-:Y:S11]  /*a350*/  @P0 FSETP.EQ.AND P4, PT, R35, RZ, PT ;  /* 0x000000ff2300020b */ /* 0x000ff60003f82000 */
[----:B------:R-:W-:Y:S02]  /*a360*/  @!UPT UIADD3 URZ, UPT, UPT, URZ, URZ, URZ ;  /* 0x000000fffffff290 */ /* 0x000fe4000fffe0ff */
.L_x_64:
[----:B------:R-:W-:Y:S01]  /*a370*/  ISETP.NE.AND P0, PT, R24, 0x1, PT ;  /* 0x000000011800780c */ /* 0x000fe20003f05270 */
[----:B------:R-:W3:Y:S01]  /*a380*/  SYNCS.PHASECHK.TRANS64.TRYWAIT P2, [UR22+0x50], R12 ;  /* 0x0000500cff0075a7 */ /* 0x000ee20008041116 */
[----:B------:R-:W-:Y:S04]  /*a390*/  IMAD.SHL.U32 R10, R19, 0x80, RZ ;  /* 0x00000080130a7824 */ /* 0x000fe800078e00ff */
[C---:B------:R-:W-:Y:S01]  /*a3a0*/  IMAD.HI.U32 R9, R10.reuse, R25, RZ ;  /* 0x000000190a097227 */ /* 0x040fe200078e00ff */
[C---:B------:R-:W-:Y:S04]  /*a3b0*/  R2UR UR43, R10.reuse ;  /* 0x000000000a2b72ca */ /* 0x040fe800000e0000 */
[----:B------:R-:W-:Y:S04]  /*a3c0*/  SHF.R.U32.HI R9, RZ, R32, R9 ;  /* 0x00000020ff097219 */ /* 0x000fe80000011609 */
[----:B------:R-:W-:Y:S02]  /*a3d0*/  SEL R9, R10, R9, !P0 ;  /* 0x000000090a097207 */ /* 0x000fe40004000000 */
[----:B------:R-:W-:Y:S02]  /*a3e0*/  ELECT P0, URZ, PT ;  /* 0x0000000000ff782f */ /* 0x000fe40003800000 */
[C---:B------:R-:W-:Y:S01]  /*a3f0*/  R2UR UR8, R9.reuse ;  /* 0x00000000090872ca */ /* 0x040fe200000e0000 */
[C---:B-12---:R-:W-:Y:S01]  /*a400*/  IMAD.HI.U32 R0, R9.reuse, R22, RZ ;  /* 0x0000001609007227 */ /* 0x046fe200078e00ff */
[----:B------:R-:W-:Y:S02]  /*a410*/  PLOP3.LUT P4, PT, P4, P0, PT, 0xf2, 0x2f ;  /* 0x00000000002f781c */ /* 0x000fe40002781e72 */
[----:B------:R-:W-:Y:S01]  /*a420*/  R2UR UR44, R9 ;  /* 0x00000000092c72ca */ /* 0x000fe200000e0000 */
[----:B------:R-:W-:Y:S01]  /*a430*/  IMAD.MOV R3, RZ, RZ, -R9 ;  /* 0x000000ffff037224 */ /* 0x000fe200078e0a09 */
[----:B------:R-:W-:Y:S04]  /*a440*/  SHF.R.U32.HI R0, RZ, R23, R0 ;  /* 0x00000017ff007219 */ /* 0x000fe80000011600 */
[----:B------:R-:W-:Y:S02]  /*a450*/  R2UR UR45, R0 ;  /* 0x00000000002d72ca */ /* 0x000fe400000e0000 */
[----:B------:R-:W-:Y:S03]  /*a460*/  R2UR UR9, R3 ;  /* 0x00000000030972ca */ /* 0x000fe600000e0000 */
[----:B----4-:R-:W-:Y:S08]  /*a470*/  @!P4 IADD3 R9, P0, PT, R36, 0x580, RZ ;  /* 0x000005802409c810 */ /* 0x010ff00007f1e0ff */
[----:B------:R-:W-:Y:S02]  /*a480*/  USEL UR45, UR8, UR45, !UP3 ;  /* 0x0000002d082d7287 */ /* 0x000fe4000d800000 */
[----:B------:R-:W-:Y:S04]  /*a490*/  UIMAD UR43, UR14, UR9, UR43 ;  /* 0x000000090e2b72a4 */ /* 0x000fe8000f8e022b */
[----:B------:R-:W-:Y:S05]  /*a4a0*/  IMAD R0, RZ, RZ, -UR45 ;  /* 0x8000002dff007e24 */ /* 0x000fea000f8e02ff */
[----:B------:R-:W-:Y:S01]  /*a4b0*/  R2UR UR8, R0 ;  /* 0x00000000000872ca */ /* 0x000fe200000e0000 */
[----:B------:R-:W-:Y:S11]  /*a4c0*/  @!P4 IMAD.X R0, RZ, RZ, R37, P0 ;  /* 0x000000ffff00c224 */ /* 0x000ff600000e0625 */
[----:B------:R-:W-:Y:S01]  /*a4d0*/  @!UPT UIADD3 URZ, UPT, UPT, URZ, URZ, URZ ;  /* 0x000000fffffff290 */ /* 0x000fe2000fffe0ff */
[----:B------:R-:W-:Y:S01]  /*a4e0*/  UIMAD UR44, UR7, UR8, UR44 ;  /* 0x00000008072c72a4 */ /* 0x000fe2000f8e022c */
[----:B---3--:R-:W-:Y:S11]  /*a4f0*/  @!P2 BRA `(.L_x_65) ;  /* 0x000000700078a947 */ /* 0x008ff60003800000 */
.L_x_180:
[----:B------:R-:W-:Y:S01]  /*a500*/  @!P4 R2UR UR8, R9 ;  /* 0x000000000908c2ca */ /* 0x000fe200000e0000 */
[----:B------:R-:W-:Y:S01]  /*a510*/  VOTEU.ALL UP2, P4 ;  /* 0x0000000000ff7886 */ /* 0x000fe20002040000 */
[----:B------:R-:W-:Y:S01]  /*a520*/  @!P4 R2UR UR9, R0 ;  /* 0x000000000009c2ca */ /* 0x000fe200000e0000 */
[----:B------:R-:W-:Y:S01]  /*a530*/  VOTEU.ALL UP1, P4 ;  /* 0x0000000000ff7886 */ /* 0x000fe20002020000 */
[----:B------:R-:W-:Y:S01]  /*a540*/  @!P4 IMAD.MOV.U32 R0, RZ, RZ, 0x2000 ;  /* 0x00002000ff00c424 */ /* 0x000fe200078e00ff */
[----:B------:R-:W-:Y:S01]  /*a550*/  @!P4 IADD3 R9, P0, PT, R36, 0x580, RZ ;  /* 0x000005802409c810 */ /* 0x000fe20007f1e0ff */
[----:B------:R-:W-:Y:S07]  /*a560*/  @!UP2 UIADD3 UR40, UPT, UPT, UR22, 0x200, URZ ;  /* 0x000002001628a890 */ /* 0x000fee000fffe0ff */
[----:B------:R-:W-:Y:S02]  /*a570*/  IMAD.U32 R10, RZ, RZ, UR8 ;  /* 0x00000008ff0a7e24 */ /* 0x000fe4000f8e00ff */
[----:B------:R-:W-:Y:S01]  /*a580*/  IMAD.U32 R11, RZ, RZ, UR9 ;  /* 0x00000009ff0b7e24 */ /* 0x000fe2000f8e00ff */
[----:B------:R-:W-:Y:S02]  /*a590*/  @!UP2 UPRMT UR9, URZ, 0x40, URZ ;  /* 0x00000040ff09a896 */ /* 0x000fe400080000ff */
[----:B------:R-:W-:Y:S02]  /*a5a0*/  @!P4 R2UR UR10, R10 ;  /* 0x000000000a0ac2ca */ /* 0x000fe400000e0000 */
[----:B------:R-:W-:Y:S01]  /*a5b0*/  @!P4 R2UR UR11, R11 ;  /* 0x000000000b0bc2ca */ /* 0x000fe200000e0000 */
[----:B------:R-:W-:Y:S11]  /*a5c0*/  @!UP2 UPRMT UR8, UR9, 0x5410, URZ ;  /* 0x000054100908a896 */ /* 0x000ff600080000ff */
[----:B------:R-:W-:Y:S01]  /*a5d0*/  @!UPT UIADD3 URZ, UPT, UPT, URZ, URZ, URZ ;  /* 0x000000fffffff290 */ /* 0x000fe2000fffe0ff */
[----:B------:R2:W-:Y:S01]  /*a5e0*/  @!UP1 UTMALDG.4D.IM2COL [UR40], [UR10], UR8 ;  /* 0x000000280a0093b4 */ /* 0x0005e20008058008 */
[----:B------:R3:W-:Y:S01]  /*a5f0*/  @!P4 SYNCS.ARRIVE.TRANS64.RED.A0TR RZ, [UR22+0x30], R0 ;  /* 0x00003000ffffc9a7 */ /* 0x0007e20008300416 */
[----:B------:R-:W-:Y:S01]  /*a600*/  SYNCS.ARRIVE.TRANS64.RED.A1T0 RZ, [UR31], RZ ;  /* 0x000000ffffff79a7 */ /* 0x000fe2000810041f */
[----:B---3--:R-:W-:Y:S01]  /*a610*/  @!P4 IMAD.X R0, RZ, RZ, R37, P0 ;  /* 0x000000ffff00c224 */ /* 0x008fe200000e0625 */
[----:B------:R-:W3:Y:S02]  /*a620*/  SYNCS.PHASECHK.TRANS64.TRYWAIT P2, [UR22+0x58], R12 ;  /* 0x0000580cff0075a7 */ /* 0x000ee40008041116 */
[----:B--23--:R-:W-:Y:S05]  /*a630*/  @!P2 BRA `(.L_x_66) ;  /* 0x000000700040a947 */ /* 0x00cfea0003800000 */
.L_x_182:
[----:B------:R-:W-:Y:S01]  /*a640*/  @!P4 R2UR UR8, R0 ;  /* 0x000000000008c2ca */ /* 0x000fe200000e0000 */
[----:B------:R-:W-:Y:S01]  /*a650*/  VOTEU.ALL UP2, P4 ;  /* 0x0000000000ff7886 */ /* 0x000fe20002040000 */
[----:B------:R-:W-:Y:S01]  /*a660*/  @!P4 R2UR UR9, R9 ;  /* 0x000000000909c2ca */ /* 0x000fe200000e0000 */
[----:B------:R-:W-:Y:S01]  /*a670*/  VOTEU.ALL UP1, P4 ;  /* 0x0000000000ff7886 */ /* 0x000fe20002020000 */
[----:B------:R-:W-:Y:S01]  /*a680*/  @!P4 IMAD.MOV.U32 R0, RZ, RZ, 0x2000 ;  /* 0x00002000ff00c424 */ /* 0x000fe200078e00ff */
[----:B------:R-:W-:Y:S01]  /*a690*/  UMOV UR35, UR43 ;  /* 0x0000002b00237c82 */ /* 0x000fe20008000000 */
[----:B------:R-:W-:Y:S01]  /*a6a0*/  @!UP2 UIADD3 UR34, UPT, UPT, UR42, 0x10, URZ ;  /* 0x000000102a22a890 */ /* 0x000fe2000fffe0ff */
[----:B------:R-:W-:Y:S01]  /*a6b0*/  @!P4 IADD3 R9, P0, PT, R36, 0x580, RZ ;  /* 0x000005802409c810 */ /* 0x000fe20007f1e0ff */
[----:B------:R-:W-:Y:S01]  /*a6c0*/  @!UP2 UIADD3 UR32, UPT, UPT, UR22, 0x2200, URZ ;  /* 0x000022001620a890 */ /* 0x000fe2000fffe0ff */
[----:B------:R-:W-:Y:S01]  /*a6d0*/  UMOV UR36, UR44 ;  /* 0x0000002c00247c82 */ /* 0x000fe20008000000 */
[----:B------:R-:W-:Y:S03]  /*a6e0*/  UMOV UR37, UR45 ;  /* 0x0000002d00257c82 */ /* 0x000fe60008000000 */
        /* <DEDUP_REMOVED lines=13> */
.L_x_184:
        /* <DEDUP_REMOVED lines=24> */
.L_x_186:
[----:B------:R-:W-:Y:S01]  /*a940*/  @!P4 R2UR UR8, R0 ;  /* 0x000000000008c2ca */ /* 0x000fe200000e0000 */
[----:B------:R-:W-:Y:S01]  /*a950*/  VOTEU.ALL UP2, P4 ;  /* 0x0000000000ff7886 */ /* 0x000fe20002040000 */
[----:B------:R-:W-:Y:S01]  /*a960*/  @!P4 R2UR UR9, R9 ;  /* 0x000000000909c2ca */ /* 0x000fe200000e0000 */
[----:B------:R-:W-:Y:S01]  /*a970*/  VOTEU.ALL UP1, P4 ;  /* 0x0000000000ff7886 */ /* 0x000fe20002020000 */
[----:B------:R-:W-:Y:S01]  /*a980*/  @!P4 IMAD.MOV.U32 R0, RZ, RZ, 0x2000 ;  /* 0x00002000ff00c424 */ /* 0x000fe200078e00ff */
[----:B------:R-:W-:Y:S01]  /*a990*/  UMOV UR19, UR43 ;  /* 0x0000002b00137c82 */ /* 0x000fe20008000000 */
[----:B------:R-:W-:Y:S01]  /*a9a0*/  @!UP2 UIADD3 UR18, UPT, UPT, UR42, 0x30, URZ ;  /* 0x000000302a12a890 */ /* 0x000fe2000fffe0ff */
[----:B------:R-:W-:Y:S01]  /*a9b0*/  SHF.L.U32 R16, RZ, 0x1f, RZ ;  /* 0x0000001fff107819 */ /* 0x000fe200000006ff */
[----:B------:R-:W-:Y:S01]  /*a9c0*/  @!UP2 UIADD3 UR16, UPT, UPT, UR22, 0x6200, URZ ;  /* 0x000062001610a890 */ /* 0x000fe2000fffe0ff */
[----:B------:R-:W-:Y:S01]  /*a9d0*/  @!P4 IADD3 R9, P0, PT, R36, 0x580, RZ ;  /* 0x000005802409c810 */ /* 0x000fe20007f1e0ff */
[----:B------:R-:W-:Y:S01]  /*a9e0*/  UMOV UR20, UR44 ;  /* 0x0000002c00147c82 */ /* 0x000fe20008000000 */
[----:B------:R-:W-:Y:S02]  /*a9f0*/  UMOV UR21, UR45 ;  /* 0x0000002d00157c82 */ /* 0x000fe40008000000 */
        /* <DEDUP_REMOVED lines=13> */
.L_x_188:
[----:B------:R-:W-:Y:S01]  /*aad0*/  @!P4 R2UR UR9, R9 ;  /* 0x000000000909c2ca */ /* 0x000fe200000e0000 */
[----:B------:R-:W-:Y:S01]  /*aae0*/  VOTEU.ALL UP2, P4 ;  /* 0x0000000000ff7886 */ /* 0x000fe20002040000 */
[----:B------:R-:W-:Y:S01]  /*aaf0*/  @!P4 R2UR UR8, R0 ;  /* 0x000000000008c2ca */ /* 0x000fe200000e0000 */
[----:B------:R-:W-:Y:S01]  /*ab00*/  VOTEU.ALL UP1, P4 ;  /* 0x0000000000ff7886 */ /* 0x000fe20002020000 */
[----:B------:R-:W-:Y:S01]  /*ab10*/  @!P4 IMAD.MOV.U32 R0, RZ, RZ, 0x2000 ;  /* 0x00002000ff00c424 */ /* 0x000fe200078e00ff */
[----:B------:R-:W-:Y:S01]  /*ab20*/  UMOV UR11, UR43 ;  /* 0x0000002b000b7c82 */ /* 0x000fe20008000000 */
[----:B------:R-:W-:Y:S01]  /*ab30*/  @!UP2 UPRMT UR18, URZ, 0x40, URZ ;  /* 0x00000040ff12a896 */ /* 0x000fe200080000ff */
[----:B------:R-:W-:Y:S01]  /*ab40*/  @!P4 IADD3 R9, P0, PT, R36, 0x580, RZ ;  /* 0x000005802409c810 */ /* 0x000fe20007f1e0ff */
[----:B------:R-:W-:Y:S02]  /*ab50*/  @!UP2 UIADD3 UR10, UPT, UPT, UR42, 0x40, URZ ;  /* 0x000000402a0aa890 */ /* 0x000fe4000fffe0ff */
[----:B------:R-:W-:Y:S01]  /*ab60*/  @!UP2 UPRMT UR16, UR18, 0x5410, URZ ;  /* 0x000054101210a896 */ /* 0x000fe200080000ff */
[----:B------:R-:W-:Y:S02]  /*ab70*/  UMOV UR12, UR44 ;  /* 0x0000002c000c7c82 */ /* 0x000fe40008000000 */
[----:B------:R-:W-:Y:S01]  /*ab80*/  IMAD.U32 R10, RZ, RZ, UR9 ;  /* 0x00000009ff0a7e24 */ /* 0x000fe2000f8e00ff */
[----:B------:R-:W-:Y:S01]  /*ab90*/  UMOV UR9, UR41 ;  /* 0x0000002900097c82 */ /* 0x000fe20008000000 */
[----:B------:R-:W-:Y:S01]  /*aba0*/  IMAD.U32 R11, RZ, RZ, UR8 ;  /* 0x00000008ff0b7e24 */ /* 0x000fe2000f8e00ff */
[----:B------:R-:W-:Y:S02]  /*abb0*/  @!UP2 UIADD3 UR8, UPT, UPT, UR22, 0x200, URZ ;  /* 0x000002001608a890 */ /* 0x000fe4000fffe0ff */
[----:B------:R-:W-:Y:S01]  /*abc0*/  @!P4 R2UR UR20, R10 ;  /* 0x000000000a14c2ca */ /* 0x000fe200000e0000 */
[----:B------:R-:W-:Y:S01]  /*abd0*/  UMOV UR13, UR45 ;  /* 0x0000002d000d7c82 */ /* 0x000fe20008000000 */
[----:B------:R-:W-:Y:S11]  /*abe0*/  @!P4 R2UR UR21, R11 ;  /* 0x000000000b15c2ca */ /* 0x000ff600000e0000 */
[----:B------:R-:W-:Y:S02]  /*abf0*/  @!UPT UIADD3 URZ, UPT, UPT, URZ, URZ, URZ ;  /* 0x000000fffffff290 */ /* 0x000fe4000fffe0ff */
[----:B------:R2:W-:Y:S01]  /*ac00*/  @!UP1 UTMALDG.4D.IM2COL [UR8], [UR20], UR16 ;  /* 0x00000008140093b4 */ /* 0x0005e20008058010 */
[----:B------:R3:W-:Y:S01]  /*ac10*/  @!P4 SYNCS.ARRIVE.TRANS64.RED.A0TR RZ, [UR22+0x30], R0 ;  /* 0x00003000ffffc9a7 */ /* 0x0007e20008300416 */
[----:B------:R-:W-:Y:S01]  /*ac20*/  SYNCS.ARRIVE.TRANS64.RED.A1T0 RZ, [UR31], RZ ;  /* 0x000000ffffff79a7 */ /* 0x000fe2000810041f */
[----:B---3--:R-:W-:Y:S01]  /*ac30*/  @!P4 IMAD.X R0, RZ, RZ, R37, P0 ;  /* 0x000000ffff00c224 */ /* 0x008fe200000e0625 */
[----:B------:R-:W3:Y:S02]  /*ac40*/  SYNCS.PHASECHK.TRANS64.TRYWAIT P2, [UR22+0x58], R16 ;  /* 0x00005810ff0075a7 */ /* 0x000ee40008041116 */
[----:B--23--:R-:W-:Y:S05]  /*ac50*/  @!P2 BRA `(.L_x_70) ;  /* 0x0000006c0018a947 */ /* 0x00cfea0003800000 */
.L_x_190:
        /* <DEDUP_REMOVED lines=14> */
[----:B------:R-:W-:Y:S01]  /*ad40*/  @!UP2 UIADD3 UR8, UPT, UPT, UR22, 0x2200, URZ ;  /* 0x000022001608a890 */ /* 0x000fe2000fffe0ff */
[----:B------:R-:W-:Y:S01]  /*ad50*/  @!P4 IMAD.X R19, RZ, RZ, R37, P0 ;  /* 0x000000ffff13c224 */ /* 0x000fe200000e0625 */
[----:B------:R-:W-:Y:S01]  /*ad60*/  @!P4 R2UR UR20, R10 ;  /* 0x000000000a14c2ca */ /* 0x000fe200000e0000 */
[----:B------:R-:W-:Y:S01]  /*ad70*/  UMOV UR13, UR45 ;  /* 0x0000002d000d7c82 */ /* 0x000fe20008000000 */
[----:B------:R-:W-:Y:S11]  /*ad80*/  @!P4 R2UR UR21, R11 ;  /* 0x000000000b15c2ca */ /* 0x000ff600000e0000 */
[----:B------:R-:W-:Y:S02]  /*ad90*/  @!UPT UIADD3 URZ, UPT, UPT, URZ, URZ, URZ ;  /* 0x000000fffffff290 */ /* 0x000fe4000fffe0ff */
[----:B------:R2:W-:Y:S01]  /*ada0*/  @!UP1 UTMALDG.4D.IM2COL [UR8], [UR20], UR16 ;  /* 0x00000008140093b4 */ /* 0x0005e20008058010 */
[----:B------:R2:W-:Y:S01]  /*adb0*/  @!P4 SYNCS.ARRIVE.TRANS64.RED.A0TR RZ, [UR22+0x38], R0 ;  /* 0x00003800ffffc9a7 */ /* 0x0005e20008300416 */
[----:B------:R-:W-:Y:S01]  /*adc0*/  SYNCS.ARRIVE.TRANS64.RED.A1T0 RZ, [UR30], RZ ;  /* 0x000000ffffff79a7 */ /* 0x000fe2000810041e */
[----:B------:R-:W3:Y:S02]  /*add0*/  SYNCS.PHASECHK.TRANS64.TRYWAIT P2, [UR22+0x60], R16 ;  /* 0x00006010ff0075a7 */ /* 0x000ee40008041116 */
[----:B--23--:R-:W-:Y:S05]  /*ade0*/  @!P2 BRA `(.L_x_71) ;  /* 0x0000006800cca947 */ /* 0x00cfea0003800000 */
.L_x_192:
[----:B------:R-:W2:Y:S01]  /*adf0*/  LDC.64 R14, c[0x0][0xb10] ;  /* 0x0002c400ff0e7b82 */ /* 0x000ea20000000a00 */
[----:B------:R-:W-:Y:S01]  /*ae00*/  @!P4 R2UR UR9, R38 ;  /* 0x000000002609c2ca */ /* 0x000fe200000e0000 */
[----:B------:R-:W-:Y:S01]  /*ae10*/  VOTEU.ALL UP2, P4 ;  /* 0x0000000000ff7886 */ /* 0x000fe20002040000 */
[----:B------:R-:W-:Y:S01]  /*ae20*/  @!P4 R2UR UR8, R19 ;  /* 0x000000001308c2ca */ /* 0x000fe200000e0000 */
[----:B------:R-:W-:Y:S01]  /*ae30*/  VOTEU.ALL UP1, P4 ;  /* 0x0000000000ff7886 */ /* 0x000fe20002020000 */
[----:B------:R-:W-:Y:S03]  /*ae40*/  @!P4 IMAD.MOV.U32 R19, RZ, RZ, 0x2000 ;  /* 0x00002000ff13c424 */ /* 0x000fe600078e00ff */
[----:B------:R-:W3:Y:S01]  /*ae50*/  LDC.64 R10, c[0x0][0xb18] ;  /* 0x0002c600ff0a7b82 */ /* 0x000ee20000000a00 */
[----:B------:R-:W-:Y:S01]  /*ae60*/  @!UP2 UPRMT UR18, URZ, 0x40, URZ ;  /* 0x00000040ff12a896 */ /* 0x000fe200080000ff */
[----:B------:R-:W-:Y:S01]  /*ae70*/  @P3 SHF.R.U32.HI R28, RZ, 0x10, R29 ;  /* 0x00000010ff1c3819 */ /* 0x000fe2000001161d */
[----:B------:R-:W-:Y:S02]  /*ae80*/  @!UP2 UIADD3 UR10, UPT, UPT, UR42, 0x60, URZ ;  /* 0x000000602a0aa890 */ /* 0x000fe4000fffe0ff */
[----:B------:R-:W-:Y:S03]  /*ae90*/  @!UP2 UPRMT UR16, UR18, 0x5410, URZ ;  /* 0x000054101210a896 */ /* 0x000fe600080000ff */
[----:B------:R-:W4:Y:S01]  /*aea0*/  @!P1 LDC R0, c[0x0][0xb20] ;  /* 0x0002c800ff009b82 */ /* 0x000f220000000800 */
[----:B------:R-:W-:Y:S01]  /*aeb0*/  UMOV UR11, UR43 ;  /* 0x0000002b000b7c82 */ /* 0x000fe20008000000 */
[----:B------:R-:W-:Y:S01]  /*aec0*/  IMAD.U32 R38, RZ, RZ, UR9 ;  /* 0x00000009ff267e24 */ /* 0x000fe2000f8e00ff */
[----:B------:R-:W-:Y:S05]  /*aed0*/  UMOV UR9, UR25 ;  /* 0x0000001900097c82 */ /* 0x000fea0008000000 */
[----:B-1----:R-:W1:Y:S01]  /*aee0*/  @!P1 LDC R3, c[0x0][0xb0c] ;  /* 0x0002c300ff039b82 */ /* 0x002e620000000800 */
[----:B------:R-:W-:Y:S01]  /*aef0*/  IMAD.U32 R39, RZ, RZ, UR8 ;  /* 0x00000008ff277e24 */ /* 0x000fe2000f8e00ff */
[----:B------:R-:W-:Y:S01]  /*af00*/  @!UP2 UIADD3 UR8, UPT, UPT, UR22, 0x4200, URZ ;  /* 0x000042001608a890 */ /* 0x000fe2000fffe0ff */
[----:B------:R-:W-:Y:S01]  /*af10*/  @!P4 R2UR UR20, R38 ;  /* 0x000000002614c2ca */ /* 0x000fe200000e0000 */
[----:B------:R-:W-:Y:S01]  /*af20*/  UMOV UR12, UR44 ;  /* 0x0000002c000c7c82 */ /* 0x000fe20008000000 */
[----:B------:R-:W-:Y:S01]  /*af30*/  UMOV UR13, UR45 ;  /* 0x0000002d000d7c82 */ /* 0x000fe20008000000 */
[----:B------:R-:W-:Y:S02]  /*af40*/  @!P4 R2UR UR21, R39 ;  /* 0x000000002715c2ca */ /* 0x000fe400000e0000 */
[----:B------:R-:W-:Y:S11]  /*af50*/  @P3 R2UR UR57, R28 ;  /* 0x000000001c3932ca */ /* 0x000ff600000e0000 */
[----:B------:R1:W-:Y:S01]  /*af60*/  @!UP1 UTMALDG.4D.IM2COL [UR8], [UR20], UR16 ;  /* 0x00000008140093b4 */ /* 0x0003e20008058010 */
[----:B------:R1:W-:Y:S02]  /*af70*/  @!P4 SYNCS.ARRIVE.TRANS64.RED.A0TR RZ, [UR22+0x40], R19 ;  /* 0x00004013ffffc9a7 */ /* 0x0003e40008300416 */
[----:B-1----:R-:W-:Y:S01]  /*af80*/  @!P1 ISETP.NE.AND P2, PT, R3, 0x1, PT ;  /* 0x000000010300980c */ /* 0x002fe20003f45270 */
[C---:B--2---:R-:W-:Y:S01]  /*af90*/  @!P1 IMAD.HI.U32 R14, R13.reuse, R14, RZ ;  /* 0x0000000e0d0e9227 */ /* 0x044fe200078e00ff */
[----:B---3--:R-:W-:Y:S03]  /*afa0*/  @!P1 ISETP.NE.AND P0, PT, R10, 0x1, PT ;  /* 0x000000010a00980c */ /* 0x008fe60003f05270 */
[C---:B------:R-:W-:Y:S01]  /*afb0*/  @!P1 IMAD.HI.U32 R11, R8.reuse, R11, RZ ;  /* 0x0000000b080b9227 */ /* 0x040fe200078e00ff */
[----:B------:R-:W-:Y:S04]  /*afc0*/  @!P1 SHF.R.U32.HI R14, RZ, R15, R14 ;  /* 0x0000000fff0e9219 */ /* 0x000fe8000001160e */
[----:B----4-:R-:W-:Y:S01]  /*afd0*/  @!P1 SHF.R.U32.HI R9, RZ, R0, R11 ;  /* 0x00000000ff099219 */ /* 0x010fe2000001160b */
[----:B------:R-:W-:Y:S01]  /*afe0*/  SYNCS.ARRIVE.TRANS64.RED.A1T0 RZ, [UR23], RZ ;  /* 0x000000ffffff79a7 */ /* 0x000fe20008100417 */
[----:B------:R-:W-:Y:S02]  /*aff0*/  @!P1 SEL R14, R13, R14, !P2 ;  /* 0x0000000e0d0e9207 */ /* 0x000fe40005000000 */
[----:B------:R-:W-:Y:S01]  /*b000*/  @!P1 SEL R9, R8, R9, !P0 ;  /* 0x0000000908099207 */ /* 0x000fe20004000000 */
[----:B------:R-:W1:Y:S04]  /*b010*/  SYNCS.PHASECHK.TRANS64.TRYWAIT P5, [UR22+0x68], R16 ;  /* 0x00006810ff0075a7 */ /* 0x000e6800080a1116 */
[----:B------:R-:W-:Y:S02]  /*b020*/  @!P1 IMAD.IADD R0, R9, 0x1, -R14 ;  /* 0x0000000109009824 */ /* 0x000fe400078e0a0e */
[----:B------:R-:W-:Y:S02]  /*b030*/  @!P1 IMAD.IADD R9, R14, 0x1, -R9 ;  /* 0x000000010e099824 */ /* 0x000fe400078e0a09 */
[----:B------:R-:W-:Y:S02]  /*b040*/  @!P1 IMAD R13, R0, R3, R13 ;  /* 0x00000003000d9224 */ /* 0x000fe400078e020d */
[----:B------:R-:W-:Y:S01]  /*b050*/  @!P1 IMAD R8, R9, R10, R8 ;  /* 0x0000000a09089224 */ /* 0x000fe200078e0208 */
[----:B-1----:R-:W-:Y:S06]  /*b060*/  @!P5 BRA `(.L_x_72) ;  /* 0x000000680044d947 */ /* 0x002fec0003800000 */
.L_x_194:
[----:B-1----:R-:W-:Y:S01]  /*b070*/  @!P4 IADD3 R3, P0, PT, R36, 0x580, RZ ;  /* 0x000005802403c810 */ /* 0x002fe20007f1e0ff */
[----:B------:R-:W-:Y:S01]  /*b080*/  VOTEU.ALL UP2, P4 ;  /* 0x0000000000ff7886 */ /* 0x000fe20002040000 */
[----:B------:R-:W-:Y:S01]  /*b090*/  VOTEU.ALL UP1, P4 ;  /* 0x0000000000ff7886 */ /* 0x000fe20002020000 */
[----:B------:R-:W-:Y:S01]  /*b0a0*/  UMOV UR11, UR43 ;  /* 0x0000002b000b7c82 */ /* 0x000fe20008000000 */
[----:B------:R-:W-:Y:S01]  /*b0b0*/  @!P4 R2UR UR9, R3 ;  /* 0x000000000309c2ca */ /* 0x000fe200000e0000 */
[----:B------:R-:W-:Y:S01]  /*b0c0*/  @!P4 IMAD.X R0, RZ, RZ, R37, P0 ;  /* 0x000000ffff00c224 */ /* 0x000fe200000e0625 */
[----:B------:R-:W-:Y:S01]  /*b0d0*/  @!UP2 UPRMT UR16, URZ, 0x40, URZ ;  /* 0x00000040ff10a896 */ /* 0x000fe200080000ff */
[----:B------:R-:W-:Y:S01]  /*b0e0*/  LOP3.LUT R34, R34, 0x1, RZ, 0x3c, !PT ;  /* 0x0000000122227812 */ /* 0x000fe200078e3cff */
[----:B------:R-:W-:Y:S01]  /*b0f0*/  @!UP2 UIADD3 UR10, UPT, UPT, UR42, 0x70, URZ ;  /* 0x000000702a0aa890 */ /* 0x000fe2000fffe0ff */
[----:B------:R-:W-:Y:S01]  /*b100*/  IMAD.IADD R16, R8, 0x1, R51 ;  /* 0x0000000108107824 */ /* 0x000fe200078e0233 */
[----:B------:R-:W-:Y:S01]  /*b110*/  @!P4 R2UR UR8, R0 ;  /* 0x000000000008c2ca */ /* 0x000fe200000e0000 */
[----:B------:R-:W-:Y:S01]  /*b120*/  @!UP2 UPRMT UR20, UR16, 0x5410, URZ ;  /* 0x000054101014a896 */ /* 0x000fe200080000ff */
[----:B------:R-:W-:Y:S01]  /*b130*/  IMAD.IADD R19, R13, 0x1, R78 ;  /* 0x000000010d137824 */ /* 0x000fe200078e024e */
[----:B------:R-:W-:Y:S01]  /*b140*/  UMOV UR12, UR44 ;  /* 0x0000002c000c7c82 */ /* 0x000fe20008000000 */
[----:B------:R-:W-:Y:S03]  /*b150*/  UMOV UR13, UR45 ;  /* 0x0000002d000d7c82 */ /* 0x000fe60008000000 */
[----:B------:R-:W-:Y:S01]  /*b160*/  IMAD.U32 R10, RZ, RZ, UR9 ;  /* 0x00000009ff0a7e24 */ /* 0x000fe2000f8e00ff */
[----:B------:R-:W-:Y:S04]  /*b170*/  UMOV UR9, UR17 ;  /* 0x0000001100097c82 */ /* 0x000fe80008000000 */
[----:B------:R-:W-:Y:S01]  /*b180*/  @!P4 R2UR UR18, R10 ;  /* 0x000000000a12c2ca */ /* 0x000fe200000e0000 */
[----:B------:R-:W-:Y:S01]  /*b190*/  IMAD.U32 R11, RZ, RZ, UR8 ;  /* 0x00000008ff0b7e24 */ /* 0x000fe2000f8e00ff */
[----:B------:R-:W-:Y:S04]  /*b1a0*/  @!UP2 UIADD3 UR8, UPT, UPT, UR22, 0x6200, URZ ;  /* 0x000062001608a890 */ /* 0x000fe8000fffe0ff */
[----:B------:R-:W-:Y:S11]  /*b1b0*/  @!P4 R2UR UR19, R11 ;  /* 0x000000000b13c2ca */ /* 0x000ff600000e0000 */
[----:B------:R-:W-:Y:S02]  /*b1c0*/  @!UPT UIADD3 URZ, UPT, UPT, URZ, URZ, URZ ;  /* 0x000000fffffff290 */ /* 0x000fe4000fffe0ff */
[----:B------:R2:W-:Y:S01]  /*b1d0*/  @!UP1 UTMALDG.4D.IM2COL [UR8], [UR18], UR20 ;  /* 0x00000008120093b4 */ /* 0x0005e20008058014 */
[----:B------:R2:W-:Y:S01]  /*b1e0*/  @!P4 SYNCS.ARRIVE.TRANS64.RED.A0TR RZ, [UR22+0x48], R33 ;  /* 0x00004821ffffc9a7 */ /* 0x0005e20008300416 */
[----:B------:R-:W-:Y:S01]  /*b1f0*/  UPLOP3.LUT UP1, UPT, UPT, UPT, UPT, 0x80, 0x8 ;  /* 0x000000000008789c */ /* 0x000fe20003f2f070 */
[----:B------:R-:W-:Y:S01]  /*b200*/  SYNCS.ARRIVE.TRANS64.RED.A1T0 RZ, [UR38], RZ ;  /* 0x000000ffffff79a7 */ /* 0x000fe20008100426 */
[----:B------:R-:W-:Y:S09]  /*b210*/  @P3 BRA `(.L_x_73) ;  /* 0xffffffe800e83947 */ /* 0x000ff2000383ffff */
[----:B------:R-:W1:Y:S02]  /*b220*/  SYNCS.PHASECHK.TRANS64.TRYWAIT P0, [UR22+0x50], R12 ;  /* 0x0000500cff0075a7 */ /* 0x000e640008001116 */
[----:B-1----:R-:W-:Y:S05]  /*b230*/  @!P0 BRA `(.L_x_74) ;  /* 0x0000006400e88947 */ /* 0x002fea0003800000 */
.L_x_196:
[----:B------:R-:W3:Y:S02]  /*b240*/  SYNCS.PHASECHK.TRANS64.TRYWAIT P0, [UR22+0x58], R12 ;  /* 0x0000580cff0075a7 */ /* 0x000ee40008001116 */
[----:B---3--:R-:W-:Y:S05]  /*b250*/  @!P0 BRA `(.L_x_75) ;  /* 0x0000006400f88947 */ /* 0x008fea0003800000 */
.L_x_198:
[----:B------:R-:W3:Y:S01]  /*b260*/  SYNCS.PHASECHK.TRANS64.TRYWAIT P0, [UR22+0x60], R12 ;  /* 0x0000600cff0075a7 */ /* 0x000ee20008001116 */
[----:B------:R-:W-:Y:S01]  /*b270*/  HFMA2 R0, -RZ, RZ, 0, 5.9604644775390625e-08 ;  /* 0x00000001ff007431 */ /* 0x000fe200000001ff */
[----:B---3--:R-:W-:Y:S06]  /*b280*/  @!P0 BRA `(.L_x_76) ;  /* 0x0000006800048947 */ /* 0x008fec0003800000 */
.L_x_200:
[----:B------:R-:W-:Y:S02]  /*b290*/  MOV R2, UR22 ;  /* 0x0000001600027c02 */ /* 0x000fe40008000f00 */
[----:B-1----:R-:W-:-:S07]  /*b2a0*/  SHF.L.U32 R3, R0, 0x1f, RZ ;  /* 0x0000001f00037819 */ /* 0x002fce00000006ff */
.L_x_77:
[----:B-1----:R1:W3:Y:S02]  /*b2b0*/  SYNCS.PHASECHK.TRANS64.TRYWAIT P0, [R2+URZ+0x68], R3 ;  /* 0x00006803020075a7 */ /* 0x0022e400080011ff */
[----:B---3--:R-:W-:Y:S05]  /*b2c0*/  @!P0 NANOSLEEP.SYNCS 0x989680 ;  /* 0x009896800000895d */ /* 0x008fea0003900000 */
[----:B------:R-:W3:Y:S02]  /*b2d0*/  @!P0 SYNCS.PHASECHK.TRANS64 P0, [R2+URZ+0x68], R3 ;  /* 0x00006803020085a7 */ /* 0x000ee400080010ff */
[----:B--23--:R-:W-:Y:S05]  /*b2e0*/  @P0 EXIT ;  /* 0x000000000000094d */ /* 0x00cfea0003800000 */
[----:B------:R-:W-:Y:S05]  /*b2f0*/  BRA `(.L_x_77) ;  /* 0xfffffffc00ec7947 */ /* 0x000fea000383ffff */
.L_x_58:
[----:B------:R-:W-:-:S06]  /*b300*/  UISETP.GE.AND UP1, UPT, UR8, 0x4, UPT ;  /* 0x000000040800788c */ /* 0x000fcc000bf26270 */
[----:B------:R-:W-:-:S13]  /*b310*/  PLOP3.LUT P0, PT, PT, PT, UP1, 0x80, 0x8 ;  /* 0x000000000008781c */ /* 0x000fda0003f0f018 */
[----:B------:R-:W-:Y:S05]  /*b320*/  @!P0 EXIT ;  /* 0x000000000000894d */ /* 0x000fea0003800000 */
[----:B------:R-:W-:Y:S01]  /*b330*/  BAR.SYNC.DEFER_BLOCKING 0x6, 0xa0 ;  /* 0x0182800000007b1d */ /* 0x000fe20000010000 */
[C---:B------:R-:W-:Y:S01]  /*b340*/  IMAD.SHL.U32 R3, R87.reuse, 0x10, RZ ;  /* 0x0000001057037824 */ /* 0x040fe200078e00ff */
[C---:B------:R-:W-:Y:S01]  /*b350*/  LOP3.LUT R88, R87.reuse, 0x60, RZ, 0xc0, !PT ;  /* 0x0000006057587812 */ /* 0x040fe200078ec0ff */
[C---:B------:R-:W-:Y:S01]  /*b360*/  IMAD.SHL.U32 R86, R87.reuse, 0x2, RZ ;  /* 0x0000000257567824 */ /* 0x040fe200078e00ff */
[----:B------:R-:W-:Y:S01]  /*b370*/  CS2R R84, SRZ ;  /* 0x0000000000547805 */ /* 0x000fe2000001ff00 */
[----:B------:R-:W-:Y:S01]  /*b380*/  IMAD.U32 R32, R87, 0x10000, RZ ;  /* 0x0001000057207824 */ /* 0x000fe200078e00ff */
[----:B------:R-:W-:Y:S02]  /*b390*/  UMOV UR50, 0x400 ;  /* 0x0000040000327882 */ /* 0x000fe40000000000 */
[----:B------:R-:W1:Y:S01]  /*b3a0*/  LDC R83, c[0x0][0x370] ;  /* 0x0000dc00ff537b82 */ /* 0x000e620000000800 */
[----:B------:R-:W-:Y:S01]  /*b3b0*/  ULEA UR50, UR45, UR50, 0x18 ;  /* 0x000000322d327291 */ /* 0x000fe2000f8ec0ff */
[----:B------:R-:W-:Y:S01]  /*b3c0*/  LOP3.LUT R7, R3, 0x60, RZ, 0xc0, !PT ;  /* 0x0000006003077812 */ /* 0x000fe200078ec0ff */
[----:B------:R-:W-:Y:S01]  /*b3d0*/  IMAD.MOV.U32 R30, RZ, RZ, RZ ;  /* 0x000000ffff1e7224 */ /* 0x000fe200078e00ff */
[----:B------:R-:W-:Y:S01]  /*b3e0*/  LOP3.LUT R32, R32, 0x600000, RZ, 0xc0, !PT ;  /* 0x0060000020207812 */ /* 0x000fe200078ec0ff */
[----:B------:R-:W-:Y:S01]  /*b3f0*/  UIADD3 UR4, UPT, UPT, UR50, 0x200, URZ ;  /* 0x0000020032047890 */ /* 0x000fe2000fffe0ff */
[----:B------:R-:W-:Y:S01]  /*b400*/  LOP3.LUT R86, R7, 0xc, R86, 0xf8, !PT ;  /* 0x0000000c07567812 */ /* 0x000fe200078ef856 */
[----:B------:R-:W2:Y:S01]  /*b410*/  LDCU.64 UR54, c[0x0][0x348] ;  /* 0x00006900ff3677ac */ /* 0x000ea20008000a00 */
[----:B------:R-:W4:Y:S02]  /*b420*/  LDC R28, c[0x0][0xb0c] ;  /* 0x0002c300ff1c7b82 */ /* 0x000f240000000800 */
[----:B------:R-:W-:Y:S01]  /*b430*/  LOP3.LUT R86, R86, 0x790, R3, 0xf8, !PT ;  /* 0x0000079056567812 */ /* 0x000fe200078ef803 */
[----:B------:R-:W-:Y:S01]  /*b440*/  IMAD.U32 R81, RZ, RZ, UR4 ;  /* 0x00000004ff517e24 */ /* 0x000fe2000f8e00ff */
[C---:B------:R-:W-:Y:S01]  /*b450*/  LOP3.LUT R3, R87.reuse, 0x2, RZ, 0xc0, !PT ;  /* 0x0000000257037812 */ /* 0x040fe200078ec0ff */
[----:B------:R-:W1:Y:S01]  /*b460*/  LDCU.64 UR36, c[0x0][0x888] ;  /* 0x00011100ff2477ac */ /* 0x000e620008000a00 */
[----:B------:R-:W-:Y:S01]  /*b470*/  LOP3.LUT R87, R87, 0x4, RZ, 0xc0, !PT ;  /* 0x0000000457577812 */ /* 0x000fe200078ec0ff */
[----:B------:R-:W-:Y:S01]  /*b480*/  IMAD R86, R86, 0x4, R81 ;  /* 0x0000000456567824 */ /* 0x000fe200078e0251 */
[----:B------:R-:W1:Y:S01]  /*b490*/  LDC R80, c[0x0][0xb20] ;  /* 0x0002c800ff507b82 */ /* 0x000e620000000800 */
[----:B------:R-:W3:Y:S01]  /*b4a0*/  LDS R4, [UR50+0xd0] ;  /* 0x0000d032ff047984 */ /* 0x000ee20008000800 */
[----:B------:R-:W1:Y:S01]  /*b4b0*/  LDCU.64 UR38, c[0x0][0x890] ;  /* 0x00011200ff2677ac */ /* 0x000e620008000a00 */
[----:B------:R-:W-:-:S02]  /*b4c0*/  IMAD R92, R3, -0x10, R86 ;  /* 0xfffffff0035c7824 */ /* 0x000fc400078e0256 */
[----:B------:R-:W-:Y:S01]  /*b4d0*/  IMAD R90, R87, -0x10, R86 ;  /* 0xfffffff0575a7824 */ /* 0x000fe200078e0256 */
[----:B------:R-:W1:Y:S02]  /*b4e0*/  LDCU.64 UR46, c[0x0][0xa90] ;  /* 0x00015200ff2e77ac */ /* 0x000e640008000a00 */
[----:B------:R-:W1:Y:S01]  /*b4f0*/  LDC R27, c[0x0][0xb30] ;  /* 0x0002cc00ff1b7b82 */ /* 0x000e620000000800 */
[----:B------:R-:W-:Y:S01]  /*b500*/  UMOV UR52, URZ ;  /* 0x000000ff00347c82 */ /* 0x000fe20008000000 */
[----:B------:R-:W-:-:S06]  /*b510*/  UMOV UR56, URZ ;  /* 0x000000ff00387c82 */ /* 0x000fcc0008000000 */
[----:B------:R-:W1:Y:S08]  /*b520*/  LDC.64 R72, c[0x0][0xb10] ;  /* 0x0002c400ff487b82 */ /* 0x000e700000000a00 */
[----:B------:R-:W1:Y:S08]  /*b530*/  LDC.64 R24, c[0x0][0xb18] ;  /* 0x0002c600ff187b82 */ /* 0x000e700000000a00 */
[----:B------:R-:W1:Y:S08]  /*b540*/  LDC.64 R22, c[0x0][0xb28] ;  /* 0x0002ca00ff167b82 */ /* 0x000e700000000a00 */
[----:B------:R-:W1:Y:S01]  /*b550*/  LDC.64 R70, c[0x0][0x8b0] ;  /* 0x00022c00ff467b82 */ /* 0x000e620000000a00 */
[C---:B---3--:R-:W-:Y:S01]  /*b560*/  VIADD R5, R4.reuse, 0x80 ;  /* 0x0000008004057836 */ /* 0x048fe20000000000 */
[----:B------:R-:W-:-:S04]  /*b570*/  LOP3.LUT R4, R4, 0xffff, RZ, 0xc0, !PT ;  /* 0x0000ffff04047812 */ /* 0x000fc800078ec0ff */
[----:B------:R-:W-:Y:S02]  /*b580*/  LOP3.LUT R5, R5, 0xffff, RZ, 0xc0, !PT ;  /* 0x0000ffff05057812 */ /* 0x000fe400078ec0ff */
[----:B------:R-:W3:Y:S03]  /*b590*/  LDC.64 R68, c[0x0][0x8a8] ;  /* 0x00022a00ff447b82 */ /* 0x000ee60000000a00 */
[----:B------:R1:W-:Y:S05]  /*b5a0*/  STL.64 [R1], R4 ;  /* 0x0000000401007387 */ /* 0x0003ea0000100a00 */
[----:B------:R-:W1:Y:S08]  /*b5b0*/  LDC.64 R76, c[0x0][0xa80] ;  /* 0x0002a000ff4c7b82 */ /* 0x000e700000000a00 */
[----:B------:R-:W1:Y:S08]  /*b5c0*/  LDC.64 R74, c[0x0][0xa88] ;  /* 0x0002a200ff4a7b82 */ /* 0x000e700000000a00 */
[----:B--2-4-:R-:W1:Y:S02]  /*b5d0*/  LDC R82, c[0x0][0x374] ;  /* 0x0000dd00ff527b82 */ /* 0x014e640000000800 */
.L_x_153:
[----:B------:R-:W-:Y:S04]  /*b5e0*/  SHF.L.U32 R3, R84, 0x1f, RZ ;  /* 0x0000001f54037819 */ /* 0x000fe800000006ff */
[----:B------:R-:W2:Y:S02]  /*b5f0*/  SYNCS.PHASECHK.TRANS64.TRYWAIT P0, [UR50+0x80], R3 ;  /* 0x00008003ff0075a7 */ /* 0x000ea40008001132 */
[----:B--23--:R-:W-:Y:S05]  /*b600*/  @!P0 BRA `(.L_x_78) ;  /* 0x00000064003c8947 */ /* 0x00cfea0003800000 */
.L_x_202:
[----:B------:R-:W4:Y:S01]  /*b610*/  LDC.64 R12, c[0x0][0xb10] ;  /* 0x0002c400ff0c7b82 */ /* 0x000f220000000a00 */
[----:B------:R-:W3:Y:S01]  /*b620*/  LDS.128 R36, [UR50+0xc0] ;  /* 0x0000c032ff247984 */ /* 0x000ee20008000c00 */
[----:B------:R-:W-:Y:S01]  /*b630*/  UIADD3 UR4, UPT, UPT, UR50, 0x88, URZ ;  /* 0x0000008832047890 */ /* 0x000fe2000fffe0ff */
[----:B--2---:R-:W-:Y:S01]  /*b640*/  IMAD R0, R30, 0x4, R1 ;  /* 0x000000041e007824 */ /* 0x004fe200078e0201 */
[----:B-1----:R-:W-:Y:S04]  /*b650*/  ISETP.NE.AND P1, PT, R27, 0x1, PT ;  /* 0x000000011b00780c */ /* 0x002fe80003f25270 */
[----:B------:R-:W1:Y:S01]  /*b660*/  LDC.64 R10, c[0x0][0xb18] ;  /* 0x0002c600ff0a7b82 */ /* 0x000e620000000a00 */
[----:B------:R-:W-:Y:S01]  /*b670*/  UPRMT UR4, URZ, 0x654, UR4 ;  /* 0x00000654ff047896 */ /* 0x000fe20008000004 */
[----:B------:R-:W-:Y:S01]  /*b680*/  ISETP.GE.AND P0, PT, R26, 0x1, PT ;  /* 0x000000011a00780c */ /* 0x000fe20003f06270 */
[----:B------:R-:W-:Y:S01]  /*b690*/  @!PT LDS RZ, [RZ] ;  /* 0x00000000fffff984 */ /* 0x000fe20000000800 */
[----:B------:R-:W-:Y:S01]  /*b6a0*/  @!PT LDS RZ, [RZ] ;  /* 0x00000000fffff984 */ /* 0x000fe20000000800 */
[----:B------:R-:W-:Y:S01]  /*b6b0*/  @!PT LDS RZ, [RZ] ;  /* 0x00000000fffff984 */ /* 0x000fe20000000800 */
[----:B------:R-:W-:Y:S01]  /*b6c0*/  @!PT LDS RZ, [RZ] ;  /* 0x00000000fffff984 */ /* 0x000fe20000000800 */
[----:B------:R2:W-:Y:S06]  /*b6d0*/  MEMBAR.ALL.CTA ;  /* 0x0000000000007992 */ /* 0x0005ec0000008000 */
[----:B--2---:R-:W2:Y:S01]  /*b6e0*/  FENCE.VIEW.ASYNC.S ;  /* 0x00000000000073c6 */ /* 0x004ea20000000000 */
[----:B------:R-:W1:Y:S08]  /*b6f0*/  @!P1 LDC R14, c[0x0][0xb20] ;  /* 0x0002c800ff0e9b82 */ /* 0x000e700000000800 */
[----:B------:R-:W1:Y:S01]  /*b700*/  @!P1 LDC R9, c[0x0][0xb0c] ;  /* 0x0002c300ff099b82 */ /* 0x000e620000000800 */
[----:B--2---:R-:W-:Y:S01]  /*b710*/  SYNCS.ARRIVE.TRANS64.RED.A1T0 RZ, [UR4], RZ ;  /* 0x000000ffffff79a7 */ /* 0x004fe20008100404 */
[----:B------:R2:W5:Y:S01]  /*b720*/  LDL R17, [R0] ;  /* 0x0000000000117983 */ /* 0x0005620000100800 */
[----:B---3--:R-:W-:Y:S04]  /*b730*/  LOP3.LUT P4, RZ, R38, 0x1, RZ, 0xc0, !PT ;  /* 0x0000000126ff7812 */ /* 0x008fe8000788c0ff */
[----:B------:R-:W-:Y:S09]  /*b740*/  P2R R91, PR, RZ, 0x10 ;  /* 0x00000010ff5b7803 */ /* 0x000ff20000000000 */
[----:B------:R-:W-:Y:S02]  /*b750*/  @P4 MOV R31, R36 ;  /* 0x00000024001f4202 */ /* 0x000fe40000000f00 */
[----:B------:R-:W-:Y:S01]  /*b760*/  @P4 LOP3.LUT R29, R37, 0xffff, RZ, 0xc0, !PT ;  /* 0x0000ffff251d4812 */ /* 0x000fe200078ec0ff */
[----:B--2-4-:R-:W-:Y:S06]  /*b770*/  @!P0 BRA `(.L_x_79) ;  /* 0x0000000000a48947 */ /* 0x014fec0003800000 */
[----:B------:R-:W-:Y:S01]  /*b780*/  IMAD.HI.U32 R21, R82, R25, RZ ;  /* 0x0000001952157227 */ /* 0x000fe200078e00ff */
[----:B------:R-:W-:Y:S02]  /*b790*/  ISETP.NE.AND P0, PT, R24, 0x1, PT ;  /* 0x000000011800780c */ /* 0x000fe40003f05270 */
[----:B------:R-:W-:Y:S01]  /*b7a0*/  ISETP.NE.AND P2, PT, R26, 0x1, PT ;  /* 0x000000011a00780c */ /* 0x000fe20003f45270 */
[----:B------:R-:W-:Y:S01]  /*b7b0*/  IMAD.HI.U32 R18, R83, R72, RZ ;  /* 0x0000004853127227 */ /* 0x000fe200078e00ff */
[----:B------:R-:W-:Y:S02]  /*b7c0*/  SHF.R.U32.HI R21, RZ, R80, R21 ;  /* 0x00000050ff157219 */ /* 0x000fe40000011615 */
[----:B------:R-:W-:Y:S01]  /*b7d0*/  ISETP.NE.AND P3, PT, R28, 0x1, PT ;  /* 0x000000011c00780c */ /* 0x000fe20003f65270 */
[----:B------:R-:W-:Y:S01]  /*b7e0*/  IMAD.HI.U32 R34, R31, R72, RZ ;  /* 0x000000481f227227 */ /* 0x000fe200078e00ff */
[----:B------:R-:W-:Y:S02]  /*b7f0*/  SHF.R.U32.HI R18, RZ, R73, R18 ;  /* 0x00000049ff127219 */ /* 0x000fe40000011612 */
[----:B------:R-:W-:Y:S01]  /*b800*/  SEL R3, R82, R21, !P0 ;  /* 0x0000001552037207 */ /* 0x000fe20004000000 */
[----:B------:R-:W-:Y:S01]  /*b810*/  IMAD.HI.U32 R21, R29, R25, RZ ;  /* 0x000000191d157227 */ /* 0x000fe200078e00ff */
[----:B------:R-:W-:Y:S02]  /*b820*/  SEL R7, R83, R18, !P3 ;  /* 0x0000001253077207 */ /* 0x000fe40005800000 */
[----:B------:R-:W-:Y:S01]  /*b830*/  SHF.R.U32.HI R34, RZ, R73, R34 ;  /* 0x00000049ff227219 */ /* 0x000fe20000011622 */
[-C--:B------:R-:W-:Y:S04]  /*b840*/  IMAD.HI.U32 R18, R3, R22.reuse, RZ ;  /* 0x0000001603127227 */ /* 0x080fe800078e00ff */
[----:B------:R-:W-:Y:S01]  /*b850*/  IMAD.HI.U32 R20, R7, R22, RZ ;  /* 0x0000001607147227 */ /* 0x000fe200078e00ff */
[-C--:B------:R-:W-:Y:S02]  /*b860*/  @P2 SHF.R.U32.HI R3, RZ, R23.reuse, R18 ;  /* 0x00000017ff032219 */ /* 0x080fe40000011612 */
[----:B------:R-:W-:Y:S02]  /*b870*/  SHF.R.U32.HI R18, RZ, R80, R21 ;  /* 0x00000050ff127219 */ /* 0x000fe40000011615 */
[----:B------:R-:W-:Y:S01]  /*b880*/  @P2 SHF.R.U32.HI R7, RZ, R23, R20 ;  /* 0x00000017ff072219 */ /* 0x000fe20000011614 */
[C---:B------:R-:W-:Y:S01]  /*b890*/  IMAD R2, R26.reuse, R3, RZ ;  /* 0x000000031a027224 */ /* 0x040fe200078e02ff */
[----:B------:R-:W-:Y:S02]  /*b8a0*/  SEL R5, R29, R18, !P0 ;  /* 0x000000121d057207 */ /* 0x000fe40004000000 */
[----:B------:R-:W-:Y:S01]  /*b8b0*/  SEL R3, R31, R34, !P3 ;  /* 0x000000221f037207 */ /* 0x000fe20005800000 */
[----:B------:R-:W-:Y:S01]  /*b8c0*/  IMAD R4, R26, R7, RZ ;  /* 0x000000071a047224 */ /* 0x000fe200078e02ff */
[C---:B------:R-:W-:Y:S01]  /*b8d0*/  ISETP.GE.AND P0, PT, R5.reuse, R2, PT ;  /* 0x000000020500720c */ /* 0x040fe20003f06270 */
[----:B------:R-:W-:Y:S03]  /*b8e0*/  IMAD.HI.U32 R6, R5, R22, RZ ;  /* 0x0000001605067227 */ /* 0x000fe600078e00ff */
[----:B------:R-:W-:Y:S01]  /*b8f0*/  ISETP.GE.OR P0, PT, R3, R4, P0 ;  /* 0x000000040300720c */ /* 0x000fe20000706670 */
[----:B------:R-:W-:Y:S01]  /*b900*/  IMAD.MOV R4, RZ, RZ, -R3 ;  /* 0x000000ffff047224 */ /* 0x000fe200078e0a03 */
[-C--:B------:R-:W-:Y:S03]  /*b910*/  SHF.R.U32.HI R6, RZ, R23.reuse, R6 ;  /* 0x00000017ff067219 */ /* 0x080fe60000011606 */
[----:B------:R-:W-:Y:S01]  /*b920*/  IMAD R31, R28, R4, R31 ;  /* 0x000000041c1f7224 */ /* 0x000fe200078e021f */
[----:B------:R-:W-:Y:S05]  /*b930*/  SEL R15, R5, R6, !P2 ;  /* 0x00000006050f7207 */ /* 0x000fea0005000000 */
[----:B------:R-:W-:Y:S02]  /*b940*/  IMAD.MOV R6, RZ, RZ, -R15 ;  /* 0x000000ffff067224 */ /* 0x000fe400078e0a0f */
[C---:B------:R-:W-:Y:S04]  /*b950*/  @!P0 IMAD.HI.U32 R2, R3.reuse, R22, RZ ;  /* 0x0000001603028227 */ /* 0x040fe800078e00ff */
[----:B------:R-:W-:Y:S01]  /*b960*/  IMAD R6, R26, R6, R5 ;  /* 0x000000061a067224 */ /* 0x000fe200078e0205 */
[----:B------:R-:W-:Y:S04]  /*b970*/  @!P0 SHF.R.U32.HI R2, RZ, R23, R2 ;  /* 0x00000017ff028219 */ /* 0x000fe80000011602 */
[----:B------:R-:W-:Y:S02]  /*b980*/  @!P0 SEL R0, R3, R2, !P2 ;  /* 0x0000000203008207 */ /* 0x000fe40005000000 */
[----:B------:R-:W-:Y:S02]  /*b990*/  IADD3 R2, PT, PT, -R5, RZ, RZ ;  /* 0x000000ff05027210 */ /* 0x000fe40007ffe1ff */
[----:B------:R-:W-:Y:S01]  /*b9a0*/  @!P0 IADD3 R8, PT, PT, R15, -R0, RZ ;  /* 0x800000000f088210 */ /* 0x000fe20007ffe0ff */
[----:B------:R-:W-:Y:S02]  /*b9b0*/  @!P0 IMAD R0, R7, R6, R0 ;  /* 0x0000000607008224 */ /* 0x000fe400078e0200 */
[----:B------:R-:W-:Y:S02]  /*b9c0*/  IMAD R29, R24, R2, R29 ;  /* 0x00000002181d7224 */ /* 0x000fe400078e021d */
[----:B------:R-:W-:Y:S02]  /*b9d0*/  @!P0 IMAD R5, R8, R26, R3 ;  /* 0x0000001a08058224 */ /* 0x000fe400078e0203 */
[----:B------:R-:W-:Y:S04]  /*b9e0*/  @!P0 IMAD.MOV.U32 R3, RZ, RZ, R0 ;  /* 0x000000ffff038224 */ /* 0x000fe800078e0000 */
[----:B------:R-:W-:Y:S02]  /*b9f0*/  IMAD R31, R3, R28, R31 ;  /* 0x0000001c031f7224 */ /* 0x000fe400078e021f */
[----:B------:R-:W-:Y:S07]  /*ba00*/  IMAD R29, R5, R24, R29 ;  /* 0x00000018051d7224 */ /* 0x000fee00078e021d */
.L_x_79:
[----:B-1----:R-:W-:Y:S01]  /*ba10*/  @!P1 ISETP.NE.AND P0, PT, R10, 0x1, PT ;  /* 0x000000010a00980c */ /* 0x002fe20003f05270 */
[----:B------:R-:W-:Y:S01]  /*ba20*/  @!P1 IMAD.HI.U32 R3, R29, R11, RZ ;  /* 0x0000000b1d039227 */ /* 0x000fe200078e00ff */
[----:B------:R-:W-:Y:S01]  /*ba30*/  R2UR UR41, R16 ;  /* 0x00000000102972ca */ /* 0x000fe200000e0000 */
[----:B------:R-:W-:Y:S01]  /*ba40*/  BSSY.RECONVERGENT B6, `(.L_x_80) ;  /* 0x000002f000067945 */ /* 0x000fe20003800200 */
[----:B------:R-:W-:Y:S01]  /*ba50*/  @!P1 ISETP.NE.AND P2, PT, R9, 0x1, PT ;  /* 0x000000010900980c */ /* 0x000fe20003f45270 */
[----:B------:R-:W-:Y:S01]  /*ba60*/  @!P1 IMAD.HI.U32 R0, R31, R12, RZ ;  /* 0x0000000c1f009227 */ /* 0x000fe200078e00ff */
[----:B------:R-:W-:Y:S02]  /*ba70*/  @!P1 SHF.R.U32.HI R2, RZ, R14, R3 ;  /* 0x0000000eff029219 */ /* 0x000fe40000011603 */
[----:B------:R-:W-:Y:S02]  /*ba80*/  @P4 SHF.R.U32.HI R36, RZ, 0x10, R37 ;  /* 0x00000010ff244819 */ /* 0x000fe40000011625 */
[----:B------:R-:W-:Y:S02]  /*ba90*/  @!P1 SEL R2, R29, R2, !P0 ;  /* 0x000000021d029207 */ /* 0x000fe40004000000 */
[----:B------:R-:W-:Y:S02]  /*baa0*/  @!P1 SHF.R.U32.HI R0, RZ, R13, R0 ;  /* 0x0000000dff009219 */ /* 0x000fe40000011600 */
[----:B------:R-:W-:Y:S01]  /*bab0*/  LOP3.LUT P0, RZ, R81, 0x1b0, RZ, 0xc0, !PT ;  /* 0x000001b051ff7812 */ /* 0x000fe2000780c0ff */
[----:B------:R-:W-:Y:S01]  /*bac0*/  USHF.L.U32 UR41, UR41, 0x7, URZ ;  /* 0x0000000729297899 */ /* 0x000fe200080006ff */
[----:B------:R-:W-:Y:S02]  /*bad0*/  @!P1 SEL R3, R31, R0, !P2 ;  /* 0x000000001f039207 */ /* 0x000fe40005000000 */
[----:B------:R-:W-:Y:S03]  /*bae0*/  @P4 R2UR UR51, R36 ;  /* 0x00000000243342ca */ /* 0x000fe600000e0000 */
[----:B------:R-:W-:Y:S02]  /*baf0*/  @!P1 IMAD.IADD R0, R2, 0x1, -R3 ;  /* 0x0000000102009824 */ /* 0x000fe400078e0a03 */
[----:B------:R-:W-:Y:S02]  /*bb00*/  @!P1 IMAD.IADD R2, R3, 0x1, -R2 ;  /* 0x0000000103029824 */ /* 0x000fe400078e0a02 */
[----:B------:R-:W-:Y:S02]  /*bb10*/  @!P1 IMAD R31, R0, R9, R31 ;  /* 0x00000009001f9224 */ /* 0x000fe400078e021f */
[----:B------:R-:W-:Y:S01]  /*bb20*/  @!P1 IMAD R29, R2, R10, R29 ;  /* 0x0000000a021d9224 */ /* 0x000fe200078e021d */
[----:B------:R-:W-:Y:S06]  /*bb30*/  @!P0 BRA `(.L_x_81) ;  /* 0x00000000007c8947 */ /* 0x000fec0003800000 */
[----:B------:R-:W1:Y:S01]  /*bb40*/  LDCU.64 UR8, c[0x4][0x80] ;  /* 0x01001000ff0877ac */ /* 0x000e620008000a00 */
[----:B------:R-:W-:Y:S01]  /*bb50*/  MOV R2, 0x0 ;  /* 0x0000000000027802 */ /* 0x000fe20000000f00 */
[----:B------:R-:W-:Y:S02]  /*bb60*/  HFMA2 R12, -RZ, RZ, 0, 5.9604644775390625e-08 ;  /* 0x00000001ff0c7431 */ /* 0x000fe400000001ff */
[----:B------:R-:W-:Y:S01]  /*bb70*/  IMAD.MOV.U32 R8, RZ, RZ, 0x70 ;  /* 0x00000070ff087424 */ /* 0x000fe200078e00ff */
[----:B------:R2:W3:Y:S01]  /*bb80*/  LDC.64 R14, c[0x4][R2] ;  /* 0x01000000020e7b82 */ /* 0x0004e20000000a00 */
[----:B------:R-:W4:Y:S01]  /*bb90*/  LDCU.64 UR6, c[0x4][0x88] ;  /* 0x01001100ff0677ac */ /* 0x000f220008000a00 */
[----:B------:R-:W-:Y:S01]  /*bba0*/  IMAD.MOV.U32 R13, RZ, RZ, RZ ;  /* 0x000000ffff0d7224 */ /* 0x000fe200078e00ff */
[----:B------:R-:W2:Y:S01]  /*bbb0*/  LDCU.64 UR4, c[0x4][0x8] ;  /* 0x01000100ff0477ac */ /* 0x000ea20008000a00 */
[----:B-1----:R-:W-:Y:S01]  /*bbc0*/  MOV R5, UR9 ;  /* 0x0000000900057c02 */ /* 0x002fe20008000f00 */
[----:B------:R-:W-:Y:S01]  /*bbd0*/  IMAD.U32 R4, RZ, RZ, UR8 ;  /* 0x00000008ff047e24 */ /* 0x000fe2000f8e00ff */
[----:B----4-:R-:W-:Y:S01]  /*bbe0*/  MOV R7, UR7 ;  /* 0x0000000700077c02 */ /* 0x010fe20008000f00 */
[----:B------:R-:W-:Y:S01]  /*bbf0*/  IMAD.U32 R6, RZ, RZ, UR6 ;  /* 0x00000006ff067e24 */ /* 0x000fe2000f8e00ff */
[----:B--2---:R-:W-:Y:S01]  /*bc00*/  MOV R11, UR5 ;  /* 0x00000005000b7c02 */ /* 0x004fe20008000f00 */
[----:B------:R-:W-:Y:S02]  /*bc10*/  IMAD.U32 R10, RZ, RZ, UR4 ;  /* 0x00000004ff0a7e24 */ /* 0x000fe4000f8e00ff */
[----:B------:R-:W-:Y:S07]  /*bc20*/  LEPC R20, `(.L_x_82) ;  /* 0x000000001014794e */ /* 0x000fee0000000000 */
[----:B---3-5:R-:W-:Y:S05]  /*bc30*/  CALL.ABS.NOINC R14 ;  /* 0x000000000e007343 */ /* 0x028fea0003c00000 */
.L_x_82:
[----:B------:R-:W1:Y:S01]  /*bc40*/  LDCU.64 UR8, c[0x4][0x80] ;  /* 0x01001000ff0877ac */ /* 0x000e620008000a00 */
[----:B------:R-:W2:Y:S01]  /*bc50*/  LDC.64 R2, c[0x4][R2] ;  /* 0x0100000002027b82 */ /* 0x000ea20000000a00 */
[----:B------:R-:W-:Y:S02]  /*bc60*/  HFMA2 R12, -RZ, RZ, 0, 5.9604644775390625e-08 ;  /* 0x00000001ff0c7431 */ /* 0x000fe400000001ff */
[----:B------:R-:W-:Y:S02]  /*bc70*/  IMAD.MOV.U32 R8, RZ, RZ, 0x70 ;  /* 0x00000070ff087424 */ /* 0x000fe400078e00ff */
[----:B------:R-:W-:Y:S01]  /*bc80*/  IMAD.MOV.U32 R13, RZ, RZ, RZ ;  /* 0x000000ffff0d7224 */ /* 0x000fe200078e00ff */
[----:B------:R-:W3:Y:S01]  /*bc90*/  LDCU.64 UR6, c[0x4][0x88] ;  /* 0x01001100ff0677ac */ /* 0x000ee20008000a00 */
[----:B------:R-:W4:Y:S01]  /*bca0*/  LDCU.64 UR4, c[0x4][0x8] ;  /* 0x01000100ff0477ac */ /* 0x000f220008000a00 */
[----:B-1----:R-:W-:Y:S02]  /*bcb0*/  MOV R4, UR8 ;  /* 0x0000000800047c02 */ /* 0x002fe40008000f00 */
[----:B------:R-:W-:Y:S02]  /*bcc0*/  MOV R5, UR9 ;  /* 0x0000000900057c02 */ /* 0x000fe40008000f00 */
[----:B---3--:R-:W-:Y:S01]  /*bcd0*/  MOV R7, UR7 ;  /* 0x0000000700077c02 */ /* 0x008fe20008000f00 */
[----:B------:R-:W-:Y:S01]  /*bce0*/  IMAD.U32 R6, RZ, RZ, UR6 ;  /* 0x00000006ff067e24 */ /* 0x000fe2000f8e00ff */
[----:B----4-:R-:W-:Y:S01]  /*bcf0*/  MOV R11, UR5 ;  /* 0x00000005000b7c02 */ /* 0x010fe20008000f00 */
[----:B------:R-:W-:Y:S02]  /*bd00*/  IMAD.U32 R10, RZ, RZ, UR4 ;  /* 0x00000004ff0a7e24 */ /* 0x000fe4000f8e00ff */
[----:B------:R-:W-:Y:S07]  /*bd10*/  LEPC R20, `(.L_x_81) ;  /* 0x000000001014794e */ /* 0x000fee0000000000 */
[----:B--2---:R-:W-:Y:S05]  /*bd20*/  CALL.ABS.NOINC R2 ;  /* 0x0000000002007343 */ /* 0x004fea0003c00000 */
.L_x_81:
[----:B------:R-:W-:Y:S05]  /*bd30*/  BSYNC.RECONVERGENT B6 ;  /* 0x0000000000067941 */ /* 0x000fea0003800200 */
.L_x_80:
[----:B------:R-:W-:Y:S01]  /*bd40*/  ISETP.NE.U32.AND P4, PT, R70, RZ, PT ;  /* 0x000000ff4600720c */ /* 0x000fe20003f85070 */
[----:B------:R-:W-:Y:S01]  /*bd50*/  UISETP.NE.AND UP2, UPT, UR53, URZ, UPT ;  /* 0x000000ff3500728c */ /* 0x000fe2000bf45270 */
[----:B------:R-:W-:Y:S01]  /*bd60*/  ISETP.NE.U32.AND P2, PT, RZ, UR36, PT ;  /* 0x00000024ff007c0c */ /* 0x000fe2000bf45070 */
[----:B------:R-:W-:Y:S01]  /*bd70*/  UISETP.NE.U32.AND UP1, UPT, UR38, URZ, UPT ;  /* 0x000000ff2600728c */ /* 0x000fe2000bf25070 */
[----:B------:R-:W-:Y:S01]  /*bd80*/  ISETP.NE.AND.EX P4, PT, R71, RZ, PT, P4 ;  /* 0x000000ff4700720c */ /* 0x000fe20003f85340 */
[----:B------:R-:W-:Y:S01]  /*bd90*/  UPLOP3.LUT UP0, UPT, UPT, UPT, UPT, 0x40, 0x4 ;  /* 0x000000000004789c */ /* 0x000fe20003f0e870 */
[----:B------:R-:W-:Y:S01]  /*bda0*/  ISETP.NE.AND.EX P2, PT, RZ, UR37, PT, P2 ;  /* 0x00000025ff007c0c */ /* 0x000fe2000bf45320 */
[----:B------:R-:W-:Y:S01]  /*bdb0*/  UISETP.NE.AND.EX UP1, UPT, UR39, URZ, UPT, UP1 ;  /* 0x000000ff2700728c */ /* 0x000fe2000bf25310 */
[----:B------:R-:W-:Y:S04]  /*bdc0*/  PLOP3.LUT P1, PT, PT, PT, UP2, 0x80, 0x8 ;  /* 0x000000000008781c */ /* 0x000fe80003f2f028 */
[----:B------:R-:W-:Y:S06]  /*bdd0*/  @UP2 UPLOP3.LUT UP0, UPT, UPT, UPT, UP1, 0x80, 0x8 ;  /* 0x000000000008289c */ /* 0x000fec0003f0f010 */
[----:B------:R-:W-:Y:S01]  /*bde0*/  PLOP3.LUT P0, PT, PT, PT, UP0, 0x80, 0x8 ;  /* 0x000000000008781c */ /* 0x000fe20003f0f008 */
[----:B------:R-:W-:Y:S01]  /*bdf0*/  @!UPT UIADD3 URZ, UPT, UPT, URZ, URZ, URZ ;  /* 0x000000fffffff290 */ /* 0x000fe2000fffe0ff */
[----:B------:R-:W-:Y:S11]  /*be00*/  BRA.U !UP1, `(.L_x_83) ;  /* 0x0000000109387547 */ /* 0x000ff6000b800000 */
[----:B------:R-:W-:Y:S01]  /*be10*/  UISETP.NE.U32.AND UP0, UPT, UR36, URZ, UPT ;  /* 0x000000ff2400728c */ /* 0x000fe2000bf05070 */
[----:B------:R-:W-:Y:S02]  /*be20*/  HFMA2 R0, -RZ, RZ, 0, 5.9604644775390625e-08 ;  /* 0x00000001ff007431 */ /* 0x000fe400000001ff */
[----:B------:R-:W-:Y:S01]  /*be30*/  IMAD.MOV.U32 R79, RZ, RZ, 0x1 ;  /* 0x00000001ff4f7424 */ /* 0x000fe200078e00ff */
[----:B------:R-:W-:Y:S06]  /*be40*/  UISETP.NE.AND.EX UP0, UPT, UR37, URZ, UPT, UP0 ;  /* 0x000000ff2500728c */ /* 0x000fec000bf05300 */
[----:B------:R-:W-:Y:S05]  /*be50*/  PLOP3.LUT P3, PT, PT, PT, UP0, 0x80, 0x8 ;  /* 0x000000000008781c */ /* 0x000fea0003f6f008 */
[----:B------:R-:W1:Y:S01]  /*be60*/  @UP0 LDCU.64 UR6, c[0x0][0x888] ;  /* 0x00011100ff0607ac */ /* 0x000e620008000a00 */
[----:B------:R-:W-:Y:S07]  /*be70*/  @UP0 UIMAD UR4, UR57, UR38, URZ ;  /* 0x00000026390402a4 */ /* 0x000fee000f8e02ff */
[----:B------:R-:W-:Y:S01]  /*be80*/  @!P3 PRMT R79, R0, 0x7610, R79 ;  /* 0x00007610004fb816 */ /* 0x000fe2000000004f */
[----:B-1----:R-:W-:Y:S03]  /*be90*/  @UP0 UIMAD.WIDE UR6, UR4, 0x4, UR6 ;  /* 0x00000004040608a5 */ /* 0x002fe6000f8e0206 */
[----:B------:R-:W1:Y:S03]  /*bea0*/  @!UP0 LDCU UR4, c[0x0][0x880] ;  /* 0x00011000ff0487ac */ /* 0x000e660008000800 */
[----:B------:R-:W-:Y:S01]  /*beb0*/  IMAD.U32 R2, RZ, RZ, UR6 ;  /* 0x00000006ff027e24 */ /* 0x000fe2000f8e00ff */
[----:B------:R-:W-:Y:S05]  /*bec0*/  MOV R3, UR7 ;  /* 0x0000000700037c02 */ /* 0x000fea0008000f00 */
[----:B-----5:R2:W5:Y:S02]  /*bed0*/  @P3 LDG.E R35, desc[UR48][R2.64] ;  /* 0x0000003002233981 */ /* 0x020564000c1e1900 */
[----:B-12---:R-:W-:Y:S02]  /*bee0*/  @!P3 IMAD.U32 R35, RZ, RZ, UR4 ;  /* 0x00000004ff23be24 */ /* 0x006fe4000f8e00ff */
.L_x_83:
[----:B------:R-:W-:Y:S05]  /*bef0*/  @!P4 BRA `(.L_x_84) ;  /* 0x000000000020c947 */ /* 0x000fea0003800000 */
[----:B------:R-:W-:Y:S04]  /*bf00*/  ISETP.NE.U32.AND P3, PT, R68, RZ, PT ;  /* 0x000000ff4400720c */ /* 0x000fe80003f65070 */
[----:B------:R-:W-:Y:S11]  /*bf10*/  ISETP.NE.AND.EX P3, PT, R69, RZ, PT, P3 ;  /* 0x000000ff4500720c */ /* 0x000ff60003f65330 */
[----:B------:R-:W-:Y:S02]  /*bf20*/  @!UPT UIADD3 URZ, UPT, UPT, URZ, URZ, URZ ;  /* 0x000000fffffff290 */ /* 0x000fe4000fffe0ff */
[----:B------:R-:W1:Y:S01]  /*bf30*/  @P3 LDC.64 R2, c[0x0][0x8a8] ;  /* 0x00022a00ff023b82 */ /* 0x000e620000000a00 */
[----:B------:R-:W-:Y:S04]  /*bf40*/  @P3 IMAD R0, R70, UR57, RZ ;  /* 0x0000003946003c24 */ /* 0x000fe8000f8e02ff */
[----:B-1----:R-:W-:Y:S05]  /*bf50*/  @P3 IMAD.WIDE R2, R0, 0x4, R2 ;  /* 0x0000000400023825 */ /* 0x002fea00078e0202 */
[----:B-----5:R1:W5:Y:S02]  /*bf60*/  @P3 LDG.E R33, desc[UR48][R2.64] ;  /* 0x0000003002213981 */ /* 0x020364000c1e1900 */
[----:B-1----:R-:W2:Y:S02]  /*bf70*/  @!P3 LDC R33, c[0x0][0x8a0] ;  /* 0x00022800ff21bb82 */ /* 0x002ea40000000800 */
.L_x_84:
[----:B-----5:R-:W-:Y:S01]  /*bf80*/  FSETP.NEU.AND P3, PT, R35, RZ, PT ;  /* 0x000000ff2300720b */ /* 0x020fe20003f6d000 */
[----:B------:R-:W-:Y:S01]  /*bf90*/  IMAD.SHL.U32 R95, R19, 0x80, RZ ;  /* 0x00000080135f7824 */ /* 0x000fe200078e00ff */
[----:B------:R-:W-:Y:S01]  /*bfa0*/  SEL R3, RZ, 0xffffffff, P2 ;  /* 0xffffffffff037807 */ /* 0x000fe20001000000 */
[----:B------:R-:W-:Y:S01]  /*bfb0*/  BSSY B1, `(.L_x_85) ;  /* 0x0000043000017945 */ /* 0x000fe20003800000 */
[----:B------:R-:W-:Y:S01]  /*bfc0*/  @P1 LOP3.LUT P2, RZ, R79, 0xff, RZ, 0xc0, !PT ;  /* 0x000000ff4fff1812 */ /* 0x000fe2000784c0ff */
[----:B------:R-:W-:Y:S01]  /*bfd0*/  IMAD.HI.U32 R5, R95, R77, RZ ;  /* 0x0000004d5f057227 */ /* 0x000fe200078e00ff */
[----:B------:R-:W-:Y:S02]  /*bfe0*/  @P1 SEL R2, RZ, 0xffffffff, P3 ;  /* 0xffffffffff021807 */ /* 0x000fe40001800000 */
[----:B------:R-:W-:Y:S01]  /*bff0*/  LEA R99, R30, UR50, 0x3 ;  /* 0x000000321e637c11 */ /* 0x000fe2000f8e18ff */
[----:B------:R-:W-:Y:S01]  /*c000*/  IMAD.MOV.U32 R100, RZ, RZ, 0x1 ;  /* 0x00000001ff647424 */ /* 0x000fe200078e00ff */
[----:B------:R-:W-:Y:S01]  /*c010*/  @P0 SEL R2, R3, R2, !P2 ;  /* 0x0000000203020207 */ /* 0x000fe20005000000 */
[----:B------:R-:W-:Y:S01]  /*c020*/  IMAD.IADD R34, R32, 0x1, R17 ;  /* 0x0000000120227824 */ /* 0x000fe200078e0211 */
[----:B------:R-:W-:Y:S01]  /*c030*/  SHF.L.U32 R0, R85, 0x1f, RZ ;  /* 0x0000001f55007819 */ /* 0x000fe200000006ff */
[----:B------:R-:W-:Y:S01]  /*c040*/  IMAD R98, R87, -0x10, R92 ;  /* 0xfffffff057627824 */ /* 0x000fe200078e025c */
[----:B------:R-:W-:Y:S01]  /*c050*/  @P1 LOP3.LUT R2, R2, 0x1, RZ, 0xc0, !PT ;  /* 0x0000000102021812 */ /* 0x000fe200078ec0ff */
[----:B------:R-:W-:Y:S01]  /*c060*/  IMAD.MOV.U32 R101, RZ, RZ, RZ ;  /* 0x000000ffff657224 */ /* 0x000fe200078e00ff */
[----:B------:R-:W-:Y:S02]  /*c070*/  ISETP.NE.AND P2, PT, R76, 0x1, PT ;  /* 0x000000014c00780c */ /* 0x000fe40003f45270 */
[----:B------:R-:W-:Y:S02]  /*c080*/  CS2R R54, SRZ ;  /* 0x0000000000367805 */ /* 0x000fe4000001ff00 */
[----:B------:R-:W-:Y:S02]  /*c090*/  ISETP.NE.U32.OR P5, PT, R2, 0x1, !P1 ;  /* 0x000000010200780c */ /* 0x000fe40004fa5470 */
[----:B------:R-:W-:Y:S02]  /*c0a0*/  CS2R R52, SRZ ;  /* 0x0000000000347805 */ /* 0x000fe4000001ff00 */
[----:B------:R-:W-:Y:S02]  /*c0b0*/  SHF.R.U32.HI R2, RZ, R74, R5 ;  /* 0x0000004aff027219 */ /* 0x000fe40000011605 */
[----:B------:R-:W-:Y:S02]  /*c0c0*/  CS2R R58, SRZ ;  /* 0x00000000003a7805 */ /* 0x000fe4000001ff00 */
[----:B------:R-:W-:Y:S02]  /*c0d0*/  ISETP.NE.AND P4, PT, R75, 0x1, PT ;  /* 0x000000014b00780c */ /* 0x000fe40003f85270 */
[----:B------:R-:W-:Y:S02]  /*c0e0*/  CS2R R56, SRZ ;  /* 0x0000000000387805 */ /* 0x000fe4000001ff00 */
[----:B------:R-:W-:Y:S02]  /*c0f0*/  SEL R93, R95, R2, !P2 ;  /* 0x000000025f5d7207 */ /* 0x000fe40005000000 */
[----:B------:R-:W-:Y:S02]  /*c100*/  CS2R R62, SRZ ;  /* 0x00000000003e7805 */ /* 0x000fe4000001ff00 */
[----:B------:R-:W-:Y:S02]  /*c110*/  PLOP3.LUT P2, PT, PT, PT, UP1, 0x80, 0x8 ;  /* 0x000000000008781c */ /* 0x000fe40003f4f018 */
[----:B------:R-:W-:Y:S02]  /*c120*/  CS2R R60, SRZ ;  /* 0x00000000003c7805 */ /* 0x000fe4000001ff00 */
[----:B------:R-:W-:Y:S01]  /*c130*/  SEL R2, RZ, 0xffffffff, P3 ;  /* 0xffffffffff027807 */ /* 0x000fe20001800000 */
[----:B------:R-:W-:Y:S01]  /*c140*/  IMAD.HI.U32 R94, R93, UR46, RZ ;  /* 0x0000002e5d5e7c27 */ /* 0x000fe2000f8e00ff */
[----:B------:R-:W-:Y:S02]  /*c150*/  LOP3.LUT P3, R96, R79, 0xff, RZ, 0xc0, !PT ;  /* 0x000000ff4f607812 */ /* 0x000fe4000786c0ff */
[----:B------:R-:W-:Y:S02]  /*c160*/  @P5 SHF.L.U32 R6, RZ, 0x1f, RZ ;  /* 0x0000001fff065819 */ /* 0x000fe400000006ff */
[----:B------:R-:W-:Y:S02]  /*c170*/  CS2R R66, SRZ ;  /* 0x0000000000427805 */ /* 0x000fe4000001ff00 */
[----:B------:R-:W-:Y:S02]  /*c180*/  SHF.R.U32.HI R94, RZ, UR47, R94 ;  /* 0x0000002fff5e7c19 */ /* 0x000fe4000801165e */
[----:B------:R-:W-:Y:S01]  /*c190*/  CS2R R64, SRZ ;  /* 0x0000000000407805 */ /* 0x000fe2000001ff00 */
[----:B------:R-:W1:Y:S01]  /*c1a0*/  @P5 SYNCS.PHASECHK.TRANS64.TRYWAIT P1, [UR50+0x30], R6 ;  /* 0x00003006ff0055a7 */ /* 0x000e620008021132 */
[----:B------:R-:W-:Y:S02]  /*c1b0*/  P2R R97, PR, RZ, 0x20 ;  /* 0x00000020ff617803 */ /* 0x000fe40000000000 */
[----:B------:R-:W-:Y:S01]  /*c1c0*/  @P2 SEL R2, R3, R2, !P3 ;  /* 0x0000000203022207 */ /* 0x000fe20005800000 */
[----:B------:R-:W-:Y:S01]  /*c1d0*/  IMAD.MOV R3, RZ, RZ, -R93 ;  /* 0x000000ffff037224 */ /* 0x000fe200078e0a5d */
[----:B------:R-:W-:Y:S02]  /*c1e0*/  SEL R94, R93, R94, !P4 ;  /* 0x0000005e5d5e7207 */ /* 0x000fe40006000000 */
[----:B------:R-:W-:Y:S01]  /*c1f0*/  LOP3.LUT R2, R2, 0x1, RZ, 0xc0, !PT ;  /* 0x0000000102027812 */ /* 0x000fe200078ec0ff */
[----:B------:R-:W-:Y:S02]  /*c200*/  IMAD R95, R76, R3, R95 ;  /* 0x000000034c5f7224 */ /* 0x000fe400078e025f */
[----:B------:R-:W-:Y:S01]  /*c210*/  IMAD.MOV R4, RZ, RZ, -R94 ;  /* 0x000000ffff047224 */ /* 0x000fe200078e0a5e */
[----:B------:R-:W-:Y:S03]  /*c220*/  ISETP.NE.U32.AND P2, PT, R2, 0x1, PT ;  /* 0x000000010200780c */ /* 0x000fe60003f45070 */
[----:B------:R-:W-:Y:S01]  /*c230*/  IMAD R93, R75, R4, R93 ;  /* 0x000000044b5d7224 */ /* 0x000fe200078e025d */
[----:B------:R-:W-:Y:S01]  /*c240*/  P2R R102, PR, RZ, 0x4 ;  /* 0x00000004ff667803 */ /* 0x000fe20000000000 */
[----:B------:R3:W4:Y:S01]  /*c250*/  SYNCS.PHASECHK.TRANS64.TRYWAIT P0, [R99+URZ+0x90], R0 ;  /* 0x00009000630075a7 */ /* 0x00072200080011ff */
[----:B-1----:R-:W-:Y:S01]  /*c260*/  @P5 SEL R100, RZ, 0x1, !P1 ;  /* 0x00000001ff645807 */ /* 0x002fe20004800000 */
[----:B---3--:R-:W-:Y:S06]  /*c270*/  @!P5 BRA `(.L_x_86) ;  /* 0x000000000058d947 */ /* 0x008fec0003800000 */
[----:B------:R-:W-:Y:S01]  /*c280*/  IMAD.MOV.U32 R55, RZ, RZ, RZ ;  /* 0x000000ffff377224 */ /* 0x000fe200078e00ff */
[----:B------:R-:W-:Y:S01]  /*c290*/  ISETP.NE.AND P1, PT, R100, RZ, PT ;  /* 0x000000ff6400720c */ /* 0x000fe20003f25270 */
[----:B------:R-:W-:Y:S01]  /*c2a0*/  BSSY B0, `(.L_x_87) ;  /* 0x000000c000007945 */ /* 0x000fe20003800000 */
[----:B------:R-:W-:Y:S02]  /*c2b0*/  CS2R R66, SRZ ;  /* 0x0000000000427805 */ /* 0x000fe4000001ff00 */
[----:B------:R-:W-:Y:S02]  /*c2c0*/  CS2R R64, SRZ ;  /* 0x0000000000407805 */ /* 0x000fe4000001ff00 */
[----:B------:R-:W-:Y:S02]  /*c2d0*/  CS2R R62, SRZ ;  /* 0x00000000003e7805 */ /* 0x000fe4000001ff00 */
[----:B------:R-:W-:Y:S02]  /*c2e0*/  CS2R R60, SRZ ;  /* 0x00000000003c7805 */ /* 0x000fe4000001ff00 */
[----:B------:R-:W-:Y:S02]  /*c2f0*/  CS2R R58, SRZ ;  /* 0x00000000003a7805 */ /* 0x000fe4000001ff00 */
[----:B------:R-:W-:Y:S02]  /*c300*/  CS2R R56, SRZ ;  /* 0x0000000000387805 */ /* 0x000fe4000001ff00 */
[----:B------:R-:W-:Y:S01]  /*c310*/  CS2R R52, SRZ ;  /* 0x0000000000347805 */ /* 0x000fe2000001ff00 */
[----:B------:R-:W-:Y:S06]  /*c320*/  @P1 BRA `(.L_x_88) ;  /* 0x00000000000c1947 */ /* 0x000fec0003800000 */
[----:B------:R-:W-:Y:S04]  /*c330*/  SHF.L.U32 R3, RZ, 0x1f, RZ ;  /* 0x0000001fff037819 */ /* 0x000fe800000006ff */
[----:B------:R-:W1:Y:S02]  /*c340*/  SYNCS.PHASECHK.TRANS64.TRYWAIT P1, [UR50+0x30], R3 ;  /* 0x00003003ff0075a7 */ /* 0x000e640008021132 */
[----:B-1----:R-:W-:Y:S05]  /*c350*/  @!P1 BRA `(.L_x_89) ;  /* 0x0000005800009947 */ /* 0x002fea0003800000 */
.L_x_88:
[----:B------:R-:W-:Y:S05]  /*c360*/  BSYNC B0 ;  /* 0x0000000000007941 */ /* 0x000fea0003800000 */
.L_x_87:
[----:B------:R-:W-:Y:S01]  /*c370*/  ISETP.NE.AND P1, PT, R102, RZ, PT ;  /* 0x000000ff6600720c */ /* 0x000fe20003f25270 */
[----:B------:R-:W-:Y:S11]  /*c380*/  HFMA2 R101, -RZ, RZ, 0, 5.9604644775390625e-08 ;  /* 0x00000001ff657431 */ /* 0x000ff600000001ff */
[----:B------:R-:W-:Y:S01]  /*c390*/  @!UPT UIADD3 URZ, UPT, UPT, URZ, URZ, URZ ;  /* 0x000000fffffff290 */ /* 0x000fe2000fffe0ff */
[----:B------:R3:W1:Y:S04]  /*c3a0*/  @P1 LDS.128 R64, [R86] ;  /* 0x0000000056401984 */ /* 0x0006680000000c00 */
[----:B------:R3:W1:Y:S04]  /*c3b0*/  @P1 LDS.128 R60, [R92+0x10] ;  /* 0x000010005c3c1984 */ /* 0x0006680000000c00 */
[----:B------:R3:W1:Y:S04]  /*c3c0*/  @P1 LDS.128 R56, [R90+0x20] ;  /* 0x000020005a381984 */ /* 0x0006680000000c00 */
[----:B------:R3:W1:Y:S02]  /*c3d0*/  @P1 LDS.128 R52, [R98+0x30] ;  /* 0x0000300062341984 */ /* 0x0006640000000c00 */
.L_x_86:
[----:B------:R-:W-:Y:S05]  /*c3e0*/  BSYNC B1 ;  /* 0x0000000000017941 */ /* 0x000fea0003800000 */
.L_x_85:
[----:B-1----:R-:W-:Y:S04]  /*c3f0*/  SHF.R.U32.HI R2, RZ, 0x15, R34 ;  /* 0x00000015ff027819 */ /* 0x002fe80000011622 */
[----:B------:R-:W-:Y:S01]  /*c400*/  LOP3.LUT P1, RZ, R2, 0x3, R89, 0x48, !PT ;  /* 0x0000000302ff7812 */ /* 0x000fe20007824859 */
[----:B------:R-:W-:Y:S01]  /*c410*/  @!UPT UIADD3 URZ, UPT, UPT, URZ, URZ, URZ ;  /* 0x000000fffffff290 */ /* 0x000fe2000fffe0ff */
[----:B----4-:R-:W-:Y:S11]  /*c420*/  @P0 BRA `(.L_x_90) ;  /* 0x0000000000080947 */ /* 0x010ff60003800000 */
[----:B------:R-:W1:Y:S02]  /*c430*/  SYNCS.PHASECHK.TRANS64.TRYWAIT P0, [R99+URZ+0x90], R0 ;  /* 0x00009000630075a7 */ /* 0x000e6400080011ff */
[----:B-1----:R-:W-:Y:S05]  /*c440*/  @!P0 BRA `(.L_x_91) ;  /* 0x0000005400dc8947 */ /* 0x002fea0003800000 */
.L_x_90:
[----:B------:R-:W-:Y:S05]  /*c450*/  @!P1 BRA `(.L_x_92) ;  /* 0x0000000000409947 */ /* 0x000fea0003800000 */
[----:B------:R-:W4:Y:S01]  /*c460*/  LDCU.64 UR8, c[0x4][0x70] ;  /* 0x01000e00ff0877ac */ /* 0x000f220008000a00 */
[----:B------:R-:W-:Y:S01]  /*c470*/  MOV R3, 0x0 ;  /* 0x0000000000037802 */ /* 0x000fe20000000f00 */
[----:B------:R-:W-:Y:S02]  /*c480*/  HFMA2 R12, -RZ, RZ, 0, 5.9604644775390625e-08 ;  /* 0x00000001ff0c7431 */ /* 0x000fe400000001ff */
[----:B------:R-:W-:Y:S02]  /*c490*/  IMAD.MOV.U32 R8, RZ, RZ, 0x192 ;  /* 0x00000192ff087424 */ /* 0x000fe400078e00ff */
[----:B------:R-:W-:Y:S01]  /*c4a0*/  IMAD.MOV.U32 R13, RZ, RZ, RZ ;  /* 0x000000ffff0d7224 */ /* 0x000fe200078e00ff */
[----:B------:R-:W5:Y:S01]  /*c4b0*/  LDCU.64 UR6, c[0x4][0x78] ;  /* 0x01000f00ff0677ac */ /* 0x000f620008000a00 */
[----:B------:R-:W1:Y:S01]  /*c4c0*/  LDC.64 R2, c[0x4][R3] ;  /* 0x0100000003027b82 */ /* 0x000e620000000a00 */
[----:B------:R-:W2:Y:S01]  /*c4d0*/  LDCU.64 UR4, c[0x4][0x10] ;  /* 0x01000200ff0477ac */ /* 0x000ea20008000a00 */
[----:B----4-:R-:W-:Y:S01]  /*c4e0*/  MOV R5, UR9 ;  /* 0x0000000900057c02 */ /* 0x010fe20008000f00 */
[----:B------:R-:W-:Y:S01]  /*c4f0*/  IMAD.U32 R4, RZ, RZ, UR8 ;  /* 0x00000008ff047e24 */ /* 0x000fe2000f8e00ff */
[----:B-----5:R-:W-:Y:S01]  /*c500*/  MOV R7, UR7 ;  /* 0x0000000700077c02 */ /* 0x020fe20008000f00 */
[----:B------:R-:W-:Y:S01]  /*c510*/  IMAD.U32 R6, RZ, RZ, UR6 ;  /* 0x00000006ff067e24 */ /* 0x000fe2000f8e00ff */
[----:B--2---:R-:W-:Y:S01]  /*c520*/  MOV R11, UR5 ;  /* 0x00000005000b7c02 */ /* 0x004fe20008000f00 */
[----:B------:R-:W-:Y:S02]  /*c530*/  IMAD.U32 R10, RZ, RZ, UR4 ;  /* 0x00000004ff0a7e24 */ /* 0x000fe4000f8e00ff */
[----:B------:R-:W-:Y:S07]  /*c540*/  LEPC R20, `(.L_x_92) ;  /* 0x000000001014794e */ /* 0x000fee0000000000 */
[----:B-1-3--:R-:W-:Y:S05]  /*c550*/  CALL.ABS.NOINC R2 ;  /* 0x0000000002007343 */ /* 0x00afea0003c00000 */
.L_x_92:
[----:B------:R-:W-:Y:S01]  /*c560*/  LOP3.LUT R20, R64, 0xffffe000, RZ, 0xc0, !PT ;  /* 0xffffe00040147812 */ /* 0x000fe200078ec0ff */
[----:B------:R-:W-:Y:S05]  /*c570*/  WARPSYNC.ALL ;  /* 0x0000000000007948 */ /* 0x000fea0003800000 */
[----:B------:R-:W-:Y:S01]  /*c580*/  R2UR UR4, R34 ;  /* 0x00000000220472ca */ /* 0x000fe200000e0000 */
[----:B------:R-:W-:Y:S01]  /*c590*/  BSSY.RECONVERGENT B0, `(.L_x_93) ;  /* 0x000005a000007945 */ /* 0x000fe20003800200 */
[----:B------:R-:W-:Y:S02]  /*c5a0*/  LOP3.LUT R21, R65, 0xffffe000, RZ, 0xc0, !PT ;  /* 0xffffe00041157812 */ /* 0x000fe400078ec0ff */
[----:B------:R-:W-:Y:S02]  /*c5b0*/  LOP3.LUT R40, R66, 0xffffe000, RZ, 0xc0, !PT ;  /* 0xffffe00042287812 */ /* 0x000fe400078ec0ff */
[----:B------:R-:W-:Y:S02]  /*c5c0*/  LOP3.LUT R41, R60, 0xffffe000, RZ, 0xc0, !PT ;  /* 0xffffe0003c297812 */ /* 0x000fe400078ec0ff */
[----:B------:R-:W-:Y:S05]  /*c5d0*/  ISETP.NE.AND P0, PT, R88, RZ, PT ;  /* 0x000000ff5800720c */ /* 0x000fea0003f05270 */
[----:B------:R-:W1:Y:S02]  /*c5e0*/  LDTM.x16 R4, tmem[UR4] ;  /* 0x00000004000479ee */ /* 0x000e640008240000 */
[C---:B-12---:R-:W-:Y:S01]  /*c5f0*/  FMUL R0, R33.reuse, R4 ;  /* 0x0000000421007220 */ /* 0x046fe20000400000 */
[C---:B------:R-:W-:Y:S01]  /*c600*/  FMUL R2, R33.reuse, R5 ;  /* 0x0000000521027220 */ /* 0x040fe20000400000 */
[C---:B------:R-:W-:Y:S01]  /*c610*/  FMUL R3, R33.reuse, R6 ;  /* 0x0000000621037220 */ /* 0x040fe20000400000 */
[----:B------:R-:W-:Y:S01]  /*c620*/  FMUL R7, R33, R7 ;  /* 0x0000000721077220 */ /* 0x000fe20000400000 */
[----:B------:R-:W-:Y:S01]  /*c630*/  FFMA R36, R35, R20, R0 ;  /* 0x0000001423247223 */ /* 0x000fe20000000000 */
[----:B------:R-:W-:Y:S01]  /*c640*/  LOP3.LUT R20, R67, 0xffffe000, RZ, 0xc0, !PT ;  /* 0xffffe00043147812 */ /* 0x000fe200078ec0ff */
[C---:B------:R-:W-:Y:S01]  /*c650*/  FFMA R37, R35.reuse, R21, R2 ;  /* 0x0000001523257223 */ /* 0x040fe20000000002 */
[----:B------:R-:W-:Y:S01]  /*c660*/  LOP3.LUT R21, R62, 0xffffe000, RZ, 0xc0, !PT ;  /* 0xffffe0003e157812 */ /* 0x000fe200078ec0ff */
[----:B------:R-:W-:Y:S01]  /*c670*/  FFMA R38, R35, R40, R3 ;  /* 0x0000002823267223 */ /* 0x000fe20000000003 */
[----:B------:R-:W-:Y:S01]  /*c680*/  LOP3.LUT R40, R61, 0xffffe000, RZ, 0xc0, !PT ;  /* 0xffffe0003d287812 */ /* 0x000fe200078ec0ff */
[----:B------:R-:W-:Y:S01]  /*c690*/  FFMA R39, R35, R20, R7 ;  /* 0x0000001423277223 */ /* 0x000fe20000000007 */
[----:B------:R-:W-:Y:S01]  /*c6a0*/  LOP3.LUT R20, R63, 0xffffe000, RZ, 0xc0, !PT ;  /* 0xffffe0003f147812 */ /* 0x000fe200078ec0ff */
[C---:B------:R-:W-:Y:S01]  /*c6b0*/  FMUL R4, R33.reuse, R8 ;  /* 0x0000000821047220 */ /* 0x040fe20000400000 */
[----:B------:R-:W-:Y:S01]  /*c6c0*/  F2FP.TF32.F32.PACK_B R36, R36 ;  /* 0x00000024ff24723e */ /* 0x000fe200024050ff */
[C---:B------:R-:W-:Y:S01]  /*c6d0*/  FMUL R5, R33.reuse, R9 ;  /* 0x0000000921057220 */ /* 0x040fe20000400000 */
[----:B------:R-:W-:Y:S01]  /*c6e0*/  F2FP.TF32.F32.PACK_B R37, R37 ;  /* 0x00000025ff25723e */ /* 0x000fe200024050ff */
[C---:B------:R-:W-:Y:S01]  /*c6f0*/  FMUL R6, R33.reuse, R10 ;  /* 0x0000000a21067220 */ /* 0x040fe20000400000 */
[----:B------:R-:W-:Y:S01]  /*c700*/  FMUL R11, R33, R11 ;  /* 0x0000000b210b7220 */ /* 0x000fe20000400000 */
[----:B------:R-:W-:Y:S01]  /*c710*/  F2FP.TF32.F32.PACK_B R38, R38 ;  /* 0x00000026ff26723e */ /* 0x000fe200024050ff */
[C---:B------:R-:W-:Y:S01]  /*c720*/  FFMA R4, R35.reuse, R41, R4 ;  /* 0x0000002923047223 */ /* 0x040fe20000000004 */
[----:B------:R-:W-:Y:S01]  /*c730*/  F2FP.TF32.F32.PACK_B R39, R39 ;  /* 0x00000027ff27723e */ /* 0x000fe200024050ff */
[C---:B------:R-:W-:Y:S01]  /*c740*/  FFMA R5, R35.reuse, R40, R5 ;  /* 0x0000002823057223 */ /* 0x040fe20000000005 */
[C---:B------:R-:W-:Y:S01]  /*c750*/  FFMA R6, R35.reuse, R21, R6 ;  /* 0x0000001523067223 */ /* 0x040fe20000000006 */
[----:B------:R-:W-:Y:S01]  /*c760*/  FFMA R7, R35, R20, R11 ;  /* 0x0000001423077223 */ /* 0x000fe2000000000b */
[----:B------:R-:W-:Y:S01]  /*c770*/  LOP3.LUT R41, R56, 0xffffe000, RZ, 0xc0, !PT ;  /* 0xffffe00038297812 */ /* 0x000fe200078ec0ff */
[----:B------:R1:W-:Y:S01]  /*c780*/  STS.128 [R86], R36 ;  /* 0x0000002456007388 */ /* 0x0003e20000000c00 */
[----:B------:R-:W-:Y:S01]  /*c790*/  LOP3.LUT R40, R57, 0xffffe000, RZ, 0xc0, !PT ;  /* 0xffffe00039287812 */ /* 0x000fe200078ec0ff */
[C---:B------:R-:W-:Y:S01]  /*c7a0*/  FMUL R8, R33.reuse, R12 ;  /* 0x0000000c21087220 */ /* 0x040fe20000400000 */
[C---:B------:R-:W-:Y:S01]  /*c7b0*/  FMUL R9, R33.reuse, R13 ;  /* 0x0000000d21097220 */ /* 0x040fe20000400000 */
[----:B------:R-:W-:Y:S01]  /*c7c0*/  LOP3.LUT R21, R58, 0xffffe000, RZ, 0xc0, !PT ;  /* 0xffffe0003a157812 */ /* 0x000fe200078ec0ff */
[----:B------:R-:W-:Y:S01]  /*c7d0*/  FMUL R10, R33, R14 ;  /* 0x0000000e210a7220 */ /* 0x000fe20000400000 */
[----:B------:R-:W-:Y:S01]  /*c7e0*/  LOP3.LUT R20, R59, 0xffffe000, RZ, 0xc0, !PT ;  /* 0xffffe0003b147812 */ /* 0x000fe200078ec0ff */
[----:B------:R-:W-:Y:S01]  /*c7f0*/  FMUL R15, R33, R15 ;  /* 0x0000000f210f7220 */ /* 0x000fe20000400000 */
[----:B------:R-:W-:Y:S01]  /*c800*/  F2FP.TF32.F32.PACK_B R4, R4 ;  /* 0x00000004ff04723e */ /* 0x000fe200024050ff */
[C---:B------:R-:W-:Y:S01]  /*c810*/  FFMA R8, R35.reuse, R41, R8 ;  /* 0x0000002923087223 */ /* 0x040fe20000000008 */
[----:B------:R-:W-:Y:S01]  /*c820*/  F2FP.TF32.F32.PACK_B R5, R5 ;  /* 0x00000005ff05723e */ /* 0x000fe200024050ff */
[C---:B------:R-:W-:Y:S01]  /*c830*/  FFMA R9, R35.reuse, R40, R9 ;  /* 0x0000002823097223 */ /* 0x040fe20000000009 */
[----:B------:R-:W-:Y:S01]  /*c840*/  F2FP.TF32.F32.PACK_B R6, R6 ;  /* 0x00000006ff06723e */ /* 0x000fe200024050ff */
[C---:B------:R-:W-:Y:S01]  /*c850*/  FFMA R10, R35.reuse, R21, R10 ;  /* 0x00000015230a7223 */ /* 0x040fe2000000000a */
[----:B------:R-:W-:Y:S01]  /*c860*/  F2FP.TF32.F32.PACK_B R7, R7 ;  /* 0x00000007ff07723e */ /* 0x000fe200024050ff */
[----:B------:R-:W-:Y:S01]  /*c870*/  FFMA R11, R35, R20, R15 ;  /* 0x00000014230b7223 */ /* 0x000fe2000000000f */
[----:B------:R-:W-:Y:S01]  /*c880*/  LOP3.LUT R41, R52, 0xffffe000, RZ, 0xc0, !PT ;  /* 0xffffe00034297812 */ /* 0x000fe200078ec0ff */
[----:B------:R-:W-:Y:S01]  /*c890*/  FMUL R12, R33, R16 ;  /* 0x00000010210c7220 */ /* 0x000fe20000400000 */
[----:B------:R-:W-:Y:S01]  /*c8a0*/  LOP3.LUT R40, R53, 0xffffe000, RZ, 0xc0, !PT ;  /* 0xffffe00035287812 */ /* 0x000fe200078ec0ff */
[----:B------:R1:W-:Y:S01]  /*c8b0*/  STS.128 [R92+0x10], R4 ;  /* 0x000010045c007388 */ /* 0x0003e20000000c00 */
        /* <DEDUP_REMOVED lines=13> */
[----:B------:R-:W-:Y:S02]  /*c990*/  F2FP.TF32.F32.PACK_B R12, R12 ;  /* 0x0000000cff0c723e */ /* 0x000fe400024050ff */
[----:B------:R-:W-:Y:S01]  /*c9a0*/  F2FP.TF32.F32.PACK_B R13, R13 ;  /* 0x0000000dff0d723e */ /* 0x000fe200024050ff */
[----:B------:R1:W-:Y:S01]  /*c9b0*/  STS.128 [R90+0x20], R8 ;  /* 0x000020085a007388 */ /* 0x0003e20000000c00 */
[----:B------:R-:W-:Y:S02]  /*c9c0*/  F2FP.TF32.F32.PACK_B R14, R14 ;  /* 0x0000000eff0e723e */ /* 0x000fe400024050ff */
[----:B------:R-:W-:Y:S05]  /*c9d0*/  F2FP.TF32.F32.PACK_B R15, R15 ;  /* 0x0000000fff0f723e */ /* 0x000fea00024050ff */
[----:B------:R1:W-:Y:S01]  /*c9e0*/  STS.128 [R98+0x30], R12 ;  /* 0x0000300c62007388 */ /* 0x0003e20000000c00 */
[----:B------:R-:W-:Y:S01]  /*c9f0*/  @!PT LDS RZ, [RZ] ;  /* 0x00000000fffff984 */ /* 0x000fe20000000800 */
[----:B------:R-:W-:Y:S01]  /*ca00*/  @!PT LDS RZ, [RZ] ;  /* 0x00000000fffff984 */ /* 0x000fe20000000800 */
[----:B------:R-:W-:Y:S01]  /*ca10*/  @!PT LDS RZ, [RZ] ;  /* 0x00000000fffff984 */ /* 0x000fe20000000800 */
[----:B------:R-:W-:Y:S01]  /*ca20*/  @!PT LDS RZ, [RZ] ;  /* 0x00000000fffff984 */ /* 0x000fe20000000800 */
[----:B------:R2:W-:Y:S07]  /*ca30*/  MEMBAR.ALL.CTA ;  /* 0x0000000000007992 */ /* 0x0005ee0000008000 */
[----:B--2---:R-:W2:Y:S02]  /*ca40*/  FENCE.VIEW.ASYNC.S ;  /* 0x00000000000073c6 */ /* 0x004ea40000000000 */
[----:B--2---:R-:W-:Y:S06]  /*ca50*/  BAR.SYNC.DEFER_BLOCKING 0x1, 0x80 ;  /* 0x0042000000007b1d */ /* 0x004fec0000010000 */
[----:B------:R-:W-:Y:S05]  /*ca60*/  @P0 BRA `(.L_x_94) ;  /* 0x0000000000300947 */ /* 0x000fea0003800000 */
[----:B------:R-:W-:Y:S01]  /*ca70*/  UIADD3 UR6, UPT, UPT, UR50, 0x200, URZ ;  /* 0x0000020032067890 */ /* 0x000fe2000fffe0ff */
[----:B------:R-:W-:Y:S01]  /*ca80*/  R2UR UR42, R95 ;  /* 0x000000005f2a72ca */ /* 0x000fe200000e0000 */
[----:B------:R-:W-:Y:S01]  /*ca90*/  UIADD3 UR4, UP0, UPT, UR54, 0x680, URZ ;  /* 0x0000068036047890 */ /* 0x000fe2000ff1e0ff */
[----:B------:R-:W-:Y:S02]  /*caa0*/  R2UR UR43, R93 ;  /* 0x000000005d2b72ca */ /* 0x000fe400000e0000 */
[----:B------:R-:W-:Y:S01]  /*cab0*/  R2UR UR44, R94 ;  /* 0x000000005e2c72ca */ /* 0x000fe200000e0000 */
[----:B------:R-:W-:Y:S01]  /*cac0*/  IMAD.U32 R81, RZ, RZ, UR6 ;  /* 0x00000006ff517e24 */ /* 0x000fe2000f8e00ff */
[----:B------:R-:W-:Y:S04]  /*cad0*/  UIADD3.X UR5, UPT, UPT, URZ, UR55, URZ, UP0, !UPT ;  /* 0x00000037ff057290 */ /* 0x000fe800087fe4ff */
[----:B------:R-:W-:Y:S11]  /*cae0*/  R2UR UR40, R81 ;  /* 0x00000000512872ca */ /* 0x000ff600000e0000 */
[----:B------:R-:W-:Y:S02]  /*caf0*/  @!UPT UIADD3 URZ, UPT, UPT, URZ, URZ, URZ ;  /* 0x000000fffffff290 */ /* 0x000fe4000fffe0ff */
[----:B------:R2:W-:Y:S01]  /*cb00*/  UTMASTG.4D.IM2COL [UR40], [UR4] ;  /* 0x00000028040073b5 */ /* 0x0005e20008058000 */
[----:B------:R0:W-:Y:S01]  /*cb10*/  UTMACMDFLUSH ;  /* 0x00000000000079b7 */ /* 0x0001e20000000000 */
[----:B--2---:R-:W-:Y:S04]  /*cb20*/  DEPBAR.LE SB0, 0x1 ;  /* 0x000080400000791a */ /* 0x004fe80000000000 */
.L_x_94:
[----:B------:R-:W-:Y:S05]  /*cb30*/  BSYNC.RECONVERGENT B0 ;  /* 0x0000000000007941 */ /* 0x000fea0003800200 */
.L_x_93:
[----:B------:R-:W-:Y:S01]  /*cb40*/  BAR.SYNC.DEFER_BLOCKING 0x1, 0x80 ;  /* 0x0042000000007b1d */ /* 0x000fe20000010000 */
[----:B------:R-:W-:Y:S01]  /*cb50*/  ISETP.NE.AND P1, PT, R97, RZ, PT ;  /* 0x000000ff6100720c */ /* 0x000fe20003f25270 */
[----:B------:R-:W-:Y:S01]  /*cb60*/  UISETP.NE.AND UP0, UPT, UR52, URZ, UPT ;  /* 0x000000ff3400728c */ /* 0x000fe2000bf05270 */
[----:B------:R-:W-:Y:S11]  /*cb70*/  LEA R3, R101, UR50, 0x3 ;  /* 0x0000003265037c11 */ /* 0x000ff6000f8e18ff */
[----:B-1----:R-:W-:Y:S01]  /*cb80*/  @P1 SHF.L.U32 R4, RZ, 0x1f, RZ ;  /* 0x0000001fff041819 */ /* 0x002fe200000006ff */
[----:B------:R-:W-:Y:S06]  /*cb90*/  BRA.U !UP0, `(.L_x_95) ;  /* 0x0000000108247547 */ /* 0x000fec000b800000 */
[----:B------:R-:W1:Y:S01]  /*cba0*/  S2R R0, SR_CgaCtaId ;  /* 0x0000000000007919 */ /* 0x000e620000008800 */
[----:B------:R-:W-:Y:S01]  /*cbb0*/  IMAD.U32 R2, RZ, RZ, UR56 ;  /* 0x00000038ff027e24 */ /* 0x000fe2000f8e00ff */
[----:B------:R-:W-:Y:S04]  /*cbc0*/  UIADD3 UR56, UPT, UPT, UR56, 0x1, URZ ;  /* 0x0000000138387890 */ /* 0x000fe8000fffe0ff */
[----:B------:R-:W-:Y:S01]  /*cbd0*/  @P1 LEA R2, R2, UR50, 0x3 ;  /* 0x0000003202021c11 */ /* 0x000fe2000f8e18ff */
[----:B------:R-:W-:Y:S04]  /*cbe0*/  UISETP.NE.AND UP0, UPT, UR56, 0x4, UPT ;  /* 0x000000043800788c */ /* 0x000fe8000bf05270 */
[----:B------:R-:W-:Y:S01]  /*cbf0*/  @P1 VIADD R5, R2, 0x50 ;  /* 0x0000005002051836 */ /* 0x000fe20000000000 */
[----:B------:R-:W-:Y:S04]  /*cc00*/  USEL UR56, UR56, URZ, UP0 ;  /* 0x000000ff38387287 */ /* 0x000fe80008000000 */
[----:B-1----:R-:W-:Y:S04]  /*cc10*/  @P1 PRMT R0, R0, 0x654, R5 ;  /* 0x0000065400001816 */ /* 0x002fe80000000005 */
[----:B------:R1:W-:Y:S04]  /*cc20*/  @P1 SYNCS.ARRIVE.TRANS64.RED.A1T0 RZ, [R0+URZ], RZ ;  /* 0x000000ff00ff19a7 */ /* 0x0003e800081004ff */
.L_x_95:
[----:B------:R-:W2:Y:S01]  /*cc30*/  @P1 SYNCS.PHASECHK.TRANS64.TRYWAIT P0, [R3+URZ+0x30], R4 ;  /* 0x00003004030015a7 */ /* 0x000ea200080011ff */
[----:B------:R-:W-:Y:S01]  /*cc40*/  BSSY B1, `(.L_x_96) ;  /* 0x0000016000017945 */ /* 0x000fe20003800000 */
[----:B--2---:R-:W-:Y:S03]  /*cc50*/  @P1 SEL R100, RZ, 0x1, !P0 ;  /* 0x00000001ff641807 */ /* 0x004fe60004000000 */
[----:B------:R-:W-:Y:S05]  /*cc60*/  @!P1 BRA `(.L_x_97) ;  /* 0x00000000004c9947 */ /* 0x000fea0003800000 */
[----:B------:R-:W-:Y:S01]  /*cc70*/  ISETP.NE.AND P0, PT, R100, RZ, PT ;  /* 0x000000ff6400720c */ /* 0x000fe20003f05270 */
[----:B------:R-:W-:Y:S01]  /*cc80*/  BSSY B0, `(.L_x_98) ;  /* 0x000000b000007945 */ /* 0x000fe20003800000 */
[----:B------:R-:W-:Y:S11]  /*cc90*/  ISETP.NE.AND P1, PT, R102, RZ, PT ;  /* 0x000000ff6600720c */ /* 0x000ff60003f25270 */
[----:B------:R-:W-:Y:S02]  /*cca0*/  @!UPT UIADD3 URZ, UPT, UPT, URZ, URZ, URZ ;  /* 0x000000fffffff290 */ /* 0x000fe4000fffe0ff */
[C---:B------:R-:W-:Y:S01]  /*ccb0*/  @P1 IMAD R6, R101.reuse, 0x2000, R86 ;  /* 0x0000200065061824 */ /* 0x040fe200078e0256 */
[C---:B------:R-:W-:Y:S01]  /*ccc0*/  @P1 LEA R4, R101.reuse, R90, 0xd ;  /* 0x0000005a65041211 */ /* 0x040fe200078e68ff */
[C---:B------:R-:W-:Y:S02]  /*ccd0*/  @P1 IMAD R5, R101.reuse, 0x2000, R92 ;  /* 0x0000200065051824 */ /* 0x040fe400078e025c */
[----:B------:R-:W-:Y:S01]  /*cce0*/  @P1 IMAD R2, R101, 0x2000, R98 ;  /* 0x0000200065021824 */ /* 0x000fe200078e0262 */
[----:B------:R-:W-:Y:S06]  /*ccf0*/  @P0 BRA `(.L_x_99) ;  /* 0x00000000000c0947 */ /* 0x000fec0003800000 */
[----:B-1----:R-:W-:Y:S04]  /*cd00*/  SHF.L.U32 R0, RZ, 0x1f, RZ ;  /* 0x0000001fff007819 */ /* 0x002fe800000006ff */
[----:B------:R-:W1:Y:S02]  /*cd10*/  SYNCS.PHASECHK.TRANS64.TRYWAIT P0, [R3+URZ+0x30], R0 ;  /* 0x00003000030075a7 */ /* 0x000e6400080011ff */
[----:B-1----:R-:W-:Y:S05]  /*cd20*/  @!P0 BRA `(.L_x_100) ;  /* 0x0000004c00b88947 */ /* 0x002fea0003800000 */
.L_x_99:
[----:B------:R-:W-:Y:S05]  /*cd30*/  BSYNC B0 ;  /* 0x0000000000007941 */ /* 0x000fea0003800000 */
.L_x_98:
[----:B------:R-:W-:Y:S02]  /*cd40*/  ISETP.NE.AND P0, PT, R102, RZ, PT ;  /* 0x000000ff6600720c */ /* 0x000fe40003f05270 */
[----:B------:R-:W-:Y:S11]  /*cd50*/  IADD3 R101, PT, PT, R101, 0x1, RZ ;  /* 0x0000000165657810 */ /* 0x000ff60007ffe0ff */
[----:B------:R2:W4:Y:S04]  /*cd60*/  @P0 LDS.128 R64, [R6] ;  /* 0x0000000006400984 */ /* 0x0005280000000c00 */
[----:B------:R2:W1:Y:S04]  /*cd70*/  @P0 LDS.128 R60, [R5+0x10] ;  /* 0x00001000053c0984 */ /* 0x0004680000000c00 */
[----:B------:R2:W1:Y:S04]  /*cd80*/  @P0 LDS.128 R56, [R4+0x20] ;  /* 0x0000200004380984 */ /* 0x0004680000000c00 */
[----:B------:R2:W1:Y:S02]  /*cd90*/  @P0 LDS.128 R52, [R2+0x30] ;  /* 0x0000300002340984 */ /* 0x0004640000000c00 */
.L_x_97:
[----:B------:R-:W-:Y:S05]  /*cda0*/  BSYNC B1 ;  /* 0x0000000000017941 */ /* 0x000fea0003800000 */
.L_x_96:
[----:B-1----:R-:W-:Y:S05]  /*cdb0*/  VIADD R0, R34, 0x10 ;  /* 0x0000001022007836 */ /* 0x002fea0000000000 */
[----:B------:R-:W-:Y:S04]  /*cdc0*/  SHF.R.U32.HI R0, RZ, 0x15, R0 ;  /* 0x00000015ff007819 */ /* 0x000fe80000011600 */
[----:B------:R-:W-:Y:S11]  /*cdd0*/  LOP3.LUT P0, RZ, R0, 0x3, R89, 0x48, !PT ;  /* 0x0000000300ff7812 */ /* 0x000ff60007804859 */
[----:B------:R-:W-:Y:S02]  /*cde0*/  @!UPT UIADD3 URZ, UPT, UPT, URZ, URZ, URZ ;  /* 0x000000fffffff290 */ /* 0x000fe4000fffe0ff */
[----:B------:R-:W-:Y:S05]  /*cdf0*/  @!P0 BRA `(.L_x_101) ;  /* 0x0000000000408947 */ /* 0x000fea0003800000 */
[----:B------:R-:W1:Y:S01]  /*ce00*/  LDCU.64 UR8, c[0x4][0x70] ;  /* 0x01000e00ff0877ac */ /* 0x000e620008000a00 */
[----:B------:R-:W-:Y:S01]  /*ce10*/  MOV R3, 0x0 ;  /* 0x0000000000037802 */ /* 0x000fe20000000f00 */
[----:B------:R-:W-:Y:S02]  /*ce20*/  HFMA2 R12, -RZ, RZ, 0, 5.9604644775390625e-08 ;  /* 0x00000001ff0c7431 */ /* 0x000fe400000001ff */
[----:B------:R-:W-:Y:S02]  /*ce30*/  IMAD.MOV.U32 R8, RZ, RZ, 0x192 ;  /* 0x00000192ff087424 */ /* 0x000fe400078e00ff */
[----:B------:R-:W-:Y:S01]  /*ce40*/  IMAD.MOV.U32 R13, RZ, RZ, RZ ;  /* 0x000000ffff0d7224 */ /* 0x000fe200078e00ff */
[----:B------:R-:W5:Y:S01]  /*ce50*/  LDCU.64 UR6, c[0x4][0x78] ;  /* 0x01000f00ff0677ac */ /* 0x000f620008000a00 */
[----:B--2---:R-:W2:Y:S01]  /*ce60*/  LDC.64 R2, c[0x4][R3] ;  /* 0x0100000003027b82 */ /* 0x004ea20000000a00 */
[----:B------:R-:W3:Y:S01]  /*ce70*/  LDCU.64 UR4, c[0x4][0x10] ;  /* 0x01000200ff0477ac */ /* 0x000ee20008000a00 */
[----:B-1----:R-:W-:Y:S01]  /*ce80*/  MOV R5, UR9 ;  /* 0x0000000900057c02 */ /* 0x002fe20008000f00 */
[----:B------:R-:W-:Y:S01]  /*ce90*/  IMAD.U32 R4, RZ, RZ, UR8 ;  /* 0x00000008ff047e24 */ /* 0x000fe2000f8e00ff */
[----:B-----5:R-:W-:Y:S01]  /*cea0*/  MOV R7, UR7 ;  /* 0x0000000700077c02 */ /* 0x020fe20008000f00 */
[----:B------:R-:W-:Y:S01]  /*ceb0*/  IMAD.U32 R6, RZ, RZ, UR6 ;  /* 0x00000006ff067e24 */ /* 0x000fe2000f8e00ff */
[----:B---3--:R-:W-:Y:S01]  /*cec0*/  MOV R11, UR5 ;  /* 0x00000005000b7c02 */ /* 0x008fe20008000f00 */
[----:B------:R-:W-:Y:S02]  /*ced0*/  IMAD.U32 R10, RZ, RZ, UR4 ;  /* 0x00000004ff0a7e24 */ /* 0x000fe4000f8e00ff */
[----:B------:R-:W-:Y:S07]  /*cee0*/  LEPC R20, `(.L_x_101) ;  /* 0x000000001014794e */ /* 0x000fee0000000000 */
[----:B--2-4-:R-:W-:Y:S05]  /*cef0*/  CALL.ABS.NOINC R2 ;  /* 0x0000000002007343 */ /* 0x014fea0003c00000 */
.L_x_101:
[----:B----4-:R-:W-:Y:S01]  /*cf00*/  LOP3.LUT R20, R64, 0xffffe000, RZ, 0xc0, !PT ;  /* 0xffffe00040147812 */ /* 0x010fe200078ec0ff */
[----:B------:R-:W-:Y:S05]  /*cf10*/  WARPSYNC.ALL ;  /* 0x0000000000007948 */ /* 0x000fea0003800000 */
[----:B------:R-:W-:Y:S01]  /*cf20*/  R2UR UR4, R34 ;  /* 0x00000000220472ca */ /* 0x000fe200000e0000 */
[----:B------:R-:W1:Y:S01]  /*cf30*/  S2R R103, SR_CgaCtaId ;  /* 0x0000000000677919 */ /* 0x000e620000008800 */
[----:B------:R-:W-:Y:S01]  /*cf40*/  LOP3.LUT R21, R65, 0xffffe000, RZ, 0xc0, !PT ;  /* 0xffffe00041157812 */ /* 0x000fe200078ec0ff */
[----:B------:R-:W-:Y:S01]  /*cf50*/  IMAD.U32 R50, RZ, RZ, UR56 ;  /* 0x00000038ff327e24 */ /* 0x000fe2000f8e00ff */
[----:B------:R-:W-:Y:S01]  /*cf60*/  LOP3.LUT R49, R66, 0xffffe000, RZ, 0xc0, !PT ;  /* 0xffffe00042317812 */ /* 0x000fe200078ec0ff */
[----:B------:R-:W-:Y:S01]  /*cf70*/  BSSY.RECONVERGENT B0, `(.L_x_102) ;  /* 0x000005c000007945 */ /* 0x000fe20003800200 */
[----:B------:R-:W-:Y:S02]  /*cf80*/  LOP3.LUT R48, R56, 0xffffe000, RZ, 0xc0, !PT ;  /* 0xffffe00038307812 */ /* 0x000fe400078ec0ff */
[----:B------:R-:W-:Y:S02]  /*cf90*/  ISETP.NE.AND P6, PT, R97, RZ, PT ;  /* 0x000000ff6100720c */ /* 0x000fe40003fc5270 */
[----:B------:R-:W-:Y:S03]  /*cfa0*/  ISETP.NE.AND P0, PT, R88, RZ, PT ;  /* 0x000000ff5800720c */ /* 0x000fe60003f05270 */
[----:B--2---:R-:W2:Y:S08]  /*cfb0*/  LDTM.x16 R4, tmem[UR4+0x10] ;  /* 0x00001004000479ee */ /* 0x004eb00008240000 */
[----:B------:R-:W-:Y:S02]  /*cfc0*/  @P6 LEA R50, R50, UR50, 0x3 ;  /* 0x0000003232326c11 */ /* 0x000fe4000f8e18ff */
[----:B------:R-:W-:Y:S03]  /*cfd0*/  @P6 SHF.L.U32 R105, RZ, 0x1f, RZ ;  /* 0x0000001fff696819 */ /* 0x000fe600000006ff */
[----:B------:R-:W-:Y:S01]  /*cfe0*/  @P6 VIADD R104, R50, 0x50 ;  /* 0x0000005032686836 */ /* 0x000fe20000000000 */
[----:B------:R-:W-:Y:S04]  /*cff0*/  LEA R50, R101, UR50, 0x3 ;  /* 0x0000003265327c11 */ /* 0x000fe8000f8e18ff */
[----:B-1----:R-:W-:Y:S01]  /*d000*/  @P6 PRMT R104, R103, 0x654, R104 ;  /* 0x0000065467686816 */ /* 0x002fe20000000068 */
[C---:B--2---:R-:W-:Y:S01]  /*d010*/  FMUL R0, R33.reuse, R4 ;  /* 0x0000000421007220 */ /* 0x044fe20000400000 */
[C---:B------:R-:W-:Y:S01]  /*d020*/  FMUL R2, R33.reuse, R5 ;  /* 0x0000000521027220 */ /* 0x040fe20000400000 */
[C---:B------:R-:W-:Y:S01]  /*d030*/  FMUL R3, R33.reuse, R10 ;  /* 0x0000000a21037220 */ /* 0x040fe20000400000 */
[----:B------:R-:W-:Y:S01]  /*d040*/  FMUL R4, R33, R11 ;  /* 0x0000000b21047220 */ /* 0x000fe20000400000 */
[C---:B------:R-:W-:Y:S01]  /*d050*/  FFMA R36, R35.reuse, R20, R0 ;  /* 0x0000001423247223 */ /* 0x040fe20000000000 */
[----:B------:R-:W-:Y:S01]  /*d060*/  LOP3.LUT R20, R60, 0xffffe000, RZ, 0xc0, !PT ;  /* 0xffffe0003c147812 */ /* 0x000fe200078ec0ff */
[----:B------:R-:W-:Y:S01]  /*d070*/  FFMA R37, R35, R21, R2 ;  /* 0x0000001523257223 */ /* 0x000fe20000000002 */
[----:B------:R-:W-:Y:S01]  /*d080*/  LOP3.LUT R21, R67, 0xffffe000, RZ, 0xc0, !PT ;  /* 0xffffe00043157812 */ /* 0x000fe200078ec0ff */
[C---:B------:R-:W-:Y:S01]  /*d090*/  FMUL R0, R33.reuse, R6 ;  /* 0x0000000621007220 */ /* 0x040fe20000400000 */
[----:B------:R-:W-:Y:S01]  /*d0a0*/  F2FP.TF32.F32.PACK_B R36, R36 ;  /* 0x00000024ff24723e */ /* 0x000fe200024050ff */
[----:B------:R-:W-:Y:S01]  /*d0b0*/  FMUL R2, R33, R7 ;  /* 0x0000000721027220 */ /* 0x000fe20000400000 */
[----:B------:R-:W-:Y:S01]  /*d0c0*/  F2FP.TF32.F32.PACK_B R37, R37 ;  /* 0x00000025ff25723e */ /* 0x000fe200024050ff */
[----:B------:R-:W-:Y:S01]  /*d0d0*/  FFMA R38, R35, R49, R0 ;  /* 0x0000003123267223 */ /* 0x000fe20000000000 */
[----:B------:R-:W-:Y:S01]  /*d0e0*/  LOP3.LUT R49, R63, 0xffffe000, RZ, 0xc0, !PT ;  /* 0xffffe0003f317812 */ /* 0x000fe200078ec0ff */
[----:B------:R-:W-:Y:S01]  /*d0f0*/  FFMA R39, R35, R21, R2 ;  /* 0x0000001523277223 */ /* 0x000fe20000000002 */
[----:B------:R-:W-:Y:S01]  /*d100*/  LOP3.LUT R21, R61, 0xffffe000, RZ, 0xc0, !PT ;  /* 0xffffe0003d157812 */ /* 0x000fe200078ec0ff */
[C---:B------:R-:W-:Y:S01]  /*d110*/  FMUL R0, R33.reuse, R8 ;  /* 0x0000000821007220 */ /* 0x040fe20000400000 */
[----:B------:R-:W-:Y:S01]  /*d120*/  F2FP.TF32.F32.PACK_B R38, R38 ;  /* 0x00000026ff26723e */ /* 0x000fe200024050ff */
[----:B------:R-:W-:Y:S01]  /*d130*/  FMUL R2, R33, R9 ;  /* 0x0000000921027220 */ /* 0x000fe20000400000 */
[----:B------:R-:W-:Y:S01]  /*d140*/  F2FP.TF32.F32.PACK_B R39, R39 ;  /* 0x00000027ff27723e */ /* 0x000fe200024050ff */
[C---:B------:R-:W-:Y:S01]  /*d150*/  FFMA R40, R35.reuse, R20, R0 ;  /* 0x0000001423287223 */ /* 0x040fe20000000000 */
[----:B------:R-:W-:Y:S01]  /*d160*/  LOP3.LUT R20, R62, 0xffffe000, RZ, 0xc0, !PT ;  /* 0xffffe0003e147812 */ /* 0x000fe200078ec0ff */
[----:B------:R-:W-:Y:S01]  /*d170*/  FFMA R41, R35, R21, R2 ;  /* 0x0000001523297223 */ /* 0x000fe20000000002 */
[----:B------:R-:W-:Y:S01]  /*d180*/  FMUL R5, R33, R12 ;  /* 0x0000000c21057220 */ /* 0x000fe20000400000 */
[----:B------:R1:W-:Y:S01]  /*d190*/  STS.128 [R86+0x2000], R36 ;  /* 0x0020002456007388 */ /* 0x0003e20000000c00 */
[----:B------:R-:W-:Y:S01]  /*d1a0*/  LOP3.LUT R21, R57, 0xffffe000, RZ, 0xc0, !PT ;  /* 0xffffe00039157812 */ /* 0x000fe200078ec0ff */
[C---:B------:R-:W-:Y:S01]  /*d1b0*/  FFMA R42, R35.reuse, R20, R3 ;  /* 0x00000014232a7223 */ /* 0x040fe20000000003 */
[----:B------:R-:W-:Y:S01]  /*d1c0*/  FFMA R43, R35, R49, R4 ;  /* 0x00000031232b7223 */ /* 0x000fe20000000004 */
        /* <DEDUP_REMOVED lines=22> */
[----:B------:R-:W-:Y:S02]  /*d330*/  F2FP.TF32.F32.PACK_B R44, R44 ;  /* 0x0000002cff2c723e */ /* 0x000fe400024050ff */
[----:B------:R-:W-:Y:S02]  /*d340*/  F2FP.TF32.F32.PACK_B R45, R45 ;  /* 0x0000002dff2d723e */ /* 0x000fe400024050ff */
[----:B------:R-:W-:Y:S01]  /*d350*/  F2FP.TF32.F32.PACK_B R46, R46 ;  /* 0x0000002eff2e723e */ /* 0x000fe200024050ff */
[C---:B-1----:R-:W-:Y:S01]  /*d360*/  FFMA R36, R35.reuse, R20, R9 ;  /* 0x0000001423247223 */ /* 0x042fe20000000009 */
[----:B------:R-:W-:Y:S01]  /*d370*/  F2FP.TF32.F32.PACK_B R47, R47 ;  /* 0x0000002fff2f723e */ /* 0x000fe200024050ff */
[C---:B------:R-:W-:Y:S01]  /*d380*/  FFMA R37, R35.reuse, R21, R10 ;  /* 0x0000001523257223 */ /* 0x040fe2000000000a */
[C---:B------:R-:W-:Y:S01]  /*d390*/  FFMA R38, R35.reuse, R48, R11 ;  /* 0x0000003023267223 */ /* 0x040fe2000000000b */
[----:B------:R-:W-:Y:S01]  /*d3a0*/  FFMA R39, R35, R49, R12 ;  /* 0x0000003123277223 */ /* 0x000fe2000000000c */
[----:B------:R-:W-:Y:S01]  /*d3b0*/  F2FP.TF32.F32.PACK_B R36, R36 ;  /* 0x00000024ff24723e */ /* 0x000fe200024050ff */
[----:B------:R2:W-:Y:S01]  /*d3c0*/  STS.128 [R90+0x2020], R44 ;  /* 0x0020202c5a007388 */ /* 0x0005e20000000c00 */
[----:B------:R-:W-:Y:S02]  /*d3d0*/  F2FP.TF32.F32.PACK_B R37, R37 ;  /* 0x00000025ff25723e */ /* 0x000fe400024050ff */
        /* <DEDUP_REMOVED lines=8> */
[----:B-1----:R-:W1:Y:S02]  /*d460*/  FENCE.VIEW.ASYNC.S ;  /* 0x00000000000073c6 */ /* 0x002e640000000000 */
[----:B-1----:R-:W-:Y:S06]  /*d470*/  BAR.SYNC.DEFER_BLOCKING 0x1, 0x80 ;  /* 0x0042000000007b1d */ /* 0x002fec0000010000 */
[----:B------:R-:W-:Y:S05]  /*d480*/  @P0 BRA `(.L_x_103) ;  /* 0x0000000000280947 */ /* 0x000fea0003800000 */
[----:B------:R-:W-:Y:S01]  /*d490*/  R2UR UR10, R95 ;  /* 0x000000005f0a72ca */ /* 0x000fe200000e0000 */
[----:B------:R-:W-:Y:S01]  /*d4a0*/  UIADD3 UR4, UP0, UPT, UR54, 0x680, URZ ;  /* 0x0000068036047890 */ /* 0x000fe2000ff1e0ff */
[----:B------:R-:W-:Y:S01]  /*d4b0*/  R2UR UR11, R93 ;  /* 0x000000005d0b72ca */ /* 0x000fe200000e0000 */
[----:B------:R-:W-:Y:S01]  /*d4c0*/  UIADD3 UR9, UPT, UPT, UR41, 0x10, URZ ;  /* 0x0000001029097890 */ /* 0x000fe2000fffe0ff */
[----:B------:R-:W-:Y:S01]  /*d4d0*/  R2UR UR12, R94 ;  /* 0x000000005e0c72ca */ /* 0x000fe200000e0000 */
[----:B------:R-:W-:Y:S02]  /*d4e0*/  UIADD3 UR8, UPT, UPT, UR50, 0x2200, URZ ;  /* 0x0000220032087890 */ /* 0x000fe4000fffe0ff */
[----:B------:R-:W-:Y:S10]  /*d4f0*/  UIADD3.X UR5, UPT, UPT, URZ, UR55, URZ, UP0, !UPT ;  /* 0x00000037ff057290 */ /* 0x000ff400087fe4ff */
[----:B------:R1:W-:Y:S01]  /*d500*/  UTMASTG.4D.IM2COL [UR8], [UR4] ;  /* 0x00000008040073b5 */ /* 0x0003e20008058000 */
[----:B------:R0:W-:Y:S01]  /*d510*/  UTMACMDFLUSH ;  /* 0x00000000000079b7 */ /* 0x0001e20000000000 */
[----:B-1----:R-:W-:Y:S04]  /*d520*/  DEPBAR.LE SB0, 0x1 ;  /* 0x000080400000791a */ /* 0x002fe80000000000 */
.L_x_103:
[----:B------:R-:W-:Y:S05]  /*d530*/  BSYNC.RECONVERGENT B0 ;  /* 0x0000000000007941 */ /* 0x000fea0003800200 */
.L_x_102:
[----:B------:R-:W-:Y:S01]  /*d540*/  BAR.SYNC.DEFER_BLOCKING 0x1, 0x80 ;  /* 0x0042000000007b1d */ /* 0x000fe20000010000 */
[----:B------:R-:W-:Y:S04]  /*d550*/  UIADD3 UR40, UPT, UPT, UR56, 0x1, URZ ;  /* 0x0000000138287890 */ /* 0x000fe8000fffe0ff */
[----:B------:R-:W-:Y:S04]  /*d560*/  UISETP.NE.AND UP0, UPT, UR40, 0x4, UPT ;  /* 0x000000042800788c */ /* 0x000fe8000bf05270 */
[----:B------:R-:W-:Y:S01]  /*d570*/  USEL UR40, UR40, URZ, UP0 ;  /* 0x000000ff28287287 */ /* 0x000fe20008000000 */
[----:B------:R1:W-:Y:S01]  /*d580*/  @P6 SYNCS.ARRIVE.TRANS64.RED.A1T0 RZ, [R104+URZ], RZ ;  /* 0x000000ff68ff69a7 */ /* 0x0003e200081004ff */
[----:B------:R-:W-:Y:S01]  /*d590*/  BSSY B1, `(.L_x_104) ;  /* 0x0000017000017945 */ /* 0x000fe20003800000 */
[----:B------:R-:W4:Y:S02]  /*d5a0*/  @P6 SYNCS.PHASECHK.TRANS64.TRYWAIT P0, [R50+URZ+0x30], R105 ;  /* 0x00003069320065a7 */ /* 0x000f2400080011ff */
[----:B----4-:R-:W-:Y:S01]  /*d5b0*/  @P6 SEL R100, RZ, 0x1, !P0 ;  /* 0x00000001ff646807 */ /* 0x010fe20004000000 */
[----:B-1----:R-:W-:Y:S06]  /*d5c0*/  @!P6 BRA `(.L_x_105) ;  /* 0x00000000004ce947 */ /* 0x002fec0003800000 */
        /* <DEDUP_REMOVED lines=9> */
[----:B------:R-:W-:Y:S04]  /*d660*/  SHF.L.U32 R5, RZ, 0x1f, RZ ;  /* 0x0000001fff057819 */ /* 0x000fe800000006ff */
[----:B------:R-:W1:Y:S02]  /*d670*/  SYNCS.PHASECHK.TRANS64.TRYWAIT P0, [R50+URZ+0x30], R5 ;  /* 0x00003005320075a7 */ /* 0x000e6400080011ff */
[----:B-1----:R-:W-:Y:S05]  /*d680*/  @!P0 BRA `(.L_x_108) ;  /* 0x0000004400748947 */ /* 0x002fea0003800000 */
.L_x_107:
[----:B------:R-:W-:Y:S05]  /*d690*/  BSYNC B0 ;  /* 0x0000000000007941 */ /* 0x000fea0003800000 */
.L_x_106:
[----:B------:R-:W-:Y:S02]  /*d6a0*/  ISETP.NE.AND P0, PT, R102, RZ, PT ;  /* 0x000000ff6600720c */ /* 0x000fe40003f05270 */
[----:B------:R-:W-:Y:S11]  /*d6b0*/  IADD3 R101, PT, PT, R101, 0x1, RZ ;  /* 0x0000000165657810 */ /* 0x000ff60007ffe0ff */
[----:B------:R4:W1:Y:S04]  /*d6c0*/  @P0 LDS.128 R64, [R4] ;  /* 0x0000000004400984 */ /* 0x0008680000000c00 */
[----:B------:R4:W1:Y:S04]  /*d6d0*/  @P0 LDS.128 R60, [R3+0x10] ;  /* 0x00001000033c0984 */ /* 0x0008680000000c00 */
[----:B------:R4:W1:Y:S04]  /*d6e0*/  @P0 LDS.128 R56, [R2+0x20] ;  /* 0x0000200002380984 */ /* 0x0008680000000c00 */
[----:B------:R4:W1:Y:S02]  /*d6f0*/  @P0 LDS.128 R52, [R0+0x30] ;  /* 0x0000300000340984 */ /* 0x0008640000000c00 */
.L_x_105:
[----:B------:R-:W-:Y:S05]  /*d700*/  BSYNC B1 ;  /* 0x0000000000017941 */ /* 0x000fea0003800000 */
.L_x_104:
[----:B----4-:R-:W-:Y:S05]  /*d710*/  VIADD R0, R34, 0x20 ;  /* 0x0000002022007836 */ /* 0x010fea0000000000 */
        /* <DEDUP_REMOVED lines=9> */
[----:B------:R-:W4:Y:S01]  /*d7b0*/  LDCU.64 UR6, c[0x4][0x78] ;  /* 0x01000f00ff0677ac */ /* 0x000f220008000a00 */
[----:B------:R-:W2:Y:S01]  /*d7c0*/  LDC.64 R2, c[0x4][R3] ;  /* 0x0100000003027b82 */ /* 0x000ea20000000a00 */
[----:B------:R-:W5:Y:S01]  /*d7d0*/  LDCU.64 UR4, c[0x4][0x10] ;  /* 0x01000200ff0477ac */ /* 0x000f620008000a00 */
[----:B-1----:R-:W-:Y:S01]  /*d7e0*/  MOV R5, UR9 ;  /* 0x0000000900057c02 */ /* 0x002fe20008000f00 */
[----:B------:R-:W-:Y:S01]  /*d7f0*/  IMAD.U32 R4, RZ, RZ, UR8 ;  /* 0x00000008ff047e24 */ /* 0x000fe2000f8e00ff */
[----:B----4-:R-:W-:Y:S01]  /*d800*/  MOV R7, UR7 ;  /* 0x0000000700077c02 */ /* 0x010fe20008000f00 */
[----:B------:R-:W-:Y:S01]  /*d810*/  IMAD.U32 R6, RZ, RZ, UR6 ;  /* 0x00000006ff067e24 */ /* 0x000fe2000f8e00ff */
[----:B-----5:R-:W-:Y:S01]  /*d820*/  MOV R11, UR5 ;  /* 0x00000005000b7c02 */ /* 0x020fe20008000f00 */
[----:B------:R-:W-:Y:S02]  /*d830*/  IMAD.U32 R10, RZ, RZ, UR4 ;  /* 0x00000004ff0a7e24 */ /* 0x000fe4000f8e00ff */
[----:B------:R-:W-:Y:S07]  /*d840*/  LEPC R20, `(.L_x_109) ;  /* 0x000000001014794e */ /* 0x000fee0000000000 */
[----:B--23--:R-:W-:Y:S05]  /*d850*/  CALL.ABS.NOINC R2 ;  /* 0x0000000002007343 */ /* 0x00cfea0003c00000 */
.L_x_109:
[----:B-1----:R-:W-:Y:S01]  /*d860*/  LOP3.LUT R20, R64, 0xffffe000, RZ, 0xc0, !PT ;  /* 0xffffe00040147812 */ /* 0x002fe200078ec0ff */
[----:B------:R-:W-:Y:S05]  /*d870*/  WARPSYNC.ALL ;  /* 0x0000000000007948 */ /* 0x000fea0003800000 */
[----:B------:R-:W-:Y:S01]  /*d880*/  R2UR UR4, R34 ;  /* 0x00000000220472ca */ /* 0x000fe200000e0000 */
[----:B------:R-:W-:Y:S01]  /*d890*/  IMAD.U32 R104, RZ, RZ, UR40 ;  /* 0x00000028ff687e24 */ /* 0x000fe2000f8e00ff */
[----:B------:R-:W-:Y:S01]  /*d8a0*/  LOP3.LUT R21, R65, 0xffffe000, RZ, 0xc0, !PT ;  /* 0xffffe00041157812 */ /* 0x000fe200078ec0ff */
[----:B------:R-:W-:Y:S01]  /*d8b0*/  BSSY.RECONVERGENT B0, `(.L_x_110) ;  /* 0x000005d000007945 */ /* 0x000fe20003800200 */
[----:B------:R-:W-:Y:S02]  /*d8c0*/  LOP3.LUT R49, R66, 0xffffe000, RZ, 0xc0, !PT ;  /* 0xffffe00042317812 */ /* 0x000fe400078ec0ff */
[----:B------:R-:W-:Y:S02]  /*d8d0*/  LOP3.LUT R48, R62, 0xffffe000, RZ, 0xc0, !PT ;  /* 0xffffe0003e307812 */ /* 0x000fe400078ec0ff */
[----:B------:R-:W-:Y:S02]  /*d8e0*/  LOP3.LUT R50, R58, 0xffffe000, RZ, 0xc0, !PT ;  /* 0xffffe0003a327812 */ /* 0x000fe400078ec0ff */
[----:B------:R-:W-:Y:S02]  /*d8f0*/  ISETP.NE.AND P6, PT, R97, RZ, PT ;  /* 0x000000ff6100720c */ /* 0x000fe40003fc5270 */
[----:B------:R-:W-:Y:S01]  /*d900*/  ISETP.NE.AND P0, PT, R88, RZ, PT ;  /* 0x000000ff5800720c */ /* 0x000fe20003f05270 */
[----:B------:R-:W1:Y:S01]  /*d910*/  LDTM.x16 R4, tmem[UR4+0x20] ;  /* 0x00002004000479ee */ /* 0x000e620008240000 */
[----:B------:R-:W-:Y:S09]  /*d920*/  LEA R105, R101, UR50, 0x3 ;  /* 0x0000003265697c11 */ /* 0x000ff2000f8e18ff */
[----:B------:R-:W-:Y:S02]  /*d930*/  @P6 LEA R104, R104, UR50, 0x3 ;  /* 0x0000003268686c11 */ /* 0x000fe4000f8e18ff */
[----:B------:R-:W-:Y:S03]  /*d940*/  @P6 SHF.L.U32 R106, RZ, 0x1f, RZ ;  /* 0x0000001fff6a6819 */ /* 0x000fe600000006ff */
[----:B------:R-:W-:Y:S05]  /*d950*/  @P6 VIADD R104, R104, 0x50 ;  /* 0x0000005068686836 */ /* 0x000fea0000000000 */
[----:B------:R-:W-:Y:S01]  /*d960*/  @P6 PRMT R104, R103, 0x654, R104 ;  /* 0x0000065467686816 */ /* 0x000fe20000000068 */
[C---:B-1----:R-:W-:Y:S01]  /*d970*/  FMUL R0, R33.reuse, R4 ;  /* 0x0000000421007220 */ /* 0x042fe20000400000 */
[C---:B------:R-:W-:Y:S01]  /*d980*/  FMUL R2, R33.reuse, R5 ;  /* 0x0000000521027220 */ /* 0x040fe20000400000 */
[C---:B------:R-:W-:Y:S01]  /*d990*/  FMUL R3, R33.reuse, R10 ;  /* 0x0000000a21037220 */ /* 0x040fe20000400000 */
[----:B------:R-:W-:Y:S01]  /*d9a0*/  FMUL R4, R33, R11 ;  /* 0x0000000b21047220 */ /* 0x000fe20000400000 */
[C---:B--2---:R-:W-:Y:S01]  /*d9b0*/  FFMA R36, R35.reuse, R20, R0 ;  /* 0x0000001423247223 */ /* 0x044fe20000000000 */
        /* <DEDUP_REMOVED lines=10> */
[C---:B------:R-:W-:Y:S01]  /*da60*/  FMUL R0, R33.reuse, R8 ;  /* 0x0000000821007220 */ /* 0x040fe20000400000 */
[C---:B------:R-:W-:Y:S01]  /*da70*/  FMUL R2, R33.reuse, R9 ;  /* 0x0000000921027220 */ /* 0x040fe20000400000 */
[----:B------:R-:W-:Y:S01]  /*da80*/  F2FP.TF32.F32.PACK_B R38, R38 ;  /* 0x00000026ff26723e */ /* 0x000fe200024050ff */
[----:B------:R-:W-:Y:S01]  /*da90*/  FMUL R5, R33, R12 ;  /* 0x0000000c21057220 */ /* 0x000fe20000400000 */
[----:B------:R-:W-:Y:S01]  /*daa0*/  F2FP.TF32.F32.PACK_B R39, R39 ;  /* 0x00000027ff27723e */ /* 0x000fe200024050ff */
[C---:B------:R-:W-:Y:S01]  /*dab0*/  FFMA R40, R35.reuse, R20, R0 ;  /* 0x0000001423287223 */ /* 0x040fe20000000000 */
[C---:B------:R-:W-:Y:S01]  /*dac0*/  FFMA R41, R35.reuse, R49, R2 ;  /* 0x0000003123297223 */ /* 0x040fe20000000002 */
[----:B------:R-:W-:Y:S01]  /*dad0*/  FFMA R42, R35, R48, R3 ;  /* 0x00000030232a7223 */ /* 0x000fe20000000003 */
[----:B------:R-:W-:Y:S01]  /*dae0*/  LOP3.LUT R20, R63, 0xffffe000, RZ, 0xc0, !PT ;  /* 0xffffe0003f147812 */ /* 0x000fe200078ec0ff */
[----:B------:R1:W-:Y:S01]  /*daf0*/  STS.128 [R86+0x4000], R36 ;  /* 0x0040002456007388 */ /* 0x0003e20000000c00 */
[----:B------:R-:W-:Y:S01]  /*db00*/  LOP3.LUT R48, R56, 0xffffe000, RZ, 0xc0, !PT ;  /* 0xffffe00038307812 */ /* 0x000fe200078ec0ff */
[----:B------:R-:W-:Y:S01]  /*db10*/  FMUL R6, R33, R13 ;  /* 0x0000000d21067220 */ /* 0x000fe20000400000 */
[----:B------:R-:W-:Y:S01]  /*db20*/  LOP3.LUT R21, R57, 0xffffe000, RZ, 0xc0, !PT ;  /* 0xffffe00039157812 */ /* 0x000fe200078ec0ff */
[----:B------:R-:W-:Y:S01]  /*db30*/  FFMA R43, R35, R20, R4 ;  /* 0x00000014232b7223 */ /* 0x000fe20000000004 */
        /* <DEDUP_REMOVED lines=22> */
[----:B------:R-:W-:Y:S02]  /*dca0*/  F2FP.TF32.F32.PACK_B R46, R46 ;  /* 0x0000002eff2e723e */ /* 0x000fe400024050ff */
[----:B------:R-:W-:Y:S01]  /*dcb0*/  F2FP.TF32.F32.PACK_B R47, R47 ;  /* 0x0000002fff2f723e */ /* 0x000fe200024050ff */
[C---:B-1----:R-:W-:Y:S01]  /*dcc0*/  FFMA R36, R35.reuse, R20, R9 ;  /* 0x0000001423247223 */ /* 0x042fe20000000009 */
[C---:B------:R-:W-:Y:S01]  /*dcd0*/  FFMA R37, R35.reuse, R21, R10 ;  /* 0x0000001523257223 */ /* 0x040fe2000000000a */
[C---:B------:R-:W-:Y:S01]  /*dce0*/  FFMA R38, R35.reuse, R48, R11 ;  /* 0x0000003023267223 */ /* 0x040fe2000000000b */
[----:B------:R-:W-:Y:S01]  /*dcf0*/  FFMA R39, R35, R49, R12 ;  /* 0x0000003123277223 */ /* 0x000fe2000000000c */
[----:B------:R2:W-:Y:S01]  /*dd00*/  STS.128 [R90+0x4020], R44 ;  /* 0x0040202c5a007388 */ /* 0x0005e20000000c00 */
[----:B------:R-:W-:Y:S02]  /*dd10*/  F2FP.TF32.F32.PACK_B R36, R36 ;  /* 0x00000024ff24723e */ /* 0x000fe400024050ff */
        /* <DEDUP_REMOVED lines=22> */
.L_x_111:
[----:B------:R-:W-:Y:S05]  /*de80*/  BSYNC.RECONVERGENT B0 ;  /* 0x0000000000007941 */ /* 0x000fea0003800200 */
.L_x_110:
[----:B------:R-:W-:Y:S01]  /*de90*/  BAR.SYNC.DEFER_BLOCKING 0x1, 0x80 ;  /* 0x0042000000007b1d */ /* 0x000fe20000010000 */
[----:B------:R-:W-:Y:S04]  /*dea0*/  UIADD3 UR42, UPT, UPT, UR40, 0x1, URZ ;  /* 0x00000001282a7890 */ /* 0x000fe8000fffe0ff */
[----:B------:R-:W-:Y:S04]  /*deb0*/  UISETP.NE.AND UP0, UPT, UR42, 0x4, UPT ;  /* 0x000000042a00788c */ /* 0x000fe8000bf05270 */
[----:B------:R-:W-:Y:S01]  /*dec0*/  USEL UR42, UR42, URZ, UP0 ;  /* 0x000000ff2a2a7287 */ /* 0x000fe20008000000 */
[----:B------:R1:W-:Y:S01]  /*ded0*/  @P6 SYNCS.ARRIVE.TRANS64.RED.A1T0 RZ, [R104+URZ], RZ ;  /* 0x000000ff68ff69a7 */ /* 0x0003e200081004ff */
[----:B------:R-:W-:Y:S01]  /*dee0*/  BSSY B1, `(.L_x_112) ;  /* 0x000001c000017945 */ /* 0x000fe20003800000 */
[----:B------:R-:W4:Y:S01]  /*def0*/  @P6 SYNCS.PHASECHK.TRANS64.TRYWAIT P0, [R105+URZ+0x30], R106 ;  /* 0x0000306a690065a7 */ /* 0x000f2200080011ff */
[----:B-1----:R-:W-:Y:S02]  /*df00*/  MOV R104, RZ ;  /* 0x000000ff00687202 */ /* 0x002fe40000000f00 */
[----:B----4-:R-:W-:Y:S01]  /*df10*/  @P6 SEL R100, RZ, 0x1, !P0 ;  /* 0x00000001ff646807 */ /* 0x010fe20004000000 */
[----:B------:R-:W-:Y:S06]  /*df20*/  @!P6 BRA `(.L_x_113) ;  /* 0x00000000005ce947 */ /* 0x000fec0003800000 */
        /* <DEDUP_REMOVED lines=12> */
.L_x_115:
[----:B------:R-:W-:Y:S05]  /*dff0*/  BSYNC B0 ;  /* 0x0000000000007941 */ /* 0x000fea0003800000 */
.L_x_114:
[----:B------:R-:W-:Y:S01]  /*e000*/  ISETP.NE.AND P0, PT, R102, RZ, PT ;  /* 0x000000ff6600720c */ /* 0x000fe20003f05270 */
[----:B------:R-:W-:Y:S11]  /*e010*/  VIADD R101, R101, 0x1 ;  /* 0x0000000165657836 */ /* 0x000ff60000000000 */
[----:B------:R-:W-:Y:S01]  /*e020*/  @!UPT UIADD3 URZ, UPT, UPT, URZ, URZ, URZ ;  /* 0x000000fffffff290 */ /* 0x000fe2000fffe0ff */
[----:B------:R4:W1:Y:S04]  /*e030*/  @P0 LDS.128 R64, [R4] ;  /* 0x0000000004400984 */ /* 0x0008680000000c00 */
[----:B------:R4:W1:Y:S04]  /*e040*/  @P0 LDS.128 R60, [R3+0x10] ;  /* 0x00001000033c0984 */ /* 0x0008680000000c00 */
[----:B------:R4:W1:Y:S04]  /*e050*/  @P0 LDS.128 R56, [R2+0x20] ;  /* 0x0000200002380984 */ /* 0x0008680000000c00 */
[----:B------:R4:W1:Y:S01]  /*e060*/  @P0 LDS.128 R52, [R0+0x30] ;  /* 0x0000300000340984 */ /* 0x0008620000000c00 */
[C---:B------:R-:W-:Y:S04]  /*e070*/  ISETP.NE.AND P0, PT, R101.reuse, 0x4, PT ;  /* 0x000000046500780c */ /* 0x040fe80003f05270 */
[----:B------:R-:W-:Y:S02]  /*e080*/  SEL R101, R101, RZ, P0 ;  /* 0x000000ff65657207 */ /* 0x000fe40000000000 */
[----:B------:R-:W-:Y:S02]  /*e090*/  SEL R104, RZ, 0x1, P0 ;  /* 0x00000001ff687807 */ /* 0x000fe40000000000 */
.L_x_113:
[----:B------:R-:W-:Y:S05]  /*e0a0*/  BSYNC B1 ;  /* 0x0000000000017941 */ /* 0x000fea0003800000 */
.L_x_112:
[----:B----4-:R-:W-:Y:S05]  /*e0b0*/  VIADD R0, R34, 0x30 ;  /* 0x0000003022007836 */ /* 0x010fea0000000000 */
[----:B------:R-:W-:Y:S04]  /*e0c0*/  SHF.R.U32.HI R0, RZ, 0x15, R0 ;  /* 0x00000015ff007819 */ /* 0x000fe80000011600 */
[----:B------:R-:W-:Y:S11]  /*e0d0*/  LOP3.LUT P0, RZ, R0, 0x3, R89, 0x48, !PT ;  /* 0x0000000300ff7812 */ /* 0x000ff60007804859 */
[----:B------:R-:W-:Y:S02]  /*e0e0*/  @!UPT UIADD3 URZ, UPT, UPT, URZ, URZ, URZ ;  /* 0x000000fffffff290 */ /* 0x000fe4000fffe0ff */
[----:B------:R-:W-:Y:S05]  /*e0f0*/  @!P0 BRA `(.L_x_117) ;  /* 0x0000000000408947 */ /* 0x000fea0003800000 */
[----:B------:R-:W4:Y:S01]  /*e100*/  LDCU.64 UR8, c[0x4][0x70] ;  /* 0x01000e00ff0877ac */ /* 0x000f220008000a00 */
[----:B------:R-:W-:Y:S01]  /*e110*/  MOV R3, 0x0 ;  /* 0x0000000000037802 */ /* 0x000fe20000000f00 */
[----:B------:R-:W-:Y:S02]  /*e120*/  HFMA2 R12, -RZ, RZ, 0, 5.9604644775390625e-08 ;  /* 0x00000001ff0c7431 */ /* 0x000fe400000001ff */
[----:B------:R-:W-:Y:S02]  /*e130*/  IMAD.MOV.U32 R8, RZ, RZ, 0x192 ;  /* 0x00000192ff087424 */ /* 0x000fe400078e00ff */
[----:B------:R-:W-:Y:S01]  /*e140*/  IMAD.MOV.U32 R13, RZ, RZ, RZ ;  /* 0x000000ffff0d7224 */ /* 0x000fe200078e00ff */
[----:B------:R-:W5:Y:S01]  /*e150*/  LDCU.64 UR6, c[0x4][0x78] ;  /* 0x01000f00ff0677ac */ /* 0x000f620008000a00 */
[----:B------:R-:W2:Y:S01]  /*e160*/  LDC.64 R2, c[0x4][R3] ;  /* 0x0100000003027b82 */ /* 0x000ea20000000a00 */
[----:B------:R-:W3:Y:S01]  /*e170*/  LDCU.64 UR4, c[0x4][0x10] ;  /* 0x01000200ff0477ac */ /* 0x000ee20008000a00 */
[----:B----4-:R-:W-:Y:S01]  /*e180*/  MOV R5, UR9 ;  /* 0x0000000900057c02 */ /* 0x010fe20008000f00 */
[----:B------:R-:W-:Y:S01]  /*e190*/  IMAD.U32 R4, RZ, RZ, UR8 ;  /* 0x00000008ff047e24 */ /* 0x000fe2000f8e00ff */
[----:B-----5:R-:W-:Y:S01]  /*e1a0*/  MOV R7, UR7 ;  /* 0x0000000700077c02 */ /* 0x020fe20008000f00 */
[----:B-1----:R-:W-:Y:S01]  /*e1b0*/  IMAD.U32 R6, RZ, RZ, UR6 ;  /* 0x00000006ff067e24 */ /* 0x002fe2000f8e00ff */
[----:B---3--:R-:W-:Y:S01]  /*e1c0*/  MOV R11, UR5 ;  /* 0x00000005000b7c02 */ /* 0x008fe20008000f00 */
[----:B------:R-:W-:Y:S02]  /*e1d0*/  IMAD.U32 R10, RZ, RZ, UR4 ;  /* 0x00000004ff0a7e24 */ /* 0x000fe4000f8e00ff */
[----:B------:R-:W-:Y:S07]  /*e1e0*/  LEPC R20, `(.L_x_117) ;  /* 0x000000001014794e */ /* 0x000fee0000000000 */
[----:B--2---:R-:W-:Y:S05]  /*e1f0*/  CALL.ABS.NOINC R2 ;  /* 0x0000000002007343 */ /* 0x004fea0003c00000 */
.L_x_117:
        /* <DEDUP_REMOVED lines=13> */
[----:B------:R-:W-:Y:S05]  /*e2d0*/  @P6 LEA R105, R105, UR50, 0x3 ;  /* 0x0000003269696c11 */ /* 0x000fea000f8e18ff */
[----:B------:R-:W-:Y:S01]  /*e2e0*/  @P6 VIADD R108, R105, 0x50 ;  /* 0x00000050696c6836 */ /* 0x000fe20000000000 */
[----:B------:R-:W-:Y:S04]  /*e2f0*/  @P6 SHF.L.U32 R105, R104, 0x1f, RZ ;  /* 0x0000001f68696819 */ /* 0x000fe800000006ff */
        /* <DEDUP_REMOVED lines=82> */
.L_x_119:
[----:B------:R-:W-:Y:S05]  /*e820*/  BSYNC.RECONVERGENT B0 ;  /* 0x0000000000007941 */ /* 0x000fea0003800200 */
.L_x_118:
        /* <DEDUP_REMOVED lines=18> */
[----:B------:R-:W-:Y:S04]  /*e950*/  SHF.L.U32 R5, R104, 0x1f, RZ ;  /* 0x0000001f68057819 */ /* 0x000fe800000006ff */
[----:B------:R-:W1:Y:S02]  /*e960*/  SYNCS.PHASECHK.TRANS64.TRYWAIT P0, [R106+URZ+0x30], R5 ;  /* 0x000030056a0075a7 */ /* 0x000e6400080011ff */
[----:B-1----:R-:W-:Y:S05]  /*e970*/  @!P0 BRA `(.L_x_124) ;  /* 0x0000003000e08947 */ /* 0x002fea0003800000 */
.L_x_123:
[----:B------:R-:W-:Y:S05]  /*e980*/  BSYNC B0 ;  /* 0x0000000000007941 */ /* 0x000fea0003800000 */
.L_x_122:
[----:B------:R-:W-:Y:S01]  /*e990*/  ISETP.NE.AND P0, PT, R102, RZ, PT ;  /* 0x000000ff6600720c */ /* 0x000fe20003f05270 */
[----:B------:R-:W-:Y:S11]  /*e9a0*/  VIADD R101, R101, 0x1 ;  /* 0x0000000165657836 */ /* 0x000ff60000000000 */
[----:B------:R-:W-:Y:S01]  /*e9b0*/  @!UPT UIADD3 URZ, UPT, UPT, URZ, URZ, URZ ;  /* 0x000000fffffff290 */ /* 0x000fe2000fffe0ff */
[----:B------:R4:W2:Y:S04]  /*e9c0*/  @P0 LDS.128 R64, [R4] ;  /* 0x0000000004400984 */ /* 0x0008a80000000c00 */
[----:B------:R4:W2:Y:S04]  /*e9d0*/  @P0 LDS.128 R60, [R3+0x10] ;  /* 0x00001000033c0984 */ /* 0x0008a80000000c00 */
[----:B------:R4:W2:Y:S04]  /*e9e0*/  @P0 LDS.128 R56, [R2+0x20] ;  /* 0x0000200002380984 */ /* 0x0008a80000000c00 */
[----:B------:R4:W2:Y:S01]  /*e9f0*/  @P0 LDS.128 R52, [R0+0x30] ;  /* 0x0000300000340984 */ /* 0x0008a20000000c00 */
[C---:B------:R-:W-:Y:S04]  /*ea00*/  ISETP.NE.AND P0, PT, R101.reuse, 0x4, PT ;  /* 0x000000046500780c */ /* 0x040fe80003f05270 */
[----:B-1----:R-:W-:Y:S02]  /*ea10*/  SEL R5, RZ, 0x1, P0 ;  /* 0x00000001ff057807 */ /* 0x002fe40000000000 */
[----:B------:R-:W-:Y:S02]  /*ea20*/  SEL R101, R101, RZ, P0 ;  /* 0x000000ff65657207 */ /* 0x000fe40000000000 */
[----:B------:R-:W-:Y:S02]  /*ea30*/  LOP3.LUT R104, R104, R5, RZ, 0x3c, !PT ;  /* 0x0000000568687212 */ /* 0x000fe400078e3cff */
.L_x_121:
[----:B------:R-:W-:Y:S05]  /*ea40*/  BSYNC B1 ;  /* 0x0000000000017941 */ /* 0x000fea0003800000 */
.L_x_120:
        /* <DEDUP_REMOVED lines=21> */
.L_x_125:
[----:B--2---:R-:W-:Y:S01]  /*eba0*/  LOP3.LUT R20, R64, 0xffffe000, RZ, 0xc0, !PT ;  /* 0xffffe00040147812 */ /* 0x004fe200078ec0ff */
        /* <DEDUP_REMOVED lines=40> */
[----:B------:R1:W-:Y:S01]  /*ee30*/  STS.128 [R86], R36 ;  /* 0x0000002456007388 */ /* 0x0003e20000000c00 */
        /* <DEDUP_REMOVED lines=46> */
[----:B------:R-:W-:Y:S01]  /*f120*/  UIADD3 UR6, UPT, UPT, UR50, 0x200, URZ ;  /* 0x0000020032067890 */ /* 0x000fe2000fffe0ff */
[----:B------:R-:W-:Y:S01]  /*f130*/  R2UR UR10, R95 ;  /* 0x000000005f0a72ca */ /* 0x000fe200000e0000 */
[----:B------:R-:W-:Y:S01]  /*f140*/  UIADD3 UR4, UP0, UPT, UR54, 0x680, URZ ;  /* 0x0000068036047890 */ /* 0x000fe2000ff1e0ff */
[----:B------:R-:W-:Y:S01]  /*f150*/  R2UR UR11, R93 ;  /* 0x000000005d0b72ca */ /* 0x000fe200000e0000 */
[----:B------:R-:W-:Y:S01]  /*f160*/  UIADD3 UR9, UPT, UPT, UR41, 0x40, URZ ;  /* 0x0000004029097890 */ /* 0x000fe2000fffe0ff */
[----:B------:R-:W-:Y:S01]  /*f170*/  R2UR UR12, R94 ;  /* 0x000000005e0c72ca */ /* 0x000fe200000e0000 */
[----:B------:R-:W-:Y:S01]  /*f180*/  IMAD.U32 R81, RZ, RZ, UR6 ;  /* 0x00000006ff517e24 */ /* 0x000fe2000f8e00ff */
[----:B------:R-:W-:Y:S04]  /*f190*/  UIADD3.X UR5, UPT, UPT, URZ, UR55, URZ, UP0, !UPT ;  /* 0x00000037ff057290 */ /* 0x000fe800087fe4ff */
[----:B------:R-:W-:Y:S11]  /*f1a0*/  R2UR UR8, R81 ;  /* 0x00000000510872ca */ /* 0x000ff600000e0000 */
[----:B------:R-:W-:Y:S02]  /*f1b0*/  @!UPT UIADD3 URZ, UPT, UPT, URZ, URZ, URZ ;  /* 0x000000fffffff290 */ /* 0x000fe4000fffe0ff */
[----:B------:R1:W-:Y:S01]  /*f1c0*/  UTMASTG.4D.IM2COL [UR8], [UR4] ;  /* 0x00000008040073b5 */ /* 0x0003e20008058000 */
[----:B------:R0:W-:Y:S01]  /*f1d0*/  UTMACMDFLUSH ;  /* 0x00000000000079b7 */ /* 0x0001e20000000000 */
[----:B-1----:R-:W-:Y:S04]  /*f1e0*/  DEPBAR.LE SB0, 0x1 ;  /* 0x000080400000791a */ /* 0x002fe80000000000 */
.L_x_127:
[----:B------:R-:W-:Y:S05]  /*f1f0*/  BSYNC.RECONVERGENT B0 ;  /* 0x0000000000007941 */ /* 0x000fea0003800200 */
.L_x_126:
        /* <DEDUP_REMOVED lines=21> */
.L_x_131:
[----:B------:R-:W-:Y:S05]  /*f350*/  BSYNC B0 ;  /* 0x0000000000007941 */ /* 0x000fea0003800000 */
.L_x_130:
        /* <DEDUP_REMOVED lines=11> */
.L_x_129:
[----:B------:R-:W-:Y:S05]  /*f410*/  BSYNC B1 ;  /* 0x0000000000017941 */ /* 0x000fea0003800000 */
.L_x_128:
        /* <DEDUP_REMOVED lines=21> */
.L_x_133:
        /* <DEDUP_REMOVED lines=98> */
.L_x_135:
[----:B------:R-:W-:Y:S05]  /*fb90*/  BSYNC.RECONVERGENT B0 ;  /* 0x0000000000007941 */ /* 0x000fea0003800200 */
.L_x_134:
        /* <DEDUP_REMOVED lines=21> */
.L_x_139:
[----:B------:R-:W-:Y:S05]  /*fcf0*/  BSYNC B0 ;  /* 0x0000000000007941 */ /* 0x000fea0003800000 */
.L_x_138:
        /* <DEDUP_REMOVED lines=11> */
.L_x_137:
[----:B------:R-:W-:Y:S05]  /*fdb0*/  BSYNC B1 ;  /* 0x0000000000017941 */ /* 0x000fea0003800000 */
.L_x_136:
        /* <DEDUP_REMOVED lines=21> */
.L_x_141:
        /* <DEDUP_REMOVED lines=11> */
[----:B------:R-:W1:Y:S10]  /*ffc0*/  LDTM.x16 R4, tmem[UR4+0x60] ;  /* 0x00006004000479ee */ /* 0x000e740008240000 */
[----:B------:R-:W-:Y:S02]  /*ffd0*/  @P6 LEA R105, R105, UR50, 0x3 ;  /* 0x0000003269696c11 */ /* 0x000fe4000f8e18ff */
[----:B------:R-:W-:Y:S03]  /*ffe0*/  @P6 SHF.L.U32 R108, R104, 0x1f, RZ ;  /* 0x0000001f686c6819 */ /* 0x000fe600000006ff */
[----:B------:R-:W-:Y:S01]  /*fff0*/  @P6 VIADD R106, R105, 0x50 ;  /* 0x00000050696a6836 */ /* 0x000fe20000000000 */
[----:B------:R-:W-:Y:S04]  /*10000*/  LEA R105, R101, UR50, 0x3 ;  /* 0x0000003265697c11 */ /* 0x000fe8000f8e18ff */
        /* <DEDUP_REMOVED lines=82> */
.L_x_143:
[----:B------:R-:W-:Y:S05]  /*10530*/  BSYNC.RECONVERGENT B0 ;  /* 0x0000000000007941 */ /* 0x000fea0003800200 */
.L_x_142:
        /* <DEDUP_REMOVED lines=21> */
.L_x_147:
[----:B------:R-:W-:Y:S05]  /*10690*/  BSYNC B0 ;  /* 0x0000000000007941 */ /* 0x000fea0003800000 */
.L_x_146:
[----:B------:R-:W-:Y:S11]  /*106a0*/  ISETP.NE.AND P0, PT, R102, RZ, PT ;  /* 0x000000ff6600720c */ /* 0x000ff60003f05270 */
[----:B------:R-:W-:Y:S02]  /*106b0*/  @!UPT UIADD3 URZ, UPT, UPT, URZ, URZ, URZ ;  /* 0x000000fffffff290 */ /* 0x000fe4000fffe0ff */
[----:B------:R4:W1:Y:S04]  /*106c0*/  @P0 LDS.128 R64, [R3] ;  /* 0x0000000003400984 */ /* 0x0008680000000c00 */
[----:B------:R4:W1:Y:S04]  /*106d0*/  @P0 LDS.128 R60, [R2+0x10] ;  /* 0x00001000023c0984 */ /* 0x0008680000000c00 */
[----:B------:R4:W1:Y:S04]  /*106e0*/  @P0 LDS.128 R56, [R0+0x20] ;  /* 0x0000200000380984 */ /* 0x0008680000000c00 */
[----:B------:R4:W1:Y:S02]  /*106f0*/  @P0 LDS.128 R52, [R101+0x30] ;  /* 0x0000300065340984 */ /* 0x0008640000000c00 */
.L_x_145:
[----:B------:R-:W-:Y:S05]  /*10700*/  BSYNC B1 ;  /* 0x0000000000017941 */ /* 0x000fea0003800000 */
.L_x_144:
        /* <DEDUP_REMOVED lines=21> */
.L_x_149:
[----:B------:R-:W-:Y:S01]  /*10860*/  ISETP.NE.AND P0, PT, R88, RZ, PT ;  /* 0x000000ff5800720c */ /* 0x000fe20003f05270 */
[----:B------:R-:W-:Y:S05]  /*10870*/  WARPSYNC.ALL ;  /* 0x0000000000007948 */ /* 0x000fea0003800000 */
[----:B------:R-:W-:Y:S01]  /*10880*/  R2UR UR4, R34 ;  /* 0x00000000220472ca */ /* 0x000fe200000e0000 */
[----:B------:R-:W-:Y:S01]  /*10890*/  BSSY.RECONVERGENT B0, `(.L_x_150) ;  /* 0x000005d000007945 */ /* 0x000fe20003800200 */
[----:B------:R-:W-:Y:S02]  /*108a0*/  R2UR UR5, R99 ;  /* 0x00000000630572ca */ /* 0x000fe400000e0000 */
[----:B-1----:R-:W-:Y:S02]  /*108b0*/  LOP3.LUT R0, R64, 0xffffe000, RZ, 0xc0, !PT ;  /* 0xffffe00040007812 */ /* 0x002fe400078ec0ff */
[----:B------:R-:W-:Y:S02]  /*108c0*/  LOP3.LUT R2, R65, 0xffffe000, RZ, 0xc0, !PT ;  /* 0xffffe00041027812 */ /* 0x000fe400078ec0ff */
[----:B------:R-:W-:Y:S02]  /*108d0*/  LOP3.LUT R3, R66, 0xffffe000, RZ, 0xc0, !PT ;  /* 0xffffe00042037812 */ /* 0x000fe400078ec0ff */
[----:B------:R-:W-:Y:S02]  /*108e0*/  LOP3.LUT R20, R67, 0xffffe000, RZ, 0xc0, !PT ;  /* 0xffffe00043147812 */ /* 0x000fe400078ec0ff */
[----:B------:R-:W-:Y:S01]  /*108f0*/  LOP3.LUT R21, R60, 0xffffe000, RZ, 0xc0, !PT ;  /* 0xffffe0003c157812 */ /* 0x000fe200078ec0ff */
[----:B------:R-:W1:Y:S01]  /*10900*/  LDTM.x16 R4, tmem[UR4+0x70] ;  /* 0x00007004000479ee */ /* 0x000e620008240000 */
[----:B--2---:R-:W-:Y:S01]  /*10910*/  LOP3.LUT R36, R61, 0xffffe000, RZ, 0xc0, !PT ;  /* 0xffffe0003d247812 */ /* 0x004fe200078ec0ff */
[----:B------:R-:W-:Y:S01]  /*10920*/  UIADD3 UR5, UPT, UPT, UR5, 0xa0, URZ ;  /* 0x000000a005057890 */ /* 0x000fe2000fffe0ff */
[----:B------:R-:W-:Y:S01]  /*10930*/  LOP3.LUT R37, R62, 0xffffe000, RZ, 0xc0, !PT ;  /* 0xffffe0003e257812 */ /* 0x000fe200078ec0ff */
[----:B------:R-:W-:Y:S01]  /*10940*/  NOP ;  /* 0x0000000000007918 */ /* 0x000fe20000000000 */
[----:B------:R-:W-:Y:S01]  /*10950*/  LOP3.LUT R38, R63, 0xffffe000, RZ, 0xc0, !PT ;  /* 0xffffe0003f267812 */ /* 0x000fe200078ec0ff */
[----:B------:R-:W-:Y:S01]  /*10960*/  UPRMT UR5, UR45, 0x654, UR5 ;  /* 0x000006542d057896 */ /* 0x000fe20008000005 */
[----:B------:R-:W-:Y:S02]  /*10970*/  LOP3.LUT R39, R56, 0xffffe000, RZ, 0xc0, !PT ;  /* 0xffffe00038277812 */ /* 0x000fe400078ec0ff */
[----:B------:R-:W-:Y:S02]  /*10980*/  LOP3.LUT R40, R57, 0xffffe000, RZ, 0xc0, !PT ;  /* 0xffffe00039287812 */ /* 0x000fe400078ec0ff */
[----:B------:R-:W-:Y:S02]  /*10990*/  LOP3.LUT R41, R58, 0xffffe000, RZ, 0xc0, !PT ;  /* 0xffffe0003a297812 */ /* 0x000fe400078ec0ff */
[----:B------:R-:W-:Y:S02]  /*109a0*/  LOP3.LUT R42, R59, 0xffffe000, RZ, 0xc0, !PT ;  /* 0xffffe0003b2a7812 */ /* 0x000fe400078ec0ff */
[----:B-1----:R-:W-:Y:S01]  /*109b0*/  SYNCS.ARRIVE.TRANS64.RED.A1T0 RZ, [UR5], RZ ;  /* 0x000000ffffff79a7 */ /* 0x002fe20008100405 */
[----:B------:R-:W-:Y:S02]  /*109c0*/  LOP3.LUT R43, R52, 0xffffe000, RZ, 0xc0, !PT ;  /* 0xffffe000342b7812 */ /* 0x000fe400078ec0ff */
[----:B------:R-:W-:Y:S02]  /*109d0*/  LOP3.LUT R44, R53, 0xffffe000, RZ, 0xc0, !PT ;  /* 0xffffe000352c7812 */ /* 0x000fe400078ec0ff */
[----:B------:R-:W-:Y:S02]  /*109e0*/  LOP3.LUT R45, R54, 0xffffe000, RZ, 0xc0, !PT ;  /* 0xffffe000362d7812 */ /* 0x000fe400078ec0ff */
[----:B------:R-:W-:Y:S01]  /*109f0*/  LOP3.LUT R46, R55, 0xffffe000, RZ, 0xc0, !PT ;  /* 0xffffe000372e7812 */ /* 0x000fe200078ec0ff */
[C---:B------:R-:W-:Y:S01]  /*10a00*/  FMUL R4, R33.reuse, R4 ;  /* 0x0000000421047220 */ /* 0x040fe20000400000 */
[C---:B------:R-:W-:Y:S01]  /*10a10*/  FMUL R5, R33.reuse, R5 ;  /* 0x0000000521057220 */ /* 0x040fe20000400000 */
[C---:B------:R-:W-:Y:S01]  /*10a20*/  FMUL R6, R33.reuse, R6 ;  /* 0x0000000621067220 */ /* 0x040fe20000400000 */
[----:B------:R-:W-:Y:S01]  /*10a30*/  FMUL R7, R33, R7 ;  /* 0x0000000721077220 */ /* 0x000fe20000400000 */
[C---:B------:R-:W-:Y:S01]  /*10a40*/  FFMA R4, R35.reuse, R0, R4 ;  /* 0x0000000023047223 */ /* 0x040fe20000000004 */
[C---:B------:R-:W-:Y:S01]  /*10a50*/  FFMA R5, R35.reuse, R2, R5 ;  /* 0x0000000223057223 */ /* 0x040fe20000000005 */
[C---:B------:R-:W-:Y:S01]  /*10a60*/  FFMA R6, R35.reuse, R3, R6 ;  /* 0x0000000323067223 */ /* 0x040fe20000000006 */
[----:B------:R-:W-:Y:S01]  /*10a70*/  FFMA R7, R35, R20, R7 ;  /* 0x0000001423077223 */ /* 0x000fe20000000007 */
[C---:B------:R-:W-:Y:S01]  /*10a80*/  FMUL R8, R33.reuse, R8 ;  /* 0x0000000821087220 */ /* 0x040fe20000400000 */
[C---:B------:R-:W-:Y:S01]  /*10a90*/  FMUL R9, R33.reuse, R9 ;  /* 0x0000000921097220 */ /* 0x040fe20000400000 */
[C---:B------:R-:W-:Y:S01]  /*10aa0*/  FMUL R10, R33.reuse, R10 ;  /* 0x0000000a210a7220 */ /* 0x040fe20000400000 */
        /* <DEDUP_REMOVED lines=9> */
[C---:B------:R-:W-:Y:S01]  /*10b40*/  FMUL R12, R33.reuse, R12 ;  /* 0x0000000c210c7220 */ /* 0x040fe20000400000 */
[----:B------:R-:W-:Y:S01]  /*10b50*/  F2FP.TF32.F32.PACK_B R8, R8 ;  /* 0x00000008ff08723e */ /* 0x000fe200024050ff */
[C---:B------:R-:W-:Y:S01]  /*10b60*/  FMUL R13, R33.reuse, R13 ;  /* 0x0000000d210d7220 */ /* 0x040fe20000400000 */
[----:B------:R1:W-:Y:S01]  /*10b70*/  STS.128 [R86+0x6000], R4 ;  /* 0x0060000456007388 */ /* 0x0003e20000000c00 */
        /* <DEDUP_REMOVED lines=8> */
[----:B------:R-:W-:Y:S01]  /*10c00*/  FFMA R15, R35, R42, R15 ;  /* 0x0000002a230f7223 */ /* 0x000fe2000000000f */
[C---:B------:R-:W-:Y:S01]  /*10c10*/  FMUL R16, R33.reuse, R16 ;  /* 0x0000001021107220 */ /* 0x040fe20000400000 */
[----:B------:R-:W-:Y:S01]  /*10c20*/  F2FP.TF32.F32.PACK_B R12, R12 ;  /* 0x0000000cff0c723e */ /* 0x000fe200024050ff */
[----:B------:R1:W-:Y:S01]  /*10c30*/  STS.128 [R92+0x6010], R8 ;  /* 0x006010085c007388 */ /* 0x0003e20000000c00 */
        /* <DEDUP_REMOVED lines=10> */
[----:B------:R-:W-:Y:S02]  /*10ce0*/  F2FP.TF32.F32.PACK_B R16, R16 ;  /* 0x00000010ff10723e */ /* 0x000fe400024050ff */
        /* <DEDUP_REMOVED lines=22> */
[----:B--2---:R-:W-:Y:S04]  /*10e50*/  DEPBAR.LE SB0, 0x1 ;  /* 0x000080400000791a */ /* 0x004fe80000000000 */
.L_x_151:
[----:B------:R-:W-:Y:S05]  /*10e60*/  BSYNC.RECONVERGENT B0 ;  /* 0x0000000000007941 */ /* 0x000fea0003800200 */
.L_x_150:
[----:B------:R-:W-:Y:S01]  /*10e70*/  BAR.SYNC.DEFER_BLOCKING 0x1, 0x80 ;  /* 0x0042000000007b1d */ /* 0x000fe20000010000 */
[----:B------:R-:W-:Y:S01]  /*10e80*/  UISETP.NE.AND UP0, UPT, UR52, -0x8, UPT ;  /* 0xfffffff83400788c */ /* 0x000fe2000bf05270 */
[----:B------:R-:W-:Y:S08]  /*10e90*/  IADD3 R0, PT, PT, R30, 0x1, RZ ;  /* 0x000000011e007810 */ /* 0x000ff00007ffe0ff */
[----:B------:R-:W-:Y:S05]  /*10ea0*/  BRA.U !UP0, `(.L_x_152) ;  /* 0x0000000108247547 */ /* 0x000fea000b800000 */
[----:B------:R-:W-:Y:S01]  /*10eb0*/  ISETP.NE.AND P0, PT, R97, RZ, PT ;  /* 0x000000ff6100720c */ /* 0x000fe20003f05270 */
[----:B------:R-:W-:Y:S01]  /*10ec0*/  IMAD.U32 R2, RZ, RZ, UR56 ;  /* 0x00000038ff027e24 */ /* 0x000fe2000f8e00ff */
[----:B------:R-:W-:Y:S04]  /*10ed0*/  UIADD3 UR56, UPT, UPT, UR56, 0x1, URZ ;  /* 0x0000000138387890 */ /* 0x000fe8000fffe0ff */
[----:B------:R-:W-:Y:S04]  /*10ee0*/  UISETP.NE.AND UP0, UPT, UR56, 0x4, UPT ;  /* 0x000000043800788c */ /* 0x000fe8000bf05270 */
[----:B------:R-:W-:Y:S03]  /*10ef0*/  USEL UR56, UR56, URZ, UP0 ;  /* 0x000000ff38387287 */ /* 0x000fe60008000000 */
[----:B------:R-:W-:Y:S05]  /*10f00*/  @P0 LEA R2, R2, UR50, 0x3 ;  /* 0x0000003202020c11 */ /* 0x000fea000f8e18ff */
[----:B------:R-:W-:Y:S05]  /*10f10*/  @P0 VIADD R2, R2, 0x50 ;  /* 0x0000005002020836 */ /* 0x000fea0000000000 */
[----:B------:R-:W-:Y:S04]  /*10f20*/  @P0 PRMT R2, R103, 0x654, R2 ;  /* 0x0000065467020816 */ /* 0x000fe80000000002 */
[----:B------:R2:W-:Y:S03]  /*10f30*/  @P0 SYNCS.ARRIVE.TRANS64.RED.A1T0 RZ, [R2+URZ], RZ ;  /* 0x000000ff02ff09a7 */ /* 0x0005e600081004ff */
.L_x_152:
[----:B------:R-:W-:Y:S01]  /*10f40*/  ISETP.NE.AND P1, PT, R91, RZ, PT ;  /* 0x000000ff5b00720c */ /* 0x000fe20003f25270 */
[----:B------:R-:W-:Y:S01]  /*10f50*/  UIADD3 UR52, UPT, UPT, UR52, 0x8, URZ ;  /* 0x0000000834347890 */ /* 0x000fe2000fffe0ff */
[----:B------:R-:W-:Y:S01]  /*10f60*/  ISETP.NE.AND P0, PT, R0, 0x2, PT ;  /* 0x000000020000780c */ /* 0x000fe20003f05270 */
[----:B------:R-:W-:Y:S01]  /*10f70*/  UMOV UR57, UR51 ;  /* 0x0000003300397c82 */ /* 0x000fe20008000000 */
[----:B------:R-:W-:Y:S01]  /*10f80*/  LOP3.LUT R84, R84, 0x1, RZ, 0x3c, !PT ;  /* 0x0000000154547812 */ /* 0x000fe200078e3cff */
[----:B-1----:R-:W-:Y:S01]  /*10f90*/  IMAD.IADD R16, R29, 0x1, R51 ;  /* 0x000000011d107824 */ /* 0x002fe200078e0233 */
[----:B--2---:R-:W-:Y:S01]  /*10fa0*/  SEL R2, RZ, 0x1, P0 ;  /* 0x00000001ff027807 */ /* 0x004fe20000000000 */
[----:B------:R-:W-:Y:S01]  /*10fb0*/  IMAD.IADD R19, R31, 0x1, R78 ;  /* 0x000000011f137824 */ /* 0x000fe200078e024e */
[----:B------:R-:W-:Y:S02]  /*10fc0*/  SEL R30, R0, RZ, P0 ;  /* 0x000000ff001e7207 */ /* 0x000fe40000000000 */
[----:B------:R-:W-:Y:S03]  /*10fd0*/  LOP3.LUT R85, R85, R2, RZ, 0x3c, !PT ;  /* 0x0000000255557212 */ /* 0x000fe600078e3cff */
[----:B------:R-:W-:Y:S05]  /*10fe0*/  @P1 BRA `(.L_x_153) ;  /* 0xffffffa4007c1947 */ /* 0x000fea000383ffff */
[----:B------:R-:W-:-:S09]  /*10ff0*/  UISETP.NE.AND UP0, UPT, UR53, URZ, UPT ;  /* 0x000000ff3500728c */ /* 0x000fd2000bf05270 */
[----:B------:R-:W-:Y:S05]  /*11000*/  BRA.U !UP0, `(.L_x_154) ;  /* 0x0000000108487547 */ /* 0x000fea000b800000 */
[----:B------:R-:W1:Y:S02]  /*11010*/  LDCU.64 UR4, c[0x0][0x890] ;  /* 0x00011200ff0477ac */ /* 0x000e640008000a00 */
[----:B-1----:R-:W-:-:S04]  /*11020*/  UISETP.NE.U32.AND UP0, UPT, UR4, URZ, UPT ;  /* 0x000000ff0400728c */ /* 0x002fc8000bf05070 */
[----:B------:R-:W-:-:S09]  /*11030*/  UISETP.NE.AND.EX UP0, UPT, UR5, URZ, UPT, UP0 ;  /* 0x000000ff0500728c */ /* 0x000fd2000bf05300 */
[----:B------:R-:W-:Y:S05]  /*11040*/  BRA.U UP0, `(.L_x_155) ;  /* 0x00000001000c7547 */ /* 0x000fea000b800000 */
[----:B------:R-:W-:-:S13]  /*11050*/  FSETP.NEU.AND P0, PT, R35, RZ, PT ;  /* 0x000000ff2300720b */ /* 0x000fda0003f0d000 */
[----:B------:R-:W-:Y:S05]  /*11060*/  @!P0 EXIT ;  /* 0x000000000000894d */ /* 0x000fea0003800000 */
[----:B------:R-:W-:Y:S05]  /*11070*/  BRA `(.L_x_154) ;  /* 0x00000000002c7947 */ /* 0x000fea0003800000 */
.L_x_155:
[----:B------:R-:W-:Y:S01]  /*11080*/  ISETP.NE.AND P0, PT, R96, RZ, PT ;  /* 0x000000ff6000720c */ /* 0x000fe20003f05270 */
[----:B------:R-:W-:-:S12]  /*11090*/  BSSY.RECONVERGENT B0, `(.L_x_154) ;  /* 0x0000009000007945 */ /* 0x000fd80003800200 */
[----:B------:R-:W-:Y:S05]  /*110a0*/  @P0 BRA `(.L_x_156) ;  /* 0x0000000000140947 */ /* 0x000fea0003800000 */
[----:B------:R-:W1:Y:S02]  /*110b0*/  LDCU.64 UR4, c[0x0][0x888] ;  /* 0x00011100ff0477ac */ /* 0x000e640008000a00 */
[----:B-1----:R-:W-:-:S04]  /*110c0*/  ISETP.NE.U32.AND P0, PT, RZ, UR4, PT ;  /* 0x00000004ff007c0c */ /* 0x002fc8000bf05070 */
[----:B------:R-:W-:-:S13]  /*110d0*/  ISETP.NE.AND.EX P0, PT, RZ, UR5, PT, P0 ;  /* 0x00000005ff007c0c */ /* 0x000fda000bf05300 */
[----:B------:R-:W-:Y:S05]  /*110e0*/  @!P0 EXIT ;  /* 0x000000000000894d */ /* 0x000fea0003800000 */
[----:B------:R-:W-:Y:S05]  /*110f0*/  BRA `(.L_x_157) ;  /* 0x0000000000087947 */ /* 0x000fea0003800000 */
.L_x_156:
[----:B------:R-:W-:-:S13]  /*11100*/  FSETP.NEU.AND P0, PT, R35, RZ, PT ;  /* 0x000000ff2300720b */ /* 0x000fda0003f0d000 */
[----:B------:R-:W-:Y:S05]  /*11110*/  @!P0 EXIT ;  /* 0x000000000000894d */ /* 0x000fea0003800000 */
.L_x_157:
[----:B------:R-:W-:Y:S05]  /*11120*/  BSYNC.RECONVERGENT B0 ;  /* 0x0000000000007941 */ /* 0x000fea0003800200 */
.L_x_154:
[----:B------:R-:W-:Y:S01]  /*11130*/  ULEA UR4, UR56, UR50, 0x3 ;  /* 0x0000003238047291 */ /* 0x000fe2000f8e18ff */
[----:B------:R-:W-:-:S04]  /*11140*/  DEPBAR.LE SB0, 0x0 ;  /* 0x000080000000791a */ /* 0x000fc80000000000 */
[----:B------:R-:W-:-:S04]  /*11150*/  UIADD3 UR4, UPT, UPT, UR4, 0x50, URZ ;  /* 0x0000005004047890 */ /* 0x000fc8000fffe0ff */
[----:B------:R-:W-:-:S09]  /*11160*/  UPRMT UR4, UR45, 0x654, UR4 ;  /* 0x000006542d047896 */ /* 0x000fd20008000004 */
[----:B------:R-:W-:Y:S01]  /*11170*/  SYNCS.ARRIVE.TRANS64.RED.A1T0 RZ, [UR4], RZ ;  /* 0x000000ffffff79a7 */ /* 0x000fe20008100404 */
[----:B------:R-:W-:Y:S05]  /*11180*/  EXIT ;  /* 0x000000000000794d */ /* 0x000fea0003800000 */
.L_x_19:
[----:B------:R-:W-:Y:S11]  /*11190*/  R2UR UR4, R81 ;  /* 0x00000000510472ca */ /* 0x000ff600000e0000 */
[----:B------:R-:W-:Y:S02]  /*111a0*/  @!UPT UIADD3 URZ, UPT, UPT, URZ, URZ, URZ ;  /* 0x000000fffffff290 */ /* 0x000fe4000fffe0ff */
[----:B------:R-:W-:Y:S07]  /*111b0*/  MOV R17, UR4 ;  /* 0x0000000400117c02 */ /* 0x000fee0008000f00 */
.L_x_158:
[----:B-1----:R1:W3:Y:S02]  /*111c0*/  SYNCS.PHASECHK.TRANS64.TRYWAIT P1, [R17+URZ+0x18], R82 ;  /* 0x00001852110075a7 */ /* 0x0022e400080211ff */
[----:B---3--:R-:W-:Y:S05]  /*111d0*/  @!P1 NANOSLEEP.SYNCS 0x989680 ;  /* 0x009896800000995d */ /* 0x008fea0003900000 */
[----:B------:R-:W3:Y:S02]  /*111e0*/  @!P1 SYNCS.PHASECHK.TRANS64 P1, [R17+URZ+0x18], R82 ;  /* 0x00001852110095a7 */ /* 0x000ee400080210ff */
[----:B---3--:R-:W-:Y:S05]  /*111f0*/  @!P1 BRA `(.L_x_158) ;  /* 0xfffffffc00f09947 */ /* 0x008fea000383ffff */
[----:B------:R-:W-:Y:S05]  /*11200*/  BRA `(.L_x_18) ;  /* 0xffffff18008c7947 */ /* 0x000fea000383ffff */
.L_x_25:
[----:B------:R-:W-:Y:S11]  /*11210*/  R2UR UR4, R81 ;  /* 0x00000000510472ca */ /* 0x000ff600000e0000 */
[----:B------:R-:W-:Y:S02]  /*11220*/  @!UPT UIADD3 URZ, UPT, UPT, URZ, URZ, URZ ;  /* 0x000000fffffff290 */ /* 0x000fe4000fffe0ff */
[----:B------:R-:W-:Y:S07]  /*11230*/  MOV R76, UR4 ;  /* 0x00000004004c7c02 */ /* 0x000fee0008000f00 */
.L_x_159:
[----:B-1----:R1:W3:Y:S02]  /*11240*/  SYNCS.PHASECHK.TRANS64.TRYWAIT P0, [R76+URZ+0x18], R79 ;  /* 0x0000184f4c0075a7 */ /* 0x0022e400080011ff */
[----:B---3--:R-:W-:Y:S05]  /*11250*/  @!P0 NANOSLEEP.SYNCS 0x989680 ;  /* 0x009896800000895d */ /* 0x008fea0003900000 */
[----:B------:R-:W3:Y:S02]  /*11260*/  @!P0 SYNCS.PHASECHK.TRANS64 P0, [R76+URZ+0x18], R79 ;  /* 0x0000184f4c0085a7 */ /* 0x000ee400080010ff */
[----:B---3--:R-:W-:Y:S05]  /*11270*/  @!P0 BRA `(.L_x_159) ;  /* 0xfffffffc00f08947 */ /* 0x008fea000383ffff */
[----:B------:R-:W-:Y:S05]  /*11280*/  BRA `(.L_x_24) ;  /* 0xffffff5000047947 */ /* 0x000fea000383ffff */
.L_x_29:
[----:B--2---:R2:W1:Y:S02]  /*11290*/  SYNCS.PHASECHK.TRANS64.TRYWAIT P0, [R0+URZ+0x80], R11 ;  /* 0x0000800b000075a7 */ /* 0x00446400080011ff */
[----:B-1----:R-:W-:Y:S05]  /*112a0*/  @!P0 NANOSLEEP.SYNCS 0x989680 ;  /* 0x009896800000895d */ /* 0x002fea0003900000 */
[----:B------:R-:W1:Y:S02]  /*112b0*/  @!P0 SYNCS.PHASECHK.TRANS64 P0, [R0+URZ+0x80], R11 ;  /* 0x0000800b000085a7 */ /* 0x000e6400080010ff */
[----:B-1----:R-:W-:Y:S05]  /*112c0*/  @!P0 BRA `(.L_x_29) ;  /* 0xfffffffc00f08947 */ /* 0x002fea000383ffff */
[----:B------:R-:W-:Y:S05]  /*112d0*/  BRA `(.L_x_160) ;  /* 0xffffff6c00a07947 */ /* 0x000fea000383ffff */
.L_x_33:
[----:B-1----:R1:W2:Y:S02]  /*112e0*/  SYNCS.PHASECHK.TRANS64.TRYWAIT P0, [R3+URZ], R0 ;  /* 0x00000000030075a7 */ /* 0x0022a400080011ff */
[----:B--2---:R-:W-:Y:S05]  /*112f0*/  @!P0 NANOSLEEP.SYNCS 0x989680 ;  /* 0x009896800000895d */ /* 0x004fea0003900000 */
[----:B------:R-:W2:Y:S02]  /*11300*/  @!P0 SYNCS.PHASECHK.TRANS64 P0, [R3+URZ], R0 ;  /* 0x00000000030085a7 */ /* 0x000ea400080010ff */
[----:B--2---:R-:W-:Y:S05]  /*11310*/  @!P0 BRA `(.L_x_33) ;  /* 0xfffffffc00f08947 */ /* 0x004fea000383ffff */
[----:B------:R-:W-:Y:S05]  /*11320*/  BRA `(.L_x_161) ;  /* 0xffffff7400147947 */ /* 0x000fea000383ffff */
.L_x_34:
[----:B-1----:R1:W2:Y:S02]  /*11330*/  SYNCS.PHASECHK.TRANS64.TRYWAIT P0, [R4+URZ], R7 ;  /* 0x00000007040075a7 */ /* 0x0022a400080011ff */
[----:B--2---:R-:W-:Y:S05]  /*11340*/  @!P0 NANOSLEEP.SYNCS 0x989680 ;  /* 0x009896800000895d */ /* 0x004fea0003900000 */
[----:B------:R-:W2:Y:S02]  /*11350*/  @!P0 SYNCS.PHASECHK.TRANS64 P0, [R4+URZ], R7 ;  /* 0x00000007040085a7 */ /* 0x000ea400080010ff */
[----:B--2---:R-:W-:Y:S05]  /*11360*/  @!P0 BRA `(.L_x_34) ;  /* 0xfffffffc00f08947 */ /* 0x004fea000383ffff */
[----:B------:R-:W-:Y:S05]  /*11370*/  BRA `(.L_x_162) ;  /* 0xffffff74001c7947 */ /* 0x000fea000383ffff */
.L_x_37:
[----:B------:R-:W-:-:S07]  /*11380*/  MOV R4, UR45 ;  /* 0x0000002d00047c02 */ /* 0x000fce0008000f00 */
.L_x_163:
[----:B-1----:R1:W2:Y:S02]  /*11390*/  SYNCS.PHASECHK.TRANS64.TRYWAIT P1, [R4+URZ+0x88], R7 ;  /* 0x00008807040075a7 */ /* 0x0022a400080211ff */
[----:B--2---:R-:W-:Y:S05]  /*113a0*/  @!P1 NANOSLEEP.SYNCS 0x989680 ;  /* 0x009896800000995d */ /* 0x004fea0003900000 */
[----:B------:R-:W2:Y:S02]  /*113b0*/  @!P1 SYNCS.PHASECHK.TRANS64 P1, [R4+URZ+0x88], R7 ;  /* 0x00008807040095a7 */ /* 0x000ea400080210ff */
[----:B--2---:R-:W-:Y:S05]  /*113c0*/  @!P1 BRA `(.L_x_163) ;  /* 0xfffffffc00f09947 */ /* 0x004fea000383ffff */
[----:B------:R-:W-:Y:S05]  /*113d0*/  BRA `(.L_x_164) ;  /* 0xffffff7400687947 */ /* 0x000fea000383ffff */
.L_x_38:
[----:B-1----:R-:W-:-:S07]  /*113e0*/  MOV R4, UR45 ;  /* 0x0000002d00047c02 */ /* 0x002fce0008000f00 */
.L_x_165:
[----:B-1----:R1:W2:Y:S02]  /*113f0*/  SYNCS.PHASECHK.TRANS64.TRYWAIT P1, [R4+URZ+0x80], R5 ;  /* 0x00008005040075a7 */ /* 0x0022a400080211ff */
[----:B--2---:R-:W-:Y:S05]  /*11400*/  @!P1 NANOSLEEP.SYNCS 0x989680 ;  /* 0x009896800000995d */ /* 0x004fea0003900000 */
[----:B------:R-:W2:Y:S02]  /*11410*/  @!P1 SYNCS.PHASECHK.TRANS64 P1, [R4+URZ+0x80], R5 ;  /* 0x00008005040095a7 */ /* 0x000ea400080210ff */
[----:B--2---:R-:W-:Y:S05]  /*11420*/  @!P1 BRA `(.L_x_165) ;  /* 0xfffffffc00f09947 */ /* 0x004fea000383ffff */
[----:B------:R-:W-:Y:S05]  /*11430*/  BRA `(.L_x_166) ;  /* 0xffffff7400707947 */ /* 0x000fea000383ffff */
.L_x_46:
[----:B------:R-:W-:-:S07]  /*11440*/  MOV R0, UR6 ;  /* 0x0000000600007c02 */ /* 0x000fce0008000f00 */
.L_x_167:
[----:B-1----:R1:W2:Y:S02]  /*11450*/  SYNCS.PHASECHK.TRANS64.TRYWAIT P0, [R0+URZ+0x80], R5 ;  /* 0x00008005000075a7 */ /* 0x0022a400080011ff */
[----:B--2---:R-:W-:Y:S05]  /*11460*/  @!P0 NANOSLEEP.SYNCS 0x989680 ;  /* 0x009896800000895d */ /* 0x004fea0003900000 */
[----:B------:R-:W2:Y:S02]  /*11470*/  @!P0 SYNCS.PHASECHK.TRANS64 P0, [R0+URZ+0x80], R5 ;  /* 0x00008005000085a7 */ /* 0x000ea400080010ff */
[----:B--2---:R-:W-:Y:S05]  /*11480*/  @!P0 BRA `(.L_x_167) ;  /* 0xfffffffc00f08947 */ /* 0x004fea000383ffff */
[----:B------:R-:W-:Y:S05]  /*11490*/  BRA `(.L_x_168) ;  /* 0xffffff7c00147947 */ /* 0x000fea000383ffff */
.L_x_47:
[----:B------:R-:W-:-:S07]  /*114a0*/  MOV R5, UR8 ;  /* 0x0000000800057c02 */ /* 0x000fce0008000f00 */
.L_x_169:
[----:B-1----:R1:W2:Y:S02]  /*114b0*/  SYNCS.PHASECHK.TRANS64.TRYWAIT P0, [R5+URZ+0xa0], R0 ;  /* 0x0000a000050075a7 */ /* 0x0022a400080011ff */
[----:B--2---:R-:W-:Y:S05]  /*114c0*/  @!P0 NANOSLEEP.SYNCS 0x989680 ;  /* 0x009896800000895d */ /* 0x004fea0003900000 */
[----:B------:R-:W2:Y:S02]  /*114d0*/  @!P0 SYNCS.PHASECHK.TRANS64 P0, [R5+URZ+0xa0], R0 ;  /* 0x0000a000050085a7 */ /* 0x000ea400080010ff */
[----:B--2---:R-:W-:Y:S05]  /*114e0*/  @!P0 BRA `(.L_x_169) ;  /* 0xfffffffc00f08947 */ /* 0x004fea000383ffff */
[----:B------:R-:W-:Y:S05]  /*114f0*/  BRA `(.L_x_170) ;  /* 0xffffff7c00307947 */ /* 0x000fea000383ffff */
.L_x_50:
[----:B-1----:R-:W-:Y:S07]  /*11500*/  MOV R0, UR7 ;  /* 0x0000000700007c02 */ /* 0x002fee0008000f00 */
.L_x_171:
[----:B-1----:R1:W2:Y:S02]  /*11510*/  SYNCS.PHASECHK.TRANS64.TRYWAIT P0, [R0+URZ], R5 ;  /* 0x00000005000075a7 */ /* 0x0022a400080011ff */
[----:B--2---:R-:W-:Y:S05]  /*11520*/  @!P0 NANOSLEEP.SYNCS 0x989680 ;  /* 0x009896800000895d */ /* 0x004fea0003900000 */
[----:B------:R-:W2:Y:S02]  /*11530*/  @!P0 SYNCS.PHASECHK.TRANS64 P0, [R0+URZ], R5 ;  /* 0x00000005000085a7 */ /* 0x000ea400080010ff */
[----:B--2---:R-:W-:Y:S05]  /*11540*/  @!P0 BRA `(.L_x_171) ;  /* 0xfffffffc00f08947 */ /* 0x004fea000383ffff */
[----:B------:R-:W-:Y:S05]  /*11550*/  BRA `(.L_x_49) ;  /* 0xffffff7c00547947 */ /* 0x000fea000383ffff */
.L_x_53:
[----:B------:R-:W-:-:S07]  /*11560*/  MOV R0, UR5 ;  /* 0x0000000500007c02 */ /* 0x000fce0008000f00 */
.L_x_172:
[----:B-1----:R1:W3:Y:S02]  /*11570*/  SYNCS.PHASECHK.TRANS64.TRYWAIT P0, [R0+URZ], R3 ;  /* 0x00000003000075a7 */ /* 0x0022e400080011ff */
[----:B---3--:R-:W-:Y:S05]  /*11580*/  @!P0 NANOSLEEP.SYNCS 0x989680 ;  /* 0x009896800000895d */ /* 0x008fea0003900000 */
[----:B------:R-:W3:Y:S02]  /*11590*/  @!P0 SYNCS.PHASECHK.TRANS64 P0, [R0+URZ], R3 ;  /* 0x00000003000085a7 */ /* 0x000ee400080010ff */
[----:B---3--:R-:W-:Y:S05]  /*115a0*/  @!P0 BRA `(.L_x_172) ;  /* 0xfffffffc00f08947 */ /* 0x008fea000383ffff */
[----:B------:R-:W-:Y:S05]  /*115b0*/  BRA `(.L_x_173) ;  /* 0xffffff8000a47947 */ /* 0x000fea000383ffff */
.L_x_54:
[----:B------:R-:W-:-:S07]  /*115c0*/  MOV R0, UR7 ;  /* 0x0000000700007c02 */ /* 0x000fce0008000f00 */
.L_x_174:
[----:B-1----:R1:W3:Y:S02]  /*115d0*/  SYNCS.PHASECHK.TRANS64.TRYWAIT P0, [R0+URZ], R3 ;  /* 0x00000003000075a7 */ /* 0x0022e400080011ff */
[----:B---3--:R-:W-:Y:S05]  /*115e0*/  @!P0 NANOSLEEP.SYNCS 0x989680 ;  /* 0x009896800000895d */ /* 0x008fea0003900000 */
[----:B------:R-:W3:Y:S02]  /*115f0*/  @!P0 SYNCS.PHASECHK.TRANS64 P0, [R0+URZ], R3 ;  /* 0x00000003000085a7 */ /* 0x000ee400080010ff */
[----:B---3--:R-:W-:Y:S05]  /*11600*/  @!P0 BRA `(.L_x_174) ;  /* 0xfffffffc00f08947 */ /* 0x008fea000383ffff */
[----:B------:R-:W-:Y:S05]  /*11610*/  BRA `(.L_x_175) ;  /* 0xffffff8000b07947 */ /* 0x000fea000383ffff */
.L_x_59:
[----:B------:R-:W-:Y:S07]  /*11620*/  MOV R0, UR22 ;  /* 0x0000001600007c02 */ /* 0x000fee0008000f00 */
.L_x_176:
[----:B--2---:R2:W3:Y:S02]  /*11630*/  SYNCS.PHASECHK.TRANS64.TRYWAIT P0, [R0+URZ+0x80], R3 ;  /* 0x00008003000075a7 */ /* 0x0044e400080011ff */
[----:B---3--:R-:W-:Y:S05]  /*11640*/  @!P0 NANOSLEEP.SYNCS 0x989680 ;  /* 0x009896800000895d */ /* 0x008fea0003900000 */
[----:B------:R-:W3:Y:S02]  /*11650*/  @!P0 SYNCS.PHASECHK.TRANS64 P0, [R0+URZ+0x80], R3 ;  /* 0x00008003000085a7 */ /* 0x000ee400080010ff */
[----:B---3--:R-:W-:Y:S05]  /*11660*/  @!P0 BRA `(.L_x_176) ;  /* 0xfffffffc00f08947 */ /* 0x008fea000383ffff */
[----:B------:R-:W-:Y:S05]  /*11670*/  BRA `(.L_x_177) ;  /* 0xffffff8400dc7947 */ /* 0x000fea000383ffff */
.L_x_62:
[----:B------:R-:W-:Y:S07]  /*11680*/  MOV R0, UR22 ;  /* 0x0000001600007c02 */ /* 0x000fee0008000f00 */
.L_x_178:
[----:B--2---:R2:W3:Y:S02]  /*11690*/  SYNCS.PHASECHK.TRANS64.TRYWAIT P0, [R0+URZ+0x78], R3 ;  /* 0x00007803000075a7 */ /* 0x0044e400080011ff */
[----:B---3--:R-:W-:Y:S05]  /*116a0*/  @!P0 NANOSLEEP.SYNCS 0x989680 ;  /* 0x009896800000895d */ /* 0x008fea0003900000 */
[----:B------:R-:W3:Y:S02]  /*116b0*/  @!P0 SYNCS.PHASECHK.TRANS64 P0, [R0+URZ+0x78], R3 ;  /* 0x00007803000085a7 */ /* 0x000ee400080010ff */
[----:B---3--:R-:W-:Y:S05]  /*116c0*/  @!P0 BRA `(.L_x_178) ;  /* 0xfffffffc00f08947 */ /* 0x008fea000383ffff */
[----:B------:R-:W-:Y:S05]  /*116d0*/  BRA `(.L_x_61) ;  /* 0xffffff8800b47947 */ /* 0x000fea000383ffff */
.L_x_65:
[----:B------:R-:W-:Y:S07]  /*116e0*/  MOV R3, UR22 ;  /* 0x0000001600037c02 */ /* 0x000fee0008000f00 */
.L_x_179:
[----:B-1----:R1:W2:Y:S02]  /*116f0*/  SYNCS.PHASECHK.TRANS64.TRYWAIT P0, [R3+URZ+0x50], R12 ;  /* 0x0000500c030075a7 */ /* 0x0022a400080011ff */
[----:B--2---:R-:W-:Y:S05]  /*11700*/  @!P0 NANOSLEEP.SYNCS 0x989680 ;  /* 0x009896800000895d */ /* 0x004fea0003900000 */
[----:B------:R-:W2:Y:S02]  /*11710*/  @!P0 SYNCS.PHASECHK.TRANS64 P0, [R3+URZ+0x50], R12 ;  /* 0x0000500c030085a7 */ /* 0x000ea400080010ff */
[----:B--2---:R-:W-:Y:S05]  /*11720*/  @!P0 BRA `(.L_x_179) ;  /* 0xfffffffc00f08947 */ /* 0x004fea000383ffff */
[----:B------:R-:W-:Y:S05]  /*11730*/  BRA `(.L_x_180) ;  /* 0xffffff8c00707947 */ /* 0x000fea000383ffff */
.L_x_66:
[----:B-1----:R-:W-:Y:S07]  /*11740*/  MOV R3, UR22 ;  /* 0x0000001600037c02 */ /* 0x002fee0008000f00 */
.L_x_181:
[----:B-1----:R1:W2:Y:S02]  /*11750*/  SYNCS.PHASECHK.TRANS64.TRYWAIT P0, [R3+URZ+0x58], R12 ;  /* 0x0000580c030075a7 */ /* 0x0022a400080011ff */
[----:B--2---:R-:W-:Y:S05]  /*11760*/  @!P0 NANOSLEEP.SYNCS 0x989680 ;  /* 0x009896800000895d */ /* 0x004fea0003900000 */
[----:B------:R-:W2:Y:S02]  /*11770*/  @!P0 SYNCS.PHASECHK.TRANS64 P0, [R3+URZ+0x58], R12 ;  /* 0x0000580c030085a7 */ /* 0x000ea400080010ff */
[----:B--2---:R-:W-:Y:S05]  /*11780*/  @!P0 BRA `(.L_x_181) ;  /* 0xfffffffc00f08947 */ /* 0x004fea000383ffff */
[----:B------:R-:W-:Y:S05]  /*11790*/  BRA `(.L_x_182) ;  /* 0xffffff8c00a87947 */ /* 0x000fea000383ffff */
.L_x_67:
[----:B-1----:R-:W-:Y:S07]  /*117a0*/  MOV R3, UR22 ;  /* 0x0000001600037c02 */ /* 0x002fee0008000f00 */
.L_x_183:
[----:B-1----:R1:W2:Y:S02]  /*117b0*/  SYNCS.PHASECHK.TRANS64.TRYWAIT P0, [R3+URZ+0x60], R12 ;  /* 0x0000600c030075a7 */ /* 0x0022a400080011ff */
[----:B--2---:R-:W-:Y:S05]  /*117c0*/  @!P0 NANOSLEEP.SYNCS 0x989680 ;  /* 0x009896800000895d */ /* 0x004fea0003900000 */
[----:B------:R-:W2:Y:S02]  /*117d0*/  @!P0 SYNCS.PHASECHK.TRANS64 P0, [R3+URZ+0x60], R12 ;  /* 0x0000600c030085a7 */ /* 0x000ea400080010ff */
[----:B--2---:R-:W-:Y:S05]  /*117e0*/  @!P0 BRA `(.L_x_183) ;  /* 0xfffffffc00f08947 */ /* 0x004fea000383ffff */
[----:B------:R-:W-:Y:S05]  /*117f0*/  BRA `(.L_x_184) ;  /* 0xffffff8c00f07947 */ /* 0x000fea000383ffff */
.L_x_68:
[----:B-1----:R-:W-:Y:S07]  /*11800*/  MOV R3, UR22 ;  /* 0x0000001600037c02 */ /* 0x002fee0008000f00 */
.L_x_185:
[----:B-1----:R1:W2:Y:S02]  /*11810*/  SYNCS.PHASECHK.TRANS64.TRYWAIT P0, [R3+URZ+0x68], R12 ;  /* 0x0000680c030075a7 */ /* 0x0022a400080011ff */
[----:B--2---:R-:W-:Y:S05]  /*11820*/  @!P0 NANOSLEEP.SYNCS 0x989680 ;  /* 0x009896800000895d */ /* 0x004fea0003900000 */
[----:B------:R-:W2:Y:S02]  /*11830*/  @!P0 SYNCS.PHASECHK.TRANS64 P0, [R3+URZ+0x68], R12 ;  /* 0x0000680c030085a7 */ /* 0x000ea400080010ff */
[----:B--2---:R-:W-:Y:S05]  /*11840*/  @!P0 BRA `(.L_x_185) ;  /* 0xfffffffc00f08947 */ /* 0x004fea000383ffff */
[----:B------:R-:W-:Y:S05]  /*11850*/  BRA `(.L_x_186) ;  /* 0xffffff9000387947 */ /* 0x000fea000383ffff */
.L_x_69:
[----:B-1----:R-:W-:Y:S07]  /*11860*/  MOV R3, UR22 ;  /* 0x0000001600037c02 */ /* 0x002fee0008000f00 */
.L_x_187:
[----:B-1----:R1:W2:Y:S02]  /*11870*/  SYNCS.PHASECHK.TRANS64.TRYWAIT P0, [R3+URZ+0x50], R16 ;  /* 0x00005010030075a7 */ /* 0x0022a400080011ff */
[----:B--2---:R-:W-:Y:S05]  /*11880*/  @!P0 NANOSLEEP.SYNCS 0x989680 ;  /* 0x009896800000895d */ /* 0x004fea0003900000 */
[----:B------:R-:W2:Y:S02]  /*11890*/  @!P0 SYNCS.PHASECHK.TRANS64 P0, [R3+URZ+0x50], R16 ;  /* 0x00005010030085a7 */ /* 0x000ea400080010ff */
[----:B--2---:R-:W-:Y:S05]  /*118a0*/  @!P0 BRA `(.L_x_187) ;  /* 0xfffffffc00f08947 */ /* 0x004fea000383ffff */
[----:B------:R-:W-:Y:S05]  /*118b0*/  BRA `(.L_x_188) ;  /* 0xffffff9000847947 */ /* 0x000fea000383ffff */
.L_x_70:
[----:B-1----:R-:W-:Y:S07]  /*118c0*/  MOV R3, UR22 ;  /* 0x0000001600037c02 */ /* 0x002fee0008000f00 */
.L_x_189:
[----:B-1----:R1:W2:Y:S02]  /*118d0*/  SYNCS.PHASECHK.TRANS64.TRYWAIT P0, [R3+URZ+0x58], R16 ;  /* 0x00005810030075a7 */ /* 0x0022a400080011ff */
[----:B--2---:R-:W-:Y:S05]  /*118e0*/  @!P0 NANOSLEEP.SYNCS 0x989680 ;  /* 0x009896800000895d */ /* 0x004fea0003900000 */
[----:B------:R-:W2:Y:S02]  /*118f0*/  @!P0 SYNCS.PHASECHK.TRANS64 P0, [R3+URZ+0x58], R16 ;  /* 0x00005810030085a7 */ /* 0x000ea400080010ff */
[----:B--2---:R-:W-:Y:S05]  /*11900*/  @!P0 BRA `(.L_x_189) ;  /* 0xfffffffc00f08947 */ /* 0x004fea000383ffff */
[----:B------:R-:W-:Y:S05]  /*11910*/  BRA `(.L_x_190) ;  /* 0xffffff9000d07947 */ /* 0x000fea000383ffff */
.L_x_71:
[----:B-1----:R-:W-:Y:S07]  /*11920*/  MOV R3, UR22 ;  /* 0x0000001600037c02 */ /* 0x002fee0008000f00 */
.L_x_191:
[----:B-1----:R1:W2:Y:S02]  /*11930*/  SYNCS.PHASECHK.TRANS64.TRYWAIT P0, [R3+URZ+0x60], R16 ;  /* 0x00006010030075a7 */ /* 0x0022a400080011ff */
[----:B--2---:R-:W-:Y:S05]  /*11940*/  @!P0 NANOSLEEP.SYNCS 0x989680 ;  /* 0x009896800000895d */ /* 0x004fea0003900000 */
[----:B------:R-:W2:Y:S02]  /*11950*/  @!P0 SYNCS.PHASECHK.TRANS64 P0, [R3+URZ+0x60], R16 ;  /* 0x00006010030085a7 */ /* 0x000ea400080010ff */
[----:B--2---:R-:W-:Y:S05]  /*11960*/  @!P0 BRA `(.L_x_191) ;  /* 0xfffffffc00f08947 */ /* 0x004fea000383ffff */
[----:B------:R-:W-:Y:S05]  /*11970*/  BRA `(.L_x_192) ;  /* 0xffffff94001c7947 */ /* 0x000fea000383ffff */
.L_x_72:
[----:B------:R-:W-:Y:S07]  /*11980*/  MOV R3, UR22 ;  /* 0x0000001600037c02 */ /* 0x000fee0008000f00 */
.L_x_193:
[----:B-1----:R1:W2:Y:S02]  /*11990*/  SYNCS.PHASECHK.TRANS64.TRYWAIT P0, [R3+URZ+0x68], R16 ;  /* 0x00006810030075a7 */ /* 0x0022a400080011ff */
[----:B--2---:R-:W-:Y:S05]  /*119a0*/  @!P0 NANOSLEEP.SYNCS 0x989680 ;  /* 0x009896800000895d */ /* 0x004fea0003900000 */
[----:B------:R-:W2:Y:S02]  /*119b0*/  @!P0 SYNCS.PHASECHK.TRANS64 P0, [R3+URZ+0x68], R16 ;  /* 0x00006810030085a7 */ /* 0x000ea400080010ff */
[----:B--2---:R-:W-:Y:S05]  /*119c0*/  @!P0 BRA `(.L_x_193) ;  /* 0xfffffffc00f08947 */ /* 0x004fea000383ffff */
[----:B------:R-:W-:Y:S05]  /*119d0*/  BRA `(.L_x_194) ;  /* 0xffffff9400a47947 */ /* 0x000fea000383ffff */
.L_x_74:
[----:B------:R-:W-:-:S07]  /*119e0*/  MOV R3, UR22 ;  /* 0x0000001600037c02 */ /* 0x000fce0008000f00 */
.L_x_195:
[----:B-1----:R1:W3:Y:S02]  /*119f0*/  SYNCS.PHASECHK.TRANS64.TRYWAIT P0, [R3+URZ+0x50], R12 ;  /* 0x0000500c030075a7 */ /* 0x0022e400080011ff */
[----:B---3--:R-:W-:Y:S05]  /*11a00*/  @!P0 NANOSLEEP.SYNCS 0x989680 ;  /* 0x009896800000895d */ /* 0x008fea0003900000 */
[----:B------:R-:W3:Y:S02]  /*11a10*/  @!P0 SYNCS.PHASECHK.TRANS64 P0, [R3+URZ+0x50], R12 ;  /* 0x0000500c030085a7 */ /* 0x000ee400080010ff */
[----:B---3--:R-:W-:Y:S05]  /*11a20*/  @!P0 BRA `(.L_x_195) ;  /* 0xfffffffc00f08947 */ /* 0x008fea000383ffff */
[----:B------:R-:W-:Y:S05]  /*11a30*/  BRA `(.L_x_196) ;  /* 0xffffff9800007947 */ /* 0x000fea000383ffff */
.L_x_75:
[----:B-1----:R-:W-:-:S07]  /*11a40*/  MOV R3, UR22 ;  /* 0x0000001600037c02 */ /* 0x002fce0008000f00 */
.L_x_197:
[----:B-1----:R1:W3:Y:S02]  /*11a50*/  SYNCS.PHASECHK.TRANS64.TRYWAIT P0, [R3+URZ+0x58], R12 ;  /* 0x0000580c030075a7 */ /* 0x0022e400080011ff */
[----:B---3--:R-:W-:Y:S05]  /*11a60*/  @!P0 NANOSLEEP.SYNCS 0x989680 ;  /* 0x009896800000895d */ /* 0x008fea0003900000 */
[----:B------:R-:W3:Y:S02]  /*11a70*/  @!P0 SYNCS.PHASECHK.TRANS64 P0, [R3+URZ+0x58], R12 ;  /* 0x0000580c030085a7 */ /* 0x000ee400080010ff */
[----:B---3--:R-:W-:Y:S05]  /*11a80*/  @!P0 BRA `(.L_x_197) ;  /* 0xfffffffc00f08947 */ /* 0x008fea000383ffff */
[----:B------:R-:W-:Y:S05]  /*11a90*/  BRA `(.L_x_198) ;  /* 0xffffff9400f07947 */ /* 0x000fea000383ffff */
.L_x_76:
[----:B-1----:R-:W-:-:S07]  /*11aa0*/  MOV R3, UR22 ;  /* 0x0000001600037c02 */ /* 0x002fce0008000f00 */
.L_x_199:
[----:B-1----:R1:W3:Y:S02]  /*11ab0*/  SYNCS.PHASECHK.TRANS64.TRYWAIT P0, [R3+URZ+0x60], R12 ;  /* 0x0000600c030075a7 */ /* 0x0022e400080011ff */
[----:B---3--:R-:W-:Y:S05]  /*11ac0*/  @!P0 NANOSLEEP.SYNCS 0x989680 ;  /* 0x009896800000895d */ /* 0x008fea0003900000 */
[----:B------:R-:W3:Y:S02]  /*11ad0*/  @!P0 SYNCS.PHASECHK.TRANS64 P0, [R3+URZ+0x60], R12 ;  /* 0x0000600c030085a7 */ /* 0x000ee400080010ff */
[----:B---3--:R-:W-:Y:S05]  /*11ae0*/  @!P0 BRA `(.L_x_199) ;  /* 0xfffffffc00f08947 */ /* 0x008fea000383ffff */
[----:B------:R-:W-:Y:S05]  /*11af0*/  BRA `(.L_x_200) ;  /* 0xffffff9400e47947 */ /* 0x000fea000383ffff */
.L_x_78:
[----:B------:R-:W-:Y:S07]  /*11b00*/  MOV R0, UR50 ;  /* 0x0000003200007c02 */ /* 0x000fee0008000f00 */
.L_x_201:
[----:B--2---:R2:W4:Y:S02]  /*11b10*/  SYNCS.PHASECHK.TRANS64.TRYWAIT P0, [R0+URZ+0x80], R3 ;  /* 0x00008003000075a7 */ /* 0x00452400080011ff */
[----:B----4-:R-:W-:Y:S05]  /*11b20*/  @!P0 NANOSLEEP.SYNCS 0x989680 ;  /* 0x009896800000895d */ /* 0x010fea0003900000 */
[----:B------:R-:W4:Y:S02]  /*11b30*/  @!P0 SYNCS.PHASECHK.TRANS64 P0, [R0+URZ+0x80], R3 ;  /* 0x00008003000085a7 */ /* 0x000f2400080010ff */
[----:B----4-:R-:W-:Y:S05]  /*11b40*/  @!P0 BRA `(.L_x_201) ;  /* 0xfffffffc00f08947 */ /* 0x010fea000383ffff */
[----:B------:R-:W-:Y:S05]  /*11b50*/  BRA `(.L_x_202) ;  /* 0xffffff9800ac7947 */ /* 0x000fea000383ffff */
.L_x_89:
[----:B-1----:R-:W-:Y:S04]  /*11b60*/  MOV R2, UR50 ;  /* 0x0000003200027c02 */ /* 0x002fe80008000f00 */
[----:B------:R1:W3:Y:S03]  /*11b70*/  SYNCS.PHASECHK.TRANS64.TRYWAIT P1, [R2+URZ+0x30], R3 ;  /* 0x00003003020075a7 */ /* 0x0002e600080211ff */
[----:B---3--:R-:W-:Y:S05]  /*11b80*/  @!P1 NANOSLEEP.SYNCS 0x989680 ;  /* 0x009896800000995d */ /* 0x008fea0003900000 */
[----:B------:R-:W3:Y:S02]  /*11b90*/  @!P1 SYNCS.PHASECHK.TRANS64 P1, [R2+URZ+0x30], R3 ;  /* 0x00003003020095a7 */ /* 0x000ee400080210ff */
[----:B---3--:R-:W-:Y:S05]  /*11ba0*/  @!P1 BRA `(.L_x_89) ;  /* 0xfffffffc00ec9947 */ /* 0x008fea000383ffff */
[----:B------:R-:W-:Y:S05]  /*11bb0*/  BRA `(.L_x_88) ;  /* 0xffffffa400e87947 */ /* 0x000fea000383ffff */
.L_x_91:
[----:B-1----:R1:W4:Y:S02]  /*11bc0*/  SYNCS.PHASECHK.TRANS64.TRYWAIT P0, [R99+URZ+0x90], R0 ;  /* 0x00009000630075a7 */ /* 0x00232400080011ff */
[----:B----4-:R-:W-:Y:S05]  /*11bd0*/  @!P0 NANOSLEEP.SYNCS 0x989680 ;  /* 0x009896800000895d */ /* 0x010fea0003900000 */
[----:B------:R-:W4:Y:S02]  /*11be0*/  @!P0 SYNCS.PHASECHK.TRANS64 P0, [R99+URZ+0x90], R0 ;  /* 0x00009000630085a7 */ /* 0x000f2400080010ff */
[----:B----4-:R-:W-:Y:S05]  /*11bf0*/  @!P0 BRA `(.L_x_91) ;  /* 0xfffffffc00f08947 */ /* 0x010fea000383ffff */
[----:B------:R-:W-:Y:S05]  /*11c00*/  BRA `(.L_x_90) ;  /* 0xffffffa800107947 */ /* 0x000fea000383ffff */
.L_x_100:
[----:B-1----:R1:W2:Y:S02]  /*11c10*/  SYNCS.PHASECHK.TRANS64.TRYWAIT P0, [R3+URZ+0x30], R0 ;  /* 0x00003000030075a7 */ /* 0x0022a400080011ff */
[----:B--2---:R-:W-:Y:S05]  /*11c20*/  @!P0 NANOSLEEP.SYNCS 0x989680 ;  /* 0x009896800000895d */ /* 0x004fea0003900000 */
[----:B------:R-:W2:Y:S02]  /*11c30*/  @!P0 SYNCS.PHASECHK.TRANS64 P0, [R3+URZ+0x30], R0 ;  /* 0x00003000030085a7 */ /* 0x000ea400080010ff */
[----:B--2---:R-:W-:Y:S05]  /*11c40*/  @!P0 BRA `(.L_x_100) ;  /* 0xfffffffc00f08947 */ /* 0x004fea000383ffff */
[----:B------:R-:W-:Y:S05]  /*11c50*/  BRA `(.L_x_99) ;  /* 0xffffffb000347947 */ /* 0x000fea000383ffff */
.L_x_108:
[----:B-1----:R1:W4:Y:S02]  /*11c60*/  SYNCS.PHASECHK.TRANS64.TRYWAIT P0, [R50+URZ+0x30], R5 ;  /* 0x00003005320075a7 */ /* 0x00232400080011ff */
[----:B----4-:R-:W-:Y:S05]  /*11c70*/  @!P0 NANOSLEEP.SYNCS 0x989680 ;  /* 0x009896800000895d */ /* 0x010fea0003900000 */
[----:B------:R-:W4:Y:S02]  /*11c80*/  @!P0 SYNCS.PHASECHK.TRANS64 P0, [R50+URZ+0x30], R5 ;  /* 0x00003005320085a7 */ /* 0x000f2400080010ff */
[----:B----4-:R-:W-:Y:S05]  /*11c90*/  @!P0 BRA `(.L_x_108) ;  /* 0xfffffffc00f08947 */ /* 0x010fea000383ffff */
[----:B------:R-:W-:Y:S05]  /*11ca0*/  BRA `(.L_x_107) ;  /* 0xffffffb800787947 */ /* 0x000fea000383ffff */
.L_x_116:
[----:B-1----:R1:W4:Y:S02]  /*11cb0*/  SYNCS.PHASECHK.TRANS64.TRYWAIT P0, [R105+URZ+0x30], R6 ;  /* 0x00003006690075a7 */ /* 0x00232400080011ff */
[----:B----4-:R-:W-:Y:S05]  /*11cc0*/  @!P0 NANOSLEEP.SYNCS 0x989680 ;  /* 0x009896800000895d */ /* 0x010fea0003900000 */
[----:B------:R-:W4:Y:S02]  /*11cd0*/  @!P0 SYNCS.PHASECHK.TRANS64 P0, [R105+URZ+0x30], R6 ;  /* 0x00003006690085a7 */ /* 0x000f2400080010ff */
[----:B----4-:R-:W-:Y:S05]  /*11ce0*/  @!P0 BRA `(.L_x_116) ;  /* 0xfffffffc00f08947 */ /* 0x010fea000383ffff */
[----:B------:R-:W-:Y:S05]  /*11cf0*/  BRA `(.L_x_115) ;  /* 0xffffffc000bc7947 */ /* 0x000fea000383ffff */
.L_x_124:
[----:B-1----:R1:W4:Y:S02]  /*11d00*/  SYNCS.PHASECHK.TRANS64.TRYWAIT P0, [R106+URZ+0x30], R5 ;  /* 0x000030056a0075a7 */ /* 0x00232400080011ff */
[----:B----4-:R-:W-:Y:S05]  /*11d10*/  @!P0 NANOSLEEP.SYNCS 0x989680 ;  /* 0x009896800000895d */ /* 0x010fea0003900000 */
[----:B------:R-:W4:Y:S02]  /*11d20*/  @!P0 SYNCS.PHASECHK.TRANS64 P0, [R106+URZ+0x30], R5 ;  /* 0x000030056a0085a7 */ /* 0x000f2400080010ff */
[----:B----4-:R-:W-:Y:S05]  /*11d30*/  @!P0 BRA `(.L_x_124) ;  /* 0xfffffffc00f08947 */ /* 0x010fea000383ffff */
[----:B------:R-:W-:Y:S05]  /*11d40*/  BRA `(.L_x_123) ;  /* 0xffffffcc000c7947 */ /* 0x000fea000383ffff */
.L_x_132:
[----:B-1----:R1:W4:Y:S02]  /*11d50*/  SYNCS.PHASECHK.TRANS64.TRYWAIT P0, [R106+URZ+0x30], R5 ;  /* 0x000030056a0075a7 */ /* 0x00232400080011ff */
[----:B----4-:R-:W-:Y:S05]  /*11d60*/  @!P0 NANOSLEEP.SYNCS 0x989680 ;  /* 0x009896800000895d */ /* 0x010fea0003900000 */
[----:B------:R-:W4:Y:S02]  /*11d70*/  @!P0 SYNCS.PHASECHK.TRANS64 P0, [R106+URZ+0x30], R5 ;  /* 0x000030056a0085a7 */ /* 0x000f2400080010ff */
[----:B----4-:R-:W-:Y:S05]  /*11d80*/  @!P0 BRA `(.L_x_132) ;  /* 0xfffffffc00f08947 */ /* 0x010fea000383ffff */
[----:B------:R-:W-:Y:S05]  /*11d90*/  BRA `(.L_x_131) ;  /* 0xffffffd4006c7947 */ /* 0x000fea000383ffff */
.L_x_140:
[----:B-1----:R1:W4:Y:S02]  /*11da0*/  SYNCS.PHASECHK.TRANS64.TRYWAIT P0, [R106+URZ+0x30], R5 ;  /* 0x000030056a0075a7 */ /* 0x00232400080011ff */
[----:B----4-:R-:W-:Y:S05]  /*11db0*/  @!P0 NANOSLEEP.SYNCS 0x989680 ;  /* 0x009896800000895d */ /* 0x010fea0003900000 */
[----:B------:R-:W4:Y:S02]  /*11dc0*/  @!P0 SYNCS.PHASECHK.TRANS64 P0, [R106+URZ+0x30], R5 ;  /* 0x000030056a0085a7 */ /* 0x000f2400080010ff */
[----:B----4-:R-:W-:Y:S05]  /*11dd0*/  @!P0 BRA `(.L_x_140) ;  /* 0xfffffffc00f08947 */ /* 0x010fea000383ffff */
[----:B------:R-:W-:Y:S05]  /*11de0*/  BRA `(.L_x_139) ;  /* 0xffffffdc00c07947 */ /* 0x000fea000383ffff */
.L_x_148:
[----:B-1----:R1:W4:Y:S02]  /*11df0*/  SYNCS.PHASECHK.TRANS64.TRYWAIT P0, [R105+URZ+0x30], R104 ;  /* 0x00003068690075a7 */ /* 0x00232400080011ff */
[----:B----4-:R-:W-:Y:S05]  /*11e00*/  @!P0 NANOSLEEP.SYNCS 0x989680 ;  /* 0x009896800000895d */ /* 0x010fea0003900000 */
[----:B------:R-:W4:Y:S02]  /*11e10*/  @!P0 SYNCS.PHASECHK.TRANS64 P0, [R105+URZ+0x30], R104 ;  /* 0x00003068690085a7 */ /* 0x000f2400080010ff */
[----:B----4-:R-:W-:Y:S05]  /*11e20*/  @!P0 BRA `(.L_x_148) ;  /* 0xfffffffc00f08947 */ /* 0x010fea000383ffff */
[----:B------:R-:W-:Y:S05]  /*11e30*/  BRA `(.L_x_147) ;  /* 0xffffffe800147947 */ /* 0x000fea000383ffff */
        .weak           $__internal_0_$__cuda_sm10x_tcgen05_guardrail_trap_col_being_dealloced_not_returned_by_alloc
        .type           $__internal_0_$__cuda_sm10x_tcgen05_guardrail_trap_col_being_dealloced_not_returned_by_alloc,@function
        .size           $__internal_0_$__cuda_sm10x_tcgen05_guardrail_trap_col_being_dealloced_not_returned_by_alloc,($__internal_1_$__cuda_sm10x_tcgen05_guardrail_trap_phase_invalid_during_alloc - $__internal_0_$__cuda_sm10x_tcgen05_guardrail_trap_col_being_dealloced_not_returned_by_alloc)
$__internal_0_$__cuda_sm10x_tcgen05_guardrail_trap_col_being_dealloced_not_returned_by_alloc:
[----:B------:R-:W-:Y:S05]  /*11e40*/  BPT.TRAP 0x1 ;  /* 0x000000040000795c */ /* 0x000fea0000300000 */
[----:B------:R-:W-:-:S04]  /*11e50*/  HFMA2 R3, -RZ, RZ, 0, 0 ;  /* 0x00000000ff037431 */ /* 0x000fc800000001ff */
[----:B------:R-:W-:Y:S05]  /*11e60*/  RET.REL.NODEC R2 `(_ZN7cutlass13device_kernelINS_4conv6kernel13ConvUniversalINS1_16ConvProblemShapeILNS1_8OperatorE0ELi2EEENS1_10collective14CollectiveConvINS1_47MainloopSm100TmaUmmaWarpSpecializedImplicitGemmILS5_0ELi3ELi2ELi1ELi2EN4cute5tupleIJNSA_1CILi1EEESD_SD_EEEEENSB_IJNSC_ILi128EEESG_NSB_IJNSC_ILi64EEEEEEEEENS_10tfloat32_tESK_NSA_8TiledMMAINSA_8MMA_AtomIJNSA_17SM100_MMA_TF32_SSISK_SK_fLi128ELi128ELNSA_4UMMA5MajorE0ELSP_0ELNSO_7ScaleInE0ELSQ_0EEEEEENSA_6LayoutISE_NSB_IJNSC_ILi0EEESU_SU_EEEEENSB_IJNSA_10UnderscoreESX_SX_EEEEENS7_6detail27Sm100ImplicitGemmTileTraitsINSA_20SM90_TMA_LOAD_IM2COLENSA_14ComposedLayoutINSA_7SwizzleILi3ELi4ELi3EEENSA_18smem_ptr_flag_bitsILi32EEENST_INSB_IJNSC_ILi8EEENSC_ILi32EEEEEENSB_IJS19_SD_EEEEEEEvEENS11_INSA_13SM90_TMA_LOADES1D_vEEEENS_8epilogue10collective18CollectiveEpilogueINS1I_23Sm100TmaWarpSpecializedILi4ELi2ELi16ELb1ELb0EEEJSJ_NSB_IJNST_ISG_SD_EENST_INSC_ILi16EEESD_EEEEESK_NSB_IJNSB_IJlllEEESD_SU_EEESK_S1S_NS1I_6fusion15FusionCallbacksIS1M_NS1T_17LinearCombinationISK_fSK_fLNS_15FloatRoundStyleE2EEESJ_S1Q_JEEENSA_5SM1004TMEM4LOAD26SM100_TMEM_LOAD_32dp32b16xES12_NS13_INS14_ILi2ELi4ELi3EEES17_NST_INSB_IJS18_S1O_EEENSB_IJS1O_SD_EEEEEEENSA_39AutoVectorizingCopyWithAssumedAlignmentILi128EEENSA_21SM90_TMA_STORE_IM2COLES27_S29_S29_EEEvvEEEEvNT_6ParamsE) ;  /* 0xfffffee002647950 */ /* 0x000fea0003c3ffff */
        .weak           $__internal_1_$__cuda_sm10x_tcgen05_guardrail_trap_phase_invalid_during_alloc
        .type           $__internal_1_$__cuda_sm10x_tcgen05_guardrail_trap_phase_invalid_during_alloc,@function
        .size           $__internal_1_$__cuda_sm10x_tcgen05_guardrail_trap_phase_invalid_during_alloc,($__internal_2_$__cuda_sm10x_tcgen05_guardrail_trap_unallocated_columns_being_dealloced - $__internal_1_$__cuda_sm10x_tcgen05_guardrail_trap_phase_invalid_during_alloc)
$__internal_1_$__cuda_sm10x_tcgen05_guardrail_trap_phase_invalid_during_alloc:
[----:B------:R-:W-:Y:S05]  /*11e70*/  BPT.TRAP 0x1 ;  /* 0x000000040000795c */ /* 0x000fea0000300000 */
[----:B------:R-:W-:-:S04]  /*11e80*/  MOV R3, 0x0 ;  /* 0x0000000000037802 */ /* 0x000fc80000000f00 */
[----:B------:R-:W-:Y:S05]  /*11e90*/  RET.REL.NODEC R2 `(_ZN7cutlass13device_kernelINS_4conv6kernel13ConvUniversalINS1_16ConvProblemShapeILNS1_8OperatorE0ELi2EEENS1_10collective14CollectiveConvINS1_47MainloopSm100TmaUmmaWarpSpecializedImplicitGemmILS5_0ELi3ELi2ELi1ELi2EN4cute5tupleIJNSA_1CILi1EEESD_SD_EEEEENSB_IJNSC_ILi128EEESG_NSB_IJNSC_ILi64EEEEEEEEENS_10tfloat32_tESK_NSA_8TiledMMAINSA_8MMA_AtomIJNSA_17SM100_MMA_TF32_SSISK_SK_fLi128ELi128ELNSA_4UMMA5MajorE0ELSP_0ELNSO_7ScaleInE0ELSQ_0EEEEEENSA_6LayoutISE_NSB_IJNSC_ILi0EEESU_SU_EEEEENSB_IJNSA_10UnderscoreESX_SX_EEEEENS7_6detail27Sm100ImplicitGemmTileTraitsINSA_20SM90_TMA_LOAD_IM2COLENSA_14ComposedLayoutINSA_7SwizzleILi3ELi4ELi3EEENSA_18smem_ptr_flag_bitsILi32EEENST_INSB_IJNSC_ILi8EEENSC_ILi32EEEEEENSB_IJS19_SD_EEEEEEEvEENS11_INSA_13SM90_TMA_LOADES1D_vEEEENS_8epilogue10collective18CollectiveEpilogueINS1I_23Sm100TmaWarpSpecializedILi4ELi2ELi16ELb1ELb0EEEJSJ_NSB_IJNST_ISG_SD_EENST_INSC_ILi16EEESD_EEEEESK_NSB_IJNSB_IJlllEEESD_SU_EEESK_S1S_NS1I_6fusion15FusionCallbacksIS1M_NS1T_17LinearCombinationISK_fSK_fLNS_15FloatRoundStyleE2EEESJ_S1Q_JEEENSA_5SM1004TMEM4LOAD26SM100_TMEM_LOAD_32dp32b16xES12_NS13_INS14_ILi2ELi4ELi3EEES17_NST_INSB_IJS18_S1O_EEENSB_IJS1O_SD_EEEEEEENSA_39AutoVectorizingCopyWithAssumedAlignmentILi128EEENSA_21SM90_TMA_STORE_IM2COLES27_S29_S29_EEEvvEEEEvNT_6ParamsE) ;  /* 0xfffffee002587950 */ /* 0x000fea0003c3ffff */
        .weak           $__internal_2_$__cuda_sm10x_tcgen05_guardrail_trap_unallocated_columns_being_dealloced
        .type           $__internal_2_$__cuda_sm10x_tcgen05_guardrail_trap_unallocated_columns_being_dealloced,@function
        .size           $__internal_2_$__cuda_sm10x_tcgen05_guardrail_trap_unallocated_columns_being_dealloced,(.L_x_204 - $__internal_2_$__cuda_sm10x_tcgen05_guardrail_trap_unallocated_columns_being_dealloced)
$__internal_2_$__cuda_sm10x_tcgen05_guardrail_trap_unallocated_columns_being_dealloced:
[----:B------:R-:W-:Y:S05]  /*11ea0*/  BPT.TRAP 0x1 ;  /* 0x000000040000795c */ /* 0x000fea0000300000 */
[----:B------:R-:W-:-:S04]  /*11eb0*/  HFMA2 R3, -RZ, RZ, 0, 0 ;  /* 0x00000000ff037431 */ /* 0x000fc800000001ff */
[----:B------:R-:W-:Y:S05]  /*11ec0*/  RET.REL.NODEC R2 `(_ZN7cutlass13device_kernelINS_4conv6kernel13ConvUniversalINS1_16ConvProblemShapeILNS1_8OperatorE0ELi2EEENS1_10collective14CollectiveConvINS1_47MainloopSm100TmaUmmaWarpSpecializedImplicitGemmILS5_0ELi3ELi2ELi1ELi2EN4cute5tupleIJNSA_1CILi1EEESD_SD_EEEEENSB_IJNSC_ILi128EEESG_NSB_IJNSC_ILi64EEEEEEEEENS_10tfloat32_tESK_NSA_8TiledMMAINSA_8MMA_AtomIJNSA_17SM100_MMA_TF32_SSISK_SK_fLi128ELi128ELNSA_4UMMA5MajorE0ELSP_0ELNSO_7ScaleInE0ELSQ_0EEEEEENSA_6LayoutISE_NSB_IJNSC_ILi0EEESU_SU_EEEEENSB_IJNSA_10UnderscoreESX_SX_EEEEENS7_6detail27Sm100ImplicitGemmTileTraitsINSA_20SM90_TMA_LOAD_IM2COLENSA_14ComposedLayoutINSA_7SwizzleILi3ELi4ELi3EEENSA_18smem_ptr_flag_bitsILi32EEENST_INSB_IJNSC_ILi8EEENSC_ILi32EEEEEENSB_IJS19_SD_EEEEEEEvEENS11_INSA_13SM90_TMA_LOADES1D_vEEEENS_8epilogue10collective18CollectiveEpilogueINS1I_23Sm100TmaWarpSpecializedILi4ELi2ELi16ELb1ELb0EEEJSJ_NSB_IJNST_ISG_SD_EENST_INSC_ILi16EEESD_EEEEESK_NSB_IJNSB_IJlllEEESD_SU_EEESK_S1S_NS1I_6fusion15FusionCallbacksIS1M_NS1T_17LinearCombinationISK_fSK_fLNS_15FloatRoundStyleE2EEESJ_S1Q_JEEENSA_5SM1004TMEM4LOAD26SM100_TMEM_LOAD_32dp32b16xES12_NS13_INS14_ILi2ELi4ELi3EEES17_NST_INSB_IJS18_S1O_EEENSB_IJS1O_SD_EEEEEEENSA_39AutoVectorizingCopyWithAssumedAlignmentILi128EEENSA_21SM90_TMA_STORE_IM2COLES27_S29_S29_EEEvvEEEEvNT_6ParamsE) ;  /* 0xfffffee0024c7950 */ /* 0x000fea0003c3ffff */
.L_x_203:
[----:B------:R-:W-:-:S00]  /*11ed0*/  BRA `(.L_x_203) ;  /* 0xfffffffc00fc7947 */ /* 0x000fc0000383ffff */
[----:B------:R-:W-:-:S00]  /*11ee0*/  NOP ;  /* 0x0000000000007918 */ /* 0x000fc00000000000 */
        /* <DEDUP_REMOVED lines=9> */
.L_x_204:


//--------------------- .nv.global.init           --------------------------
	.section	.nv.global.init,"aw",@progbits
.nv.global.init:
	.type		$str$29,@object
	.size		$str$29,($str$30 - $str$29)
$str$29:
        /*0000*/ 	.byte	0x28, 0x61, 0x64, 0x64, 0x72, 0x65, 0x73, 0x73, 0x20, 0x26, 0x20, 0x6d, 0x61, 0x73, 0x6b, 0x29
        /*0010*/ 	.byte	0x20, 0x3d, 0x3d, 0x20, 0x30, 0x00
	.type		$str$30,@object
	.size		$str$30,($str$28 - $str$30)
$str$30:
        /*0016*/ 	.byte	0x2f, 0x74, 0x6d, 0x70, 0x2f, 0x63, 0x75, 0x74, 0x6c, 0x61, 0x73, 0x73, 0x5f, 0x73, 0x77, 0x65
        /*0026*/ 	.byte	0x65, 0x70, 0x5f, 0x73, 0x72, 0x63, 0x2f, 0x69, 0x6e, 0x63, 0x6c, 0x75, 0x64, 0x65, 0x2f, 0x63
        /*0036*/ 	.byte	0x75, 0x74, 0x65, 0x2f, 0x70, 0x6f, 0x69, 0x6e, 0x74, 0x65, 0x72, 0x5f, 0x66, 0x6c, 0x61, 0x67
        /*0046*/ 	.byte	0x67, 0x65, 0x64, 0x2e, 0x68, 0x70, 0x70, 0x00
	.type		$str$28,@object
	.size		$str$28,($str$27 - $str$28)
$str$28:
        /*004e*/ 	.byte	0x2f, 0x74, 0x6d, 0x70, 0x2f, 0x63, 0x75, 0x74, 0x6c, 0x61, 0x73, 0x73, 0x5f, 0x73, 0x77, 0x65
        /*005e*/ 	.byte	0x65, 0x70, 0x5f, 0x73, 0x72, 0x63, 0x2f, 0x69, 0x6e, 0x63, 0x6c, 0x75, 0x64, 0x65, 0x2f, 0x63
        /*006e*/ 	.byte	0x75, 0x74, 0x65, 0x2f, 0x61, 0x74, 0x6f, 0x6d, 0x2f, 0x63, 0x6f, 0x70, 0x79, 0x5f, 0x74, 0x72
        /*007e*/ 	.byte	0x61, 0x69, 0x74, 0x73, 0x5f, 0x73, 0x6d, 0x31, 0x30, 0x30, 0x2e, 0x68, 0x70, 0x70, 0x00
	.type		$str$27,@object
	.size		$str$27,(__unnamed_1 - $str$27)
$str$27:
        /*008d*/ 	.byte	0x28, 0x28, 0x75, 0x69, 0x6e, 0x74, 0x33, 0x32, 0x5f, 0x74, 0x28, 0x74, 0x68, 0x72, 0x65, 0x61
        /*009d*/ 	.byte	0x64, 0x49, 0x64, 0x78, 0x2e, 0x78, 0x29, 0x20, 0x2f, 0x20, 0x33, 0x32, 0x29, 0x20, 0x25, 0x20
        /*00ad*/ 	.byte	0x34, 0x29, 0x20, 0x3d, 0x3d, 0x20, 0x28, 0x28, 0x28, 0x74, 0x6d, 0x65, 0x6d, 0x5f, 0x61, 0x64
        /*00bd*/ 	.byte	0x64, 0x72, 0x20, 0x3e, 0x3e, 0x20, 0x31, 0x36, 0x29, 0x20, 0x2f, 0x20, 0x33, 0x32, 0x29, 0x20
        /*00cd*/ 	.byte	0x25, 0x20, 0x34, 0x29, 0x00
	.type		__unnamed_1,@object
	.size		__unnamed_1,(__unnamed_2 - __unnamed_1)
__unnamed_1:
        /*00d2*/ 	.byte	0x61, 0x75, 0x74, 0x6f, 0x20, 0x63, 0x75, 0x74, 0x65, 0x3a, 0x3a, 0x61, 0x73, 0x5f, 0x70, 0x6f
        /* <DEDUP_REMOVED lines=24> */
        /*0262*/ 	.byte	0x32, 0x30, 0x34, 0x38, 0x3e, 0x3e, 0x3e, 0x3e, 0x5d, 0x00
	.type		__unnamed_2,@object
	.size		__unnamed_2,(.L_2 - __unnamed_2)
__unnamed_2:
        /* <DEDUP_REMOVED lines=42> */
        /*050c*/ 	.byte	0x3e, 0x5d, 0x00
.L_2:


//--------------------- .nv.shared._ZN7cutlass13device_kernelINS_4conv6kernel13ConvUniversalINS1_16ConvProblemShapeILNS1_8OperatorE0ELi2EEENS1_10collective14CollectiveConvINS1_47MainloopSm100TmaUmmaWarpSpecializedImplicitGemmILS5_0ELi3ELi2ELi1ELi2EN4cute5tupleIJNSA_1CILi1EEESD_SD_EEEEENSB_IJNSC_ILi128EEESG_NSB_IJNSC_ILi64EEEEEEEEENS_10tfloat32_tESK_NSA_8TiledMMAINSA_8MMA_AtomIJNSA_17SM100_MMA_TF32_SSISK_SK_fLi128ELi128ELNSA_4UMMA5MajorE0ELSP_0ELNSO_7ScaleInE0ELSQ_0EEEEEENSA_6LayoutISE_NSB_IJNSC_ILi0EEESU_SU_EEEEENSB_IJNSA_10UnderscoreESX_SX_EEEEENS7_6detail27Sm100ImplicitGemmTileTraitsINSA_20SM90_TMA_LOAD_IM2COLENSA_14ComposedLayoutINSA_7SwizzleILi3ELi4ELi3EEENSA_18smem_ptr_flag_bitsILi32EEENST_INSB_IJNSC_ILi8EEENSC_ILi32EEEEEENSB_IJS19_SD_EEEEEEEvEENS11_INSA_13SM90_TMA_LOADES1D_vEEEENS_8epilogue10collective18CollectiveEpilogueINS1I_23Sm100TmaWarpSpecializedILi4ELi2ELi16ELb1ELb0EEEJSJ_NSB_IJNST_ISG_SD_EENST_INSC_ILi16EEESD_EEEEESK_NSB_IJNSB_IJlllEEESD_SU_EEESK_S1S_NS1I_6fusion15FusionCallbacksIS1M_NS1T_17LinearCombinationISK_fSK_fLNS_15FloatRoundStyleE2EEESJ_S1Q_JEEENSA_5SM1004TMEM4LOAD26SM100_TMEM_LOAD_32dp32b16xES12_NS13_INS14_ILi2ELi4ELi3EEES17_NST_INSB_IJS18_S1O_EEENSB_IJS1O_SD_EEEEEEENSA_39AutoVectorizingCopyWithAssumedAlignmentILi128EEENSA_21SM90_TMA_STORE_IM2COLES27_S29_S29_EEEvvEEEEvNT_6ParamsE --------------------------
	.section	.nv.shared._ZN7cutlass13device_kernelINS_4conv6kernel13ConvUniversalINS1_16ConvProblemShapeILNS1_8OperatorE0ELi2EEENS1_10collective14CollectiveConvINS1_47MainloopSm100TmaUmmaWarpSpecializedImplicitGemmILS5_0ELi3ELi2ELi1ELi2EN4cute5tupleIJNSA_1CILi1EEESD_SD_EEEEENSB_IJNSC_ILi128EEESG_NSB_IJNSC_ILi64EEEEEEEEENS_10tfloat32_tESK_NSA_8TiledMMAINSA_8MMA_AtomIJNSA_17SM100_MMA_TF32_SSISK_SK_fLi128ELi128ELNSA_4UMMA5MajorE0ELSP_0ELNSO_7ScaleInE0ELSQ_0EEEEEENSA_6LayoutISE_NSB_IJNSC_ILi0EEESU_SU_EEEEENSB_IJNSA_10UnderscoreESX_SX_EEEEENS7_6detail27Sm100ImplicitGemmTileTraitsINSA_20SM90_TMA_LOAD_IM2COLENSA_14ComposedLayoutINSA_7SwizzleILi3ELi4ELi3EEENSA_18smem_ptr_flag_bitsILi32EEENST_INSB_IJNSC_ILi8EEENSC_ILi32EEEEEENSB_IJS19_SD_EEEEEEEvEENS11_INSA_13SM90_TMA_LOADES1D_vEEEENS_8epilogue10collective18CollectiveEpilogueINS1I_23Sm100TmaWarpSpecializedILi4ELi2ELi16ELb1ELb0EEEJSJ_NSB_IJNST_ISG_SD_EENST_INSC_ILi16EEESD_EEEEESK_NSB_IJNSB_IJlllEEESD_SU_EEESK_S1S_NS1I_6fusion15FusionCallbacksIS1M_NS1T_17LinearCombinationISK_fSK_fLNS_15FloatRoundStyleE2EEESJ_S1Q_JEEENSA_5SM1004TMEM4LOAD26SM100_TMEM_LOAD_32dp32b16xES12_NS13_INS14_ILi2ELi4ELi3EEES17_NST_INSB_IJS18_S1O_EEENSB_IJS1O_SD_EEEEEEENSA_39AutoVectorizingCopyWithAssumedAlignmentILi128EEENSA_21SM90_TMA_STORE_IM2COLES27_S29_S29_EEEvvEEEEvNT_6ParamsE,"aw",@nobits
	.sectionflags	@""
	.align	16
	.zero		1024


//--------------------- .nv.shared.reserved.0     --------------------------
	.section	.nv.shared.reserved.0,"aw",@nobits
	.weak		__nv_reservedSMEM_offset_0_alias
	.size		__nv_reservedSMEM_offset_0_alias, 0, 64
	.other		__nv_reservedSMEM_offset_0_alias,@"STO_CUDA_RESERVED_SHARED STV_DEFAULT"
__nv_reservedSMEM_offset_0_alias:
	.zero		0
.nv.shared.reserved.0:
	.zero		64
	.weak		__nv_reservedSMEM_tcgen05_partition
	.type		__nv_reservedSMEM_tcgen05_partition,@object
	.size		__nv_reservedSMEM_tcgen05_partition,(.L_0 - __nv_reservedSMEM_tcgen05_partition)
__nv_reservedSMEM_tcgen05_partition:
	.zero		32
.L_0:


//--------------------- .nv.global                --------------------------
	.section	.nv.global,"aw",@nobits
.nv.global:
	.type		_ZN39_INTERNAL_824111bc_4_k_cu_db05e910_39094cute1_E,@object
	.size		_ZN39_INTERNAL_824111bc_4_k_cu_db05e910_39094cute1_E,(_ZN39_INTERNAL_824111bc_4_k_cu_db05e910_39094cuda3std3__45__cpo6cbeginE - _ZN39_INTERNAL_824111bc_4_k_cu_db05e910_39094cute1_E)
_ZN39_INTERNAL_824111bc_4_k_cu_db05e910_39094cute1_E:
	.zero		1
	.type		_ZN39_INTERNAL_824111bc_4_k_cu_db05e910_39094cuda3std3__45__cpo6cbeginE,@object
	.size		_ZN39_INTERNAL_824111bc_4_k_cu_db05e910_39094cuda3std3__45__cpo6cbeginE,(_ZN39_INTERNAL_824111bc_4_k_cu_db05e910_39094cuda3std3__48in_placeE - _ZN39_INTERNAL_824111bc_4_k_cu_db05e910_39094cuda3std3__45__cpo6cbeginE)
_ZN39_INTERNAL_824111bc_4_k_cu_db05e910_39094cuda3std3__45__cpo6cbeginE:
	.zero		1
	.type		_ZN39_INTERNAL_824111bc_4_k_cu_db05e910_39094cuda3std3__48in_placeE,@object
	.size		_ZN39_INTERNAL_824111bc_4_k_cu_db05e910_39094cuda3std3__48in_placeE,(_ZN39_INTERNAL_824111bc_4_k_cu_db05e910_39094cuda3std6ranges3__45__cpo9iter_moveE - _ZN39_INTERNAL_824111bc_4_k_cu_db05e910_39094cuda3std3__48in_placeE)
_ZN39_INTERNAL_824111bc_4_k_cu_db05e910_39094cuda3std3__48in_placeE:
	.zero		1
	.type		_ZN39_INTERNAL_824111bc_4_k_cu_db05e910_39094cuda3std6ranges3__45__cpo9iter_moveE,@object
	.size		_ZN39_INTERNAL_824111bc_4_k_cu_db05e910_39094cuda3std6ranges3__45__cpo9iter_moveE,(_ZN39_INTERNAL_824111bc_4_k_cu_db05e910_39094cuda3std3__45__cpo5beginE - _ZN39_INTERNAL_824111bc_4_k_cu_db05e910_39094cuda3std6ranges3__45__cpo9iter_moveE)
_ZN39_INTERNAL_824111bc_4_k_cu_db05e910_39094cuda3std6ranges3__45__cpo9iter_moveE:
	.zero		1
	.type		_ZN39_INTERNAL_824111bc_4_k_cu_db05e910_39094cuda3std3__45__cpo5beginE,@object
	.size		_ZN39_INTERNAL_824111bc_4_k_cu_db05e910_39094cuda3std3__45__cpo5beginE,(_ZN39_INTERNAL_824111bc_4_k_cu_db05e910_39094cuda3std3__441_GLOBAL__N__824111bc_4_k_cu_db05e910_39096ignoreE - _ZN39_INTERNAL_824111bc_4_k_cu_db05e910_39094cuda3std3__45__cpo5beginE)
_ZN39_INTERNAL_824111bc_4_k_cu_db05e910_39094cuda3std3__45__cpo5beginE:
	.zero		1
	.type		_ZN39_INTERNAL_824111bc_4_k_cu_db05e910_39094cuda3std3__441_GLOBAL__N__824111bc_4_k_cu_db05e910_39096ignoreE,@object
	.size		_ZN39_INTERNAL_824111bc_4_k_cu_db05e910_39094cuda3std3__441_GLOBAL__N__824111bc_4_k_cu_db05e910_39096ignoreE,(_ZN39_INTERNAL_824111bc_4_k_cu_db05e910_39094cute7productE - _ZN39_INTERNAL_824111bc_4_k_cu_db05e910_39094cuda3std3__441_GLOBAL__N__824111bc_4_k_cu_db05e910_39096ignoreE)
_ZN39_INTERNAL_824111bc_4_k_cu_db05e910_39094cuda3std3__441_GLOBAL__N__824111bc_4_k_cu_db05e910_39096ignoreE:
	.zero		1
	.type		_ZN39_INTERNAL_824111bc_4_k_cu_db05e910_39094cute7productE,@object
	.size		_ZN39_INTERNAL_824111bc_4_k_cu_db05e910_39094cute7productE,(_ZN39_INTERNAL_824111bc_4_k_cu_db05e910_39094cuda3std3__45__cpo3endE - _ZN39_INTERNAL_824111bc_4_k_cu_db05e910_39094cute7productE)
_ZN39_INTERNAL_824111bc_4_k_cu_db05e910_39094cute7productE:
	.zero		1
	.type		_ZN39_INTERNAL_824111bc_4_k_cu_db05e910_39094cuda3std3__45__cpo3endE,@object
	.size		_ZN39_INTERNAL_824111bc_4_k_cu_db05e910_39094cuda3std3__45__cpo3endE,(_ZN39_INTERNAL_824111bc_4_k_cu_db05e910_39094cuda3std3__419piecewise_constructE - _ZN39_INTERNAL_824111bc_4_k_cu_db05e910_39094cuda3std3__45__cpo3endE)
_ZN39_INTERNAL_824111bc_4_k_cu_db05e910_39094cuda3std3__45__cpo3endE:
	.zero		1
	.type		_ZN39_INTERNAL_824111bc_4_k_cu_db05e910_39094cuda3std3__419piecewise_constructE,@object
	.size		_ZN39_INTERNAL_824111bc_4_k_cu_db05e910_39094cuda3std3__419piecewise_constructE,(_ZN39_INTERNAL_824111bc_4_k_cu_db05e910_39094cuda3std3__45__cpo4cendE - _ZN39_INTERNAL_824111bc_4_k_cu_db05e910_39094cuda3std3__419piecewise_constructE)
_ZN39_INTERNAL_824111bc_4_k_cu_db05e910_39094cuda3std3__419piecewise_constructE:
	.zero		1
	.type		_ZN39_INTERNAL_824111bc_4_k_cu_db05e910_39094cuda3std3__45__cpo4cendE,@object
	.size		_ZN39_INTERNAL_824111bc_4_k_cu_db05e910_39094cuda3std3__45__cpo4cendE,(_ZN39_INTERNAL_824111bc_4_k_cu_db05e910_39094cuda3std6ranges3__45__cpo4swapE - _ZN39_INTERNAL_824111bc_4_k_cu_db05e910_39094cuda3std3__45__cpo4cendE)
_ZN39_INTERNAL_824111bc_4_k_cu_db05e910_39094cuda3std3__45__cpo4cendE:
	.zero		1
	.type		_ZN39_INTERNAL_824111bc_4_k_cu_db05e910_39094cuda3std6ranges3__45__cpo4swapE,@object
	.size		_ZN39_INTERNAL_824111bc_4_k_cu_db05e910_39094cuda3std6ranges3__45__cpo4swapE,(.L_10 - _ZN39_INTERNAL_824111bc_4_k_cu_db05e910_39094cuda3std6ranges3__45__cpo4swapE)
_ZN39_INTERNAL_824111bc_4_k_cu_db05e910_39094cuda3std6ranges3__45__cpo4swapE:
	.zero		1
.L_10:


//--------------------- .nv.constant0._ZN7cutlass13device_kernelINS_4conv6kernel13ConvUniversalINS1_16ConvProblemShapeILNS1_8OperatorE0ELi2EEENS1_10collective14CollectiveConvINS1_47MainloopSm100TmaUmmaWarpSpecializedImplicitGemmILS5_0ELi3ELi2ELi1ELi2EN4cute5tupleIJNSA_1CILi1EEESD_SD_EEEEENSB_IJNSC_ILi128EEESG_NSB_IJNSC_ILi64EEEEEEEEENS_10tfloat32_tESK_NSA_8TiledMMAINSA_8MMA_AtomIJNSA_17SM100_MMA_TF32_SSISK_SK_fLi128ELi128ELNSA_4UMMA5MajorE0ELSP_0ELNSO_7ScaleInE0ELSQ_0EEEEEENSA_6LayoutISE_NSB_IJNSC_ILi0EEESU_SU_EEEEENSB_IJNSA_10UnderscoreESX_SX_EEEEENS7_6detail27Sm100ImplicitGemmTileTraitsINSA_20SM90_TMA_LOAD_IM2COLENSA_14ComposedLayoutINSA_7SwizzleILi3ELi4ELi3EEENSA_18smem_ptr_flag_bitsILi32EEENST_INSB_IJNSC_ILi8EEENSC_ILi32EEEEEENSB_IJS19_SD_EEEEEEEvEENS11_INSA_13SM90_TMA_LOADES1D_vEEEENS_8epilogue10collective18CollectiveEpilogueINS1I_23Sm100TmaWarpSpecializedILi4ELi2ELi16ELb1ELb0EEEJSJ_NSB_IJNST_ISG_SD_EENST_INSC_ILi16EEESD_EEEEESK_NSB_IJNSB_IJlllEEESD_SU_EEESK_S1S_NS1I_6fusion15FusionCallbacksIS1M_NS1T_17LinearCombinationISK_fSK_fLNS_15FloatRoundStyleE2EEESJ_S1Q_JEEENSA_5SM1004TMEM4LOAD26SM100_TMEM_LOAD_32dp32b16xES12_NS13_INS14_ILi2ELi4ELi3EEES17_NST_INSB_IJS18_S1O_EEENSB_IJS1O_SD_EEEEEEENSA_39AutoVectorizingCopyWithAssumedAlignmentILi128EEENSA_21SM90_TMA_STORE_IM2COLES27_S29_S29_EEEvvEEEEvNT_6ParamsE --------------------------
	.section	.nv.constant0._ZN7cutlass13device_kernelINS_4conv6kernel13ConvUniversalINS1_16ConvProblemShapeILNS1_8OperatorE0ELi2EEENS1_10collective14CollectiveConvINS1_47MainloopSm100TmaUmmaWarpSpecializedImplicitGemmILS5_0ELi3ELi2ELi1ELi2EN4cute5tupleIJNSA_1CILi1EEESD_SD_EEEEENSB_IJNSC_ILi128EEESG_NSB_IJNSC_ILi64EEEEEEEEENS_10tfloat32_tESK_NSA_8TiledMMAINSA_8MMA_AtomIJNSA_17SM100_MMA_TF32_SSISK_SK_fLi128ELi128ELNSA_4UMMA5MajorE0ELSP_0ELNSO_7ScaleInE0ELSQ_0EEEEEENSA_6LayoutISE_NSB_IJNSC_ILi0EEESU_SU_EEEEENSB_IJNSA_10UnderscoreESX_SX_EEEEENS7_6detail27Sm100ImplicitGemmTileTraitsINSA_20SM90_TMA_LOAD_IM2COLENSA_14ComposedLayoutINSA_7SwizzleILi3ELi4ELi3EEENSA_18smem_ptr_flag_bitsILi32EEENST_INSB_IJNSC_ILi8EEENSC_ILi32EEEEEENSB_IJS19_SD_EEEEEEEvEENS11_INSA_13SM90_TMA_LOADES1D_vEEEENS_8epilogue10collective18CollectiveEpilogueINS1I_23Sm100TmaWarpSpecializedILi4ELi2ELi16ELb1ELb0EEEJSJ_NSB_IJNST_ISG_SD_EENST_INSC_ILi16EEESD_EEEEESK_NSB_IJNSB_IJlllEEESD_SU_EEESK_S1S_NS1I_6fusion15FusionCallbacksIS1M_NS1T_17LinearCombinationISK_fSK_fLNS_15FloatRoundStyleE2EEESJ_S1Q_JEEENSA_5SM1004TMEM4LOAD26SM100_TMEM_LOAD_32dp32b16xES12_NS13_INS14_ILi2ELi4ELi3EEES17_NST_INSB_IJS18_S1O_EEENSB_IJS1O_SD_EEEEEEENSA_39AutoVectorizingCopyWithAssumedAlignmentILi128EEENSA_21SM90_TMA_STORE_IM2COLES27_S29_S29_EEEvvEEEEvNT_6ParamsE,"a",@progbits
	.sectionflags	@""
	.align	4
.nv.constant0._ZN7cutlass13device_kernelINS_4conv6kernel13ConvUniversalINS1_16ConvProblemShapeILNS1_8OperatorE0ELi2EEENS1_10collective14CollectiveConvINS1_47MainloopSm100TmaUmmaWarpSpecializedImplicitGemmILS5_0ELi3ELi2ELi1ELi2EN4cute5tupleIJNSA_1CILi1EEESD_SD_EEEEENSB_IJNSC_ILi128EEESG_NSB_IJNSC_ILi64EEEEEEEEENS_10tfloat32_tESK_NSA_8TiledMMAINSA_8MMA_AtomIJNSA_17SM100_MMA_TF32_SSISK_SK_fLi128ELi128ELNSA_4UMMA5MajorE0ELSP_0ELNSO_7ScaleInE0ELSQ_0EEEEEENSA_6LayoutISE_NSB_IJNSC_ILi0EEESU_SU_EEEEENSB_IJNSA_10UnderscoreESX_SX_EEEEENS7_6detail27Sm100ImplicitGemmTileTraitsINSA_20SM90_TMA_LOAD_IM2COLENSA_14ComposedLayoutINSA_7SwizzleILi3ELi4ELi3EEENSA_18smem_ptr_flag_bitsILi32EEENST_INSB_IJNSC_ILi8EEENSC_ILi32EEEEEENSB_IJS19_SD_EEEEEEEvEENS11_INSA_13SM90_TMA_LOADES1D_vEEEENS_8epilogue10collective18CollectiveEpilogueINS1I_23Sm100TmaWarpSpecializedILi4ELi2ELi16ELb1ELb0EEEJSJ_NSB_IJNST_ISG_SD_EENST_INSC_ILi16EEESD_EEEEESK_NSB_IJNSB_IJlllEEESD_SU_EEESK_S1S_NS1I_6fusion15FusionCallbacksIS1M_NS1T_17LinearCombinationISK_fSK_fLNS_15FloatRoundStyleE2EEESJ_S1Q_JEEENSA_5SM1004TMEM4LOAD26SM100_TMEM_LOAD_32dp32b16xES12_NS13_INS14_ILi2ELi4ELi3EEES17_NST_INSB_IJS18_S1O_EEENSB_IJS1O_SD_EEEEEEENSA_39AutoVectorizingCopyWithAssumedAlignmentILi128EEENSA_21SM90_TMA_STORE_IM2COLES27_S29_S29_EEEvvEEEEvNT_6ParamsE:
	.zero		2944


//--------------------- SYMBOLS --------------------------

	.type		.nv.reservedSmem.offset0,@object
	.size		.nv.reservedSmem.offset0,0x4
	.type		.nv.reservedSmem.cap,@object
	.size		.nv.reservedSmem.cap,0x4
	.type		__assertfail,@function
